	.target	sm_100a

	.elftype	@"ET_EXEC"


//--------------------- .note.nv.tkinfo           --------------------------
	.section	.note.nv.tkinfo,"",@"SHT_NOTE"
	.sectionflags	@"SHF_NOTE_NV_TKINFO"
	.tkinfo
        /*0018*/ 	.word	0x00000002
        /*0030*/ 	.string	""
        /*0030*/ 	.string	"ptxas"
        /*0030*/ 	.string	"Cuda compilation tools, release 13.0, V13.0.88"
        /*0030*/ 	.string	"Build cuda_13.0.r13.0/compiler.36424714_0"
        /*0030*/ 	.string	"-arch sm_100a -m 64 "



//--------------------- .note.nv.cuinfo           --------------------------
	.section	.note.nv.cuinfo,"",@"SHT_NOTE"
	.sectionflags	@"SHF_NOTE_NV_CUINFO"
        /*0018*/ 	.short	0x0002
        /*001a*/ 	.short	0x0064
        /*001c*/ 	.short	0x0082
	.zero		2


//--------------------- .nv.info                  --------------------------
	.section	.nv.info,"",@"SHT_CUDA_INFO"
	.align	4


	//----- nvinfo : EIATTR_REGCOUNT
	.align		4
        /*0000*/ 	.byte	0x04, 0x2f
        /*0002*/ 	.short	(.L_12 - .L_11)
	.align		4
.L_11:
        /*0004*/ 	.word	index@(_ZN7cutlass13device_kernelIN5flash11enable_sm90INS1_16FlashAttnFwdSm90INS1_25CollectiveMainloopFwdSm90ILi2EN4cute5tupleIJNS5_1CILi1EEES8_S8_EEENS6_IJNS7_ILi192EEENS7_ILi160EEENS7_ILi64EEEEEELi64ENS_12float_e4m3_tEfNS_4arch4Sm90ELb1ELb0ELb1ELb1ELb0ELb1ELb0ELb1ELb1ELb1ELb0ELb0EEENS1_21CollectiveEpilogueFwdINS6_IJSA_SC_SB_EEES9_NS_10bfloat16_tESG_Li384ELb1ELb1ELb0ELb1EEENS1_36VarlenDynamicPersistentTileSchedulerILi192ELi160ELi384ELi128ELb0ELb1ELb1ELb1ELb1ELb1EEEEEEEEEvNT_6ParamsE)
        /*0008*/ 	.word	0x00000004


	//----- nvinfo : EIATTR_FRAME_SIZE
	.align		4
.L_12:
        /*000c*/ 	.byte	0x04, 0x11
        /*000e*/ 	.short	(.L_14 - .L_13)
	.align		4
.L_13:
        /*0010*/ 	.word	index@(_ZN7cutlass13device_kernelIN5flash11enable_sm90INS1_16FlashAttnFwdSm90INS1_25CollectiveMainloopFwdSm90ILi2EN4cute5tupleIJNS5_1CILi1EEES8_S8_EEENS6_IJNS7_ILi192EEENS7_ILi160EEENS7_ILi64EEEEEELi64ENS_12float_e4m3_tEfNS_4arch4Sm90ELb1ELb0ELb1ELb1ELb0ELb1ELb0ELb1ELb1ELb1ELb0ELb0EEENS1_21CollectiveEpilogueFwdINS6_IJSA_SC_SB_EEES9_NS_10bfloat16_tESG_Li384ELb1ELb1ELb0ELb1EEENS1_36VarlenDynamicPersistentTileSchedulerILi192ELi160ELi384ELi128ELb0ELb1ELb1ELb1ELb1ELb1EEEEEEEEEvNT_6ParamsE)
        /*0014*/ 	.word	0x00000000


	//----- nvinfo : EIATTR_REGCOUNT
	.align		4
.L_14:
        /*0018*/ 	.byte	0x04, 0x2f
        /*001a*/ 	.short	(.L_16 - .L_15)
	.align		4
.L_15:
        /*001c*/ 	.word	index@(_ZN7cutlass13device_kernelIN5flash11enable_sm90INS1_16FlashAttnFwdSm90INS1_25CollectiveMainloopFwdSm90ILi2EN4cute5tupleIJNS5_1CILi1EEES8_S8_EEENS6_IJNS7_ILi192EEENS7_ILi160EEENS7_ILi64EEEEEELi64ENS_12float_e4m3_tEfNS_4arch4Sm90ELb1ELb0ELb1ELb1ELb0ELb0ELb0ELb1ELb1ELb1ELb0ELb0EEENS1_21CollectiveEpilogueFwdINS6_IJSA_SC_SB_EEES9_NS_10bfloat16_tESG_Li384ELb1ELb1ELb0ELb1EEENS1_36VarlenDynamicPersistentTileSchedulerILi192ELi160ELi384ELi128ELb0ELb1ELb1ELb1ELb1ELb1EEEEEEEEEvNT_6ParamsE)
        /*0020*/ 	.word	0x00000004


	//----- nvinfo : EIATTR_FRAME_SIZE
	.align		4
.L_16:
        /*0024*/ 	.byte	0x04, 0x11
        /*0026*/ 	.short	(.L_18 - .L_17)
	.align		4
.L_17:
        /*0028*/ 	.word	index@(_ZN7cutlass13device_kernelIN5flash11enable_sm90INS1_16FlashAttnFwdSm90INS1_25CollectiveMainloopFwdSm90ILi2EN4cute5tupleIJNS5_1CILi1EEES8_S8_EEENS6_IJNS7_ILi192EEENS7_ILi160EEENS7_ILi64EEEEEELi64ENS_12float_e4m3_tEfNS_4arch4Sm90ELb1ELb0ELb1ELb1ELb0ELb0ELb0ELb1ELb1ELb1ELb0ELb0EEENS1_21CollectiveEpilogueFwdINS6_IJSA_SC_SB_EEES9_NS_10bfloat16_tESG_Li384ELb1ELb1ELb0ELb1EEENS1_36VarlenDynamicPersistentTileSchedulerILi192ELi160ELi384ELi128ELb0ELb1ELb1ELb1ELb1ELb1EEEEEEEEEvNT_6ParamsE)
        /*002c*/ 	.word	0x00000000


	//----- nvinfo : EIATTR_REGCOUNT
	.align		4
.L_18:
        /*0030*/ 	.byte	0x04, 0x2f
        /*0032*/ 	.short	(.L_20 - .L_19)
	.align		4
.L_19:
        /*0034*/ 	.word	index@(_ZN7cutlass13device_kernelIN5flash11enable_sm90INS1_16FlashAttnFwdSm90INS1_25CollectiveMainloopFwdSm90ILi2EN4cute5tupleIJNS5_1CILi1EEES8_S8_EEENS6_IJNS7_ILi192EEENS7_ILi160EEENS7_ILi64EEEEEELi64ENS_12float_e4m3_tEfNS_4arch4Sm90ELb1ELb0ELb1ELb0ELb0ELb0ELb0ELb1ELb1ELb1ELb0ELb0EEENS1_21CollectiveEpilogueFwdINS6_IJSA_SC_SB_EEES9_NS_10bfloat16_tESG_Li384ELb0ELb1ELb0ELb1EEENS1_30DynamicPersistentTileSchedulerILi384ELi128ELb0ELb1ELb1EEEEEEEEEvNT_6ParamsE)
        /*0038*/ 	.word	0x00000004


	//----- nvinfo : EIATTR_FRAME_SIZE
	.align		4
.L_20:
        /*003c*/ 	.byte	0x04, 0x11
        /*003e*/ 	.short	(.L_22 - .L_21)
	.align		4
.L_21:
        /*0040*/ 	.word	index@(_ZN7cutlass13device_kernelIN5flash11enable_sm90INS1_16FlashAttnFwdSm90INS1_25CollectiveMainloopFwdSm90ILi2EN4cute5tupleIJNS5_1CILi1EEES8_S8_EEENS6_IJNS7_ILi192EEENS7_ILi160EEENS7_ILi64EEEEEELi64ENS_12float_e4m3_tEfNS_4arch4Sm90ELb1ELb0ELb1ELb0ELb0ELb0ELb0ELb1ELb1ELb1ELb0ELb0EEENS1_21CollectiveEpilogueFwdINS6_IJSA_SC_SB_EEES9_NS_10bfloat16_tESG_Li384ELb0ELb1ELb0ELb1EEENS1_30DynamicPersistentTileSchedulerILi384ELi128ELb0ELb1ELb1EEEEEEEEEvNT_6ParamsE)
        /*0044*/ 	.word	0x00000000


	//----- nvinfo : EIATTR_REGCOUNT
	.align		4
.L_22:
        /*0048*/ 	.byte	0x04, 0x2f
        /*004a*/ 	.short	(.L_24 - .L_23)
	.align		4
.L_23:
        /*004c*/ 	.word	index@(_ZN7cutlass13device_kernelIN5flash11enable_sm90INS1_16FlashAttnFwdSm90INS1_25CollectiveMainloopFwdSm90ILi2EN4cute5tupleIJNS5_1CILi1EEES8_S8_EEENS6_IJNS7_ILi192EEENS7_ILi160EEENS7_ILi64EEEEEELi64ENS_12float_e4m3_tEfNS_4arch4Sm90ELb0ELb1ELb1ELb1ELb0ELb1ELb0ELb1ELb1ELb1ELb0ELb0EEENS1_21CollectiveEpilogueFwdINS6_IJSA_SC_SB_EEES9_NS_10bfloat16_tESG_Li384ELb1ELb1ELb0ELb1EEENS1_36VarlenDynamicPersistentTileSchedulerILi192ELi160ELi384ELi128ELb0ELb1ELb1ELb1ELb0ELb1EEEEEEEEEvNT_6ParamsE)
        /*0050*/ 	.word	0x00000004


	//----- nvinfo : EIATTR_FRAME_SIZE
	.align		4
.L_24:
        /*0054*/ 	.byte	0x04, 0x11
        /*0056*/ 	.short	(.L_26 - .L_25)
	.align		4
.L_25:
        /*0058*/ 	.word	index@(_ZN7cutlass13device_kernelIN5flash11enable_sm90INS1_16FlashAttnFwdSm90INS1_25CollectiveMainloopFwdSm90ILi2EN4cute5tupleIJNS5_1CILi1EEES8_S8_EEENS6_IJNS7_ILi192EEENS7_ILi160EEENS7_ILi64EEEEEELi64ENS_12float_e4m3_tEfNS_4arch4Sm90ELb0ELb1ELb1ELb1ELb0ELb1ELb0ELb1ELb1ELb1ELb0ELb0EEENS1_21CollectiveEpilogueFwdINS6_IJSA_SC_SB_EEES9_NS_10bfloat16_tESG_Li384ELb1ELb1ELb0ELb1EEENS1_36VarlenDynamicPersistentTileSchedulerILi192ELi160ELi384ELi128ELb0ELb1ELb1ELb1ELb0ELb1EEEEEEEEEvNT_6ParamsE)
        /*005c*/ 	.word	0x00000000


	//----- nvinfo : EIATTR_REGCOUNT
	.align		4
.L_26:
        /*0060*/ 	.byte	0x04, 0x2f
        /*0062*/ 	.short	(.L_28 - .L_27)
	.align		4
.L_27:
        /*0064*/ 	.word	index@(_ZN7cutlass13device_kernelIN5flash11enable_sm90INS1_16FlashAttnFwdSm90INS1_25CollectiveMainloopFwdSm90ILi2EN4cute5tupleIJNS5_1CILi1EEES8_S8_EEENS6_IJNS7_ILi192EEENS7_ILi160EEENS7_ILi64EEEEEELi64ENS_12float_e4m3_tEfNS_4arch4Sm90ELb0ELb1ELb1ELb1ELb0ELb0ELb0ELb1ELb1ELb1ELb0ELb0EEENS1_21CollectiveEpilogueFwdINS6_IJSA_SC_SB_EEES9_NS_10bfloat16_tESG_Li384ELb1ELb1ELb0ELb1EEENS1_36VarlenDynamicPersistentTileSchedulerILi192ELi160ELi384ELi128ELb0ELb1ELb1ELb1ELb0ELb1EEEEEEEEEvNT_6ParamsE)
        /*0068*/ 	.word	0x00000004


	//----- nvinfo : EIATTR_FRAME_SIZE
	.align		4
.L_28:
        /*006c*/ 	.byte	0x04, 0x11
        /*006e*/ 	.short	(.L_30 - .L_29)
	.align		4
.L_29:
        /*0070*/ 	.word	index@(_ZN7cutlass13device_kernelIN5flash11enable_sm90INS1_16FlashAttnFwdSm90INS1_25CollectiveMainloopFwdSm90ILi2EN4cute5tupleIJNS5_1CILi1EEES8_S8_EEENS6_IJNS7_ILi192EEENS7_ILi160EEENS7_ILi64EEEEEELi64ENS_12float_e4m3_tEfNS_4arch4Sm90ELb0ELb1ELb1ELb1ELb0ELb0ELb0ELb1ELb1ELb1ELb0ELb0EEENS1_21CollectiveEpilogueFwdINS6_IJSA_SC_SB_EEES9_NS_10bfloat16_tESG_Li384ELb1ELb1ELb0ELb1EEENS1_36VarlenDynamicPersistentTileSchedulerILi192ELi160ELi384ELi128ELb0ELb1ELb1ELb1ELb0ELb1EEEEEEEEEvNT_6ParamsE)
        /*0074*/ 	.word	0x00000000


	//----- nvinfo : EIATTR_REGCOUNT
	.align		4
.L_30:
        /*0078*/ 	.byte	0x04, 0x2f
        /*007a*/ 	.short	(.L_32 - .L_31)
	.align		4
.L_31:
        /*007c*/ 	.word	index@(_ZN7cutlass13device_kernelIN5flash11enable_sm90INS1_16FlashAttnFwdSm90INS1_25CollectiveMainloopFwdSm90ILi2EN4cute5tupleIJNS5_1CILi1EEES8_S8_EEENS6_IJNS7_ILi192EEENS7_ILi160EEENS7_ILi64EEEEEELi64ENS_12float_e4m3_tEfNS_4arch4Sm90ELb0ELb1ELb1ELb0ELb0ELb0ELb0ELb1ELb1ELb1ELb0ELb0EEENS1_21CollectiveEpilogueFwdINS6_IJSA_SC_SB_EEES9_NS_10bfloat16_tESG_Li384ELb0ELb1ELb0ELb1EEENS1_30DynamicPersistentTileSchedulerILi384ELi128ELb0ELb1ELb1EEEEEEEEEvNT_6ParamsE)
        /*0080*/ 	.word	0x00000004


	//----- nvinfo : EIATTR_FRAME_SIZE
	.align		4
.L_32:
        /*0084*/ 	.byte	0x04, 0x11
        /*0086*/ 	.short	(.L_34 - .L_33)
	.align		4
.L_33:
        /*0088*/ 	.word	index@(_ZN7cutlass13device_kernelIN5flash11enable_sm90INS1_16FlashAttnFwdSm90INS1_25CollectiveMainloopFwdSm90ILi2EN4cute5tupleIJNS5_1CILi1EEES8_S8_EEENS6_IJNS7_ILi192EEENS7_ILi160EEENS7_ILi64EEEEEELi64ENS_12float_e4m3_tEfNS_4arch4Sm90ELb0ELb1ELb1ELb0ELb0ELb0ELb0ELb1ELb1ELb1ELb0ELb0EEENS1_21CollectiveEpilogueFwdINS6_IJSA_SC_SB_EEES9_NS_10bfloat16_tESG_Li384ELb0ELb1ELb0ELb1EEENS1_30DynamicPersistentTileSchedulerILi384ELi128ELb0ELb1ELb1EEEEEEEEEvNT_6ParamsE)
        /*008c*/ 	.word	0x00000000


	//----- nvinfo : EIATTR_REGCOUNT
	.align		4
.L_34:
        /*0090*/ 	.byte	0x04, 0x2f
        /*0092*/ 	.short	(.L_36 - .L_35)
	.align		4
.L_35:
        /*0094*/ 	.word	index@(_ZN7cutlass13device_kernelIN5flash11enable_sm90INS1_16FlashAttnFwdSm90INS1_25CollectiveMainloopFwdSm90ILi2EN4cute5tupleIJNS5_1CILi1EEES8_S8_EEENS6_IJNS7_ILi192EEENS7_ILi160EEENS7_ILi64EEEEEELi64ENS_12float_e4m3_tEfNS_4arch4Sm90ELb0ELb0ELb1ELb1ELb0ELb1ELb0ELb1ELb1ELb1ELb0ELb0EEENS1_21CollectiveEpilogueFwdINS6_IJSA_SC_SB_EEES9_NS_10bfloat16_tESG_Li384ELb1ELb1ELb0ELb1EEENS1_36VarlenDynamicPersistentTileSchedulerILi192ELi160ELi384ELi128ELb0ELb1ELb1ELb0ELb1ELb1EEEEEEEEEvNT_6ParamsE)
        /*0098*/ 	.word	0x00000004


	//----- nvinfo : EIATTR_FRAME_SIZE
	.align		4
.L_36:
        /*009c*/ 	.byte	0x04, 0x11
        /*009e*/ 	.short	(.L_38 - .L_37)
	.align		4
.L_37:
        /*00a0*/ 	.word	index@(_ZN7cutlass13device_kernelIN5flash11enable_sm90INS1_16FlashAttnFwdSm90INS1_25CollectiveMainloopFwdSm90ILi2EN4cute5tupleIJNS5_1CILi1EEES8_S8_EEENS6_IJNS7_ILi192EEENS7_ILi160EEENS7_ILi64EEEEEELi64ENS_12float_e4m3_tEfNS_4arch4Sm90ELb0ELb0ELb1ELb1ELb0ELb1ELb0ELb1ELb1ELb1ELb0ELb0EEENS1_21CollectiveEpilogueFwdINS6_IJSA_SC_SB_EEES9_NS_10bfloat16_tESG_Li384ELb1ELb1ELb0ELb1EEENS1_36VarlenDynamicPersistentTileSchedulerILi192ELi160ELi384ELi128ELb0ELb1ELb1ELb0ELb1ELb1EEEEEEEEEvNT_6ParamsE)
        /*00a4*/ 	.word	0x00000000


	//----- nvinfo : EIATTR_REGCOUNT
	.align		4
.L_38:
        /*00a8*/ 	.byte	0x04, 0x2f
        /*00aa*/ 	.short	(.L_40 - .L_39)
	.align		4
.L_39:
        /*00ac*/ 	.word	index@(_ZN7cutlass13device_kernelIN5flash11enable_sm90INS1_16FlashAttnFwdSm90INS1_25CollectiveMainloopFwdSm90ILi2EN4cute5tupleIJNS5_1CILi1EEES8_S8_EEENS6_IJNS7_ILi192EEENS7_ILi160EEENS7_ILi64EEEEEELi64ENS_12float_e4m3_tEfNS_4arch4Sm90ELb0ELb0ELb1ELb1ELb0ELb0ELb0ELb1ELb1ELb1ELb0ELb0EEENS1_21CollectiveEpilogueFwdINS6_IJSA_SC_SB_EEES9_NS_10bfloat16_tESG_Li384ELb1ELb1ELb0ELb1EEENS1_36VarlenDynamicPersistentTileSchedulerILi192ELi160ELi384ELi128ELb0ELb1ELb1ELb0ELb1ELb1EEEEEEEEEvNT_6ParamsE)
        /*00b0*/ 	.word	0x00000004


	//----- nvinfo : EIATTR_FRAME_SIZE
	.align		4
.L_40:
        /*00b4*/ 	.byte	0x04, 0x11
        /*00b6*/ 	.short	(.L_42 - .L_41)
	.align		4
.L_41:
        /*00b8*/ 	.word	index@(_ZN7cutlass13device_kernelIN5flash11enable_sm90INS1_16FlashAttnFwdSm90INS1_25CollectiveMainloopFwdSm90ILi2EN4cute5tupleIJNS5_1CILi1EEES8_S8_EEENS6_IJNS7_ILi192EEENS7_ILi160EEENS7_ILi64EEEEEELi64ENS_12float_e4m3_tEfNS_4arch4Sm90ELb0ELb0ELb1ELb1ELb0ELb0ELb0ELb1ELb1ELb1ELb0ELb0EEENS1_21CollectiveEpilogueFwdINS6_IJSA_SC_SB_EEES9_NS_10bfloat16_tESG_Li384ELb1ELb1ELb0ELb1EEENS1_36VarlenDynamicPersistentTileSchedulerILi192ELi160ELi384ELi128ELb0ELb1ELb1ELb0ELb1ELb1EEEEEEEEEvNT_6ParamsE)
        /*00bc*/ 	.word	0x00000000


	//----- nvinfo : EIATTR_REGCOUNT
	.align		4
.L_42:
        /*00c0*/ 	.byte	0x04, 0x2f
        /*00c2*/ 	.short	(.L_44 - .L_43)
	.align		4
.L_43:
        /*00c4*/ 	.word	index@(_ZN7cutlass13device_kernelIN5flash11enable_sm90INS1_16FlashAttnFwdSm90INS1_25CollectiveMainloopFwdSm90ILi2EN4cute5tupleIJNS5_1CILi1EEES8_S8_EEENS6_IJNS7_ILi192EEENS7_ILi160EEENS7_ILi64EEEEEELi64ENS_12float_e4m3_tEfNS_4arch4Sm90ELb0ELb0ELb1ELb0ELb0ELb0ELb0ELb1ELb1ELb1ELb0ELb0EEENS1_21CollectiveEpilogueFwdINS6_IJSA_SC_SB_EEES9_NS_10bfloat16_tESG_Li384ELb0ELb1ELb0ELb1EEENS1_29StaticPersistentTileSchedulerILb0EEEEEEEEEvNT_6ParamsE)
        /*00c8*/ 	.word	0x00000004


	//----- nvinfo : EIATTR_FRAME_SIZE
	.align		4
.L_44:
        /*00cc*/ 	.byte	0x04, 0x11
        /*00ce*/ 	.short	(.L_46 - .L_45)
	.align		4
.L_45:
        /*00d0*/ 	.word	index@(_ZN7cutlass13device_kernelIN5flash11enable_sm90INS1_16FlashAttnFwdSm90INS1_25CollectiveMainloopFwdSm90ILi2EN4cute5tupleIJNS5_1CILi1EEES8_S8_EEENS6_IJNS7_ILi192EEENS7_ILi160EEENS7_ILi64EEEEEELi64ENS_12float_e4m3_tEfNS_4arch4Sm90ELb0ELb0ELb1ELb0ELb0ELb0ELb0ELb1ELb1ELb1ELb0ELb0EEENS1_21CollectiveEpilogueFwdINS6_IJSA_SC_SB_EEES9_NS_10bfloat16_tESG_Li384ELb0ELb1ELb0ELb1EEENS1_29StaticPersistentTileSchedulerILb0EEEEEEEEEvNT_6ParamsE)
        /*00d4*/ 	.word	0x00000000


	//----- nvinfo : EIATTR_REGCOUNT
	.align		4
.L_46:
        /*00d8*/ 	.byte	0x04, 0x2f
        /*00da*/ 	.short	(.L_48 - .L_47)
	.align		4
.L_47:
        /*00dc*/ 	.word	index@(_ZN7cutlass13device_kernelIN5flash11enable_sm90INS1_16FlashAttnFwdSm90INS1_25CollectiveMainloopFwdSm90ILi2EN4cute5tupleIJNS5_1CILi1EEES8_S8_EEENS6_IJNS7_ILi192EEENS7_ILi128EEENS7_ILi96EEEEEELi96ENS_12float_e4m3_tEfNS_4arch4Sm90ELb1ELb0ELb1ELb1ELb0ELb1ELb0ELb1ELb1ELb1ELb0ELb0EEENS1_21CollectiveEpilogueFwdINS6_IJSA_SC_SB_EEES9_NS_10bfloat16_tESG_Li384ELb1ELb1ELb0ELb1EEENS1_36VarlenDynamicPersistentTileSchedulerILi192ELi128ELi384ELi128ELb0ELb1ELb1ELb1ELb1ELb1EEEEEEEEEvNT_6ParamsE)
        /*00e0*/ 	.word	0x00000004


	//----- nvinfo : EIATTR_FRAME_SIZE
	.align		4
.L_48:
        /*00e4*/ 	.byte	0x04, 0x11
        /*00e6*/ 	.short	(.L_50 - .L_49)
	.align		4
.L_49:
        /*00e8*/ 	.word	index@(_ZN7cutlass13device_kernelIN5flash11enable_sm90INS1_16FlashAttnFwdSm90INS1_25CollectiveMainloopFwdSm90ILi2EN4cute5tupleIJNS5_1CILi1EEES8_S8_EEENS6_IJNS7_ILi192EEENS7_ILi128EEENS7_ILi96EEEEEELi96ENS_12float_e4m3_tEfNS_4arch4Sm90ELb1ELb0ELb1ELb1ELb0ELb1ELb0ELb1ELb1ELb1ELb0ELb0EEENS1_21CollectiveEpilogueFwdINS6_IJSA_SC_SB_EEES9_NS_10bfloat16_tESG_Li384ELb1ELb1ELb0ELb1EEENS1_36VarlenDynamicPersistentTileSchedulerILi192ELi128ELi384ELi128ELb0ELb1ELb1ELb1ELb1ELb1EEEEEEEEEvNT_6ParamsE)
        /*00ec*/ 	.word	0x00000000


	//----- nvinfo : EIATTR_REGCOUNT
	.align		4
.L_50:
        /*00f0*/ 	.byte	0x04, 0x2f
        /*00f2*/ 	.short	(.L_52 - .L_51)
	.align		4
.L_51:
        /*00f4*/ 	.word	index@(_ZN7cutlass13device_kernelIN5flash11enable_sm90INS1_16FlashAttnFwdSm90INS1_25CollectiveMainloopFwdSm90ILi2EN4cute5tupleIJNS5_1CILi1EEES8_S8_EEENS6_IJNS7_ILi192EEENS7_ILi128EEENS7_ILi96EEEEEELi96ENS_12float_e4m3_tEfNS_4arch4Sm90ELb1ELb0ELb1ELb1ELb0ELb0ELb0ELb1ELb1ELb1ELb0ELb0EEENS1_21CollectiveEpilogueFwdINS6_IJSA_SC_SB_EEES9_NS_10bfloat16_tESG_Li384ELb1ELb1ELb0ELb1EEENS1_36VarlenDynamicPersistentTileSchedulerILi192ELi128ELi384ELi128ELb0ELb1ELb1ELb1ELb1ELb1EEEEEEEEEvNT_6ParamsE)
        /*00f8*/ 	.word	0x00000004


	//----- nvinfo : EIATTR_FRAME_SIZE
	.align		4
.L_52:
        /*00fc*/ 	.byte	0x04, 0x11
        /*00fe*/ 	.short	(.L_54 - .L_53)
	.align		4
.L_53:
        /*0100*/ 	.word	index@(_ZN7cutlass13device_kernelIN5flash11enable_sm90INS1_16FlashAttnFwdSm90INS1_25CollectiveMainloopFwdSm90ILi2EN4cute5tupleIJNS5_1CILi1EEES8_S8_EEENS6_IJNS7_ILi192EEENS7_ILi128EEENS7_ILi96EEEEEELi96ENS_12float_e4m3_tEfNS_4arch4Sm90ELb1ELb0ELb1ELb1ELb0ELb0ELb0ELb1ELb1ELb1ELb0ELb0EEENS1_21CollectiveEpilogueFwdINS6_IJSA_SC_SB_EEES9_NS_10bfloat16_tESG_Li384ELb1ELb1ELb0ELb1EEENS1_36VarlenDynamicPersistentTileSchedulerILi192ELi128ELi384ELi128ELb0ELb1ELb1ELb1ELb1ELb1EEEEEEEEEvNT_6ParamsE)
        /*0104*/ 	.word	0x00000000


	//----- nvinfo : EIATTR_REGCOUNT
	.align		4
.L_54:
        /*0108*/ 	.byte	0x04, 0x2f
        /*010a*/ 	.short	(.L_56 - .L_55)
	.align		4
.L_55:
        /*010c*/ 	.word	index@(_ZN7cutlass13device_kernelIN5flash11enable_sm90INS1_16FlashAttnFwdSm90INS1_25CollectiveMainloopFwdSm90ILi2EN4cute5tupleIJNS5_1CILi1EEES8_S8_EEENS6_IJNS7_ILi192EEENS7_ILi128EEENS7_ILi96EEEEEELi96ENS_12float_e4m3_tEfNS_4arch4Sm90ELb1ELb0ELb1ELb0ELb0ELb0ELb0ELb1ELb1ELb1ELb0ELb0EEENS1_21CollectiveEpilogueFwdINS6_IJSA_SC_SB_EEES9_NS_10bfloat16_tESG_Li384ELb0ELb1ELb0ELb1EEENS1_30DynamicPersistentTileSchedulerILi384ELi128ELb0ELb1ELb1EEEEEEEEEvNT_6ParamsE)
        /*0110*/ 	.word	0x00000004


	//----- nvinfo : EIATTR_FRAME_SIZE
	.align		4
.L_56:
        /*0114*/ 	.byte	0x04, 0x11
        /*0116*/ 	.short	(.L_58 - .L_57)
	.align		4
.L_57:
        /*0118*/ 	.word	index@(_ZN7cutlass13device_kernelIN5flash11enable_sm90INS1_16FlashAttnFwdSm90INS1_25CollectiveMainloopFwdSm90ILi2EN4cute5tupleIJNS5_1CILi1EEES8_S8_EEENS6_IJNS7_ILi192EEENS7_ILi128EEENS7_ILi96EEEEEELi96ENS_12float_e4m3_tEfNS_4arch4Sm90ELb1ELb0ELb1ELb0ELb0ELb0ELb0ELb1ELb1ELb1ELb0ELb0EEENS1_21CollectiveEpilogueFwdINS6_IJSA_SC_SB_EEES9_NS_10bfloat16_tESG_Li384ELb0ELb1ELb0ELb1EEENS1_30DynamicPersistentTileSchedulerILi384ELi128ELb0ELb1ELb1EEEEEEEEEvNT_6ParamsE)
        /*011c*/ 	.word	0x00000000


	//----- nvinfo : EIATTR_REGCOUNT
	.align		4
.L_58:
        /*0120*/ 	.byte	0x04, 0x2f
        /*0122*/ 	.short	(.L_60 - .L_59)
	.align		4
.L_59:
        /*0124*/ 	.word	index@(_ZN7cutlass13device_kernelIN5flash11enable_sm90INS1_16FlashAttnFwdSm90INS1_25CollectiveMainloopFwdSm90ILi2EN4cute5tupleIJNS5_1CILi1EEES8_S8_EEENS6_IJNS7_ILi192EEENS7_ILi128EEENS7_ILi96EEEEEELi96ENS_12float_e4m3_tEfNS_4arch4Sm90ELb0ELb1ELb1ELb1ELb0ELb1ELb0ELb1ELb1ELb1ELb0ELb0EEENS1_21CollectiveEpilogueFwdINS6_IJSA_SC_SB_EEES9_NS_10bfloat16_tESG_Li384ELb1ELb1ELb0ELb1EEENS1_36VarlenDynamicPersistentTileSchedulerILi192ELi128ELi384ELi128ELb0ELb1ELb1ELb1ELb0ELb1EEEEEEEEEvNT_6ParamsE)
        /*0128*/ 	.word	0x00000004


	//----- nvinfo : EIATTR_FRAME_SIZE
	.align		4
.L_60:
        /*012c*/ 	.byte	0x04, 0x11
        /*012e*/ 	.short	(.L_62 - .L_61)
	.align		4
.L_61:
        /*0130*/ 	.word	index@(_ZN7cutlass13device_kernelIN5flash11enable_sm90INS1_16FlashAttnFwdSm90INS1_25CollectiveMainloopFwdSm90ILi2EN4cute5tupleIJNS5_1CILi1EEES8_S8_EEENS6_IJNS7_ILi192EEENS7_ILi128EEENS7_ILi96EEEEEELi96ENS_12float_e4m3_tEfNS_4arch4Sm90ELb0ELb1ELb1ELb1ELb0ELb1ELb0ELb1ELb1ELb1ELb0ELb0EEENS1_21CollectiveEpilogueFwdINS6_IJSA_SC_SB_EEES9_NS_10bfloat16_tESG_Li384ELb1ELb1ELb0ELb1EEENS1_36VarlenDynamicPersistentTileSchedulerILi192ELi128ELi384ELi128ELb0ELb1ELb1ELb1ELb0ELb1EEEEEEEEEvNT_6ParamsE)
        /*0134*/ 	.word	0x00000000


	//----- nvinfo : EIATTR_REGCOUNT
	.align		4
.L_62:
        /*0138*/ 	.byte	0x04, 0x2f
        /*013a*/ 	.short	(.L_64 - .L_63)
	.align		4
.L_63:
        /*013c*/ 	.word	index@(_ZN7cutlass13device_kernelIN5flash11enable_sm90INS1_16FlashAttnFwdSm90INS1_25CollectiveMainloopFwdSm90ILi2EN4cute5tupleIJNS5_1CILi1EEES8_S8_EEENS6_IJNS7_ILi192EEENS7_ILi128EEENS7_ILi96EEEEEELi96ENS_12float_e4m3_tEfNS_4arch4Sm90ELb0ELb1ELb1ELb1ELb0ELb0ELb0ELb1ELb1ELb1ELb0ELb0EEENS1_21CollectiveEpilogueFwdINS6_IJSA_SC_SB_EEES9_NS_10bfloat16_tESG_Li384ELb1ELb1ELb0ELb1EEENS1_36VarlenDynamicPersistentTileSchedulerILi192ELi128ELi384ELi128ELb0ELb1ELb1ELb1ELb0ELb1EEEEEEEEEvNT_6ParamsE)
        /*0140*/ 	.word	0x00000004


	//----- nvinfo : EIATTR_FRAME_SIZE
	.align		4
.L_64:
        /*0144*/ 	.byte	0x04, 0x11
        /*0146*/ 	.short	(.L_66 - .L_65)
	.align		4
.L_65:
        /*0148*/ 	.word	index@(_ZN7cutlass13device_kernelIN5flash11enable_sm90INS1_16FlashAttnFwdSm90INS1_25CollectiveMainloopFwdSm90ILi2EN4cute5tupleIJNS5_1CILi1EEES8_S8_EEENS6_IJNS7_ILi192EEENS7_ILi128EEENS7_ILi96EEEEEELi96ENS_12float_e4m3_tEfNS_4arch4Sm90ELb0ELb1ELb1ELb1ELb0ELb0ELb0ELb1ELb1ELb1ELb0ELb0EEENS1_21CollectiveEpilogueFwdINS6_IJSA_SC_SB_EEES9_NS_10bfloat16_tESG_Li384ELb1ELb1ELb0ELb1EEENS1_36VarlenDynamicPersistentTileSchedulerILi192ELi128ELi384ELi128ELb0ELb1ELb1ELb1ELb0ELb1EEEEEEEEEvNT_6ParamsE)
        /*014c*/ 	.word	0x00000000


	//----- nvinfo : EIATTR_REGCOUNT
	.align		4
.L_66:
        /*0150*/ 	.byte	0x04, 0x2f
        /*0152*/ 	.short	(.L_68 - .L_67)
	.align		4
.L_67:
        /*0154*/ 	.word	index@(_ZN7cutlass13device_kernelIN5flash11enable_sm90INS1_16FlashAttnFwdSm90INS1_25CollectiveMainloopFwdSm90ILi2EN4cute5tupleIJNS5_1CILi1EEES8_S8_EEENS6_IJNS7_ILi192EEENS7_ILi128EEENS7_ILi96EEEEEELi96ENS_12float_e4m3_tEfNS_4arch4Sm90ELb0ELb1ELb1ELb0ELb0ELb0ELb0ELb1ELb1ELb1ELb0ELb0EEENS1_21CollectiveEpilogueFwdINS6_IJSA_SC_SB_EEES9_NS_10bfloat16_tESG_Li384ELb0ELb1ELb0ELb1EEENS1_30DynamicPersistentTileSchedulerILi384ELi128ELb0ELb1ELb1EEEEEEEEEvNT_6ParamsE)
        /*0158*/ 	.word	0x00000004


	//----- nvinfo : EIATTR_FRAME_SIZE
	.align		4
.L_68:
        /*015c*/ 	.byte	0x04, 0x11
        /*015e*/ 	.short	(.L_70 - .L_69)
	.align		4
.L_69:
        /*0160*/ 	.word	index@(_ZN7cutlass13device_kernelIN5flash11enable_sm90INS1_16FlashAttnFwdSm90INS1_25CollectiveMainloopFwdSm90ILi2EN4cute5tupleIJNS5_1CILi1EEES8_S8_EEENS6_IJNS7_ILi192EEENS7_ILi128EEENS7_ILi96EEEEEELi96ENS_12float_e4m3_tEfNS_4arch4Sm90ELb0ELb1ELb1ELb0ELb0ELb0ELb0ELb1ELb1ELb1ELb0ELb0EEENS1_21CollectiveEpilogueFwdINS6_IJSA_SC_SB_EEES9_NS_10bfloat16_tESG_Li384ELb0ELb1ELb0ELb1EEENS1_30DynamicPersistentTileSchedulerILi384ELi128ELb0ELb1ELb1EEEEEEEEEvNT_6ParamsE)
        /*0164*/ 	.word	0x00000000


	//----- nvinfo : EIATTR_REGCOUNT
	.align		4
.L_70:
        /*0168*/ 	.byte	0x04, 0x2f
        /*016a*/ 	.short	(.L_72 - .L_71)
	.align		4
.L_71:
        /*016c*/ 	.word	index@(_ZN7cutlass13device_kernelIN5flash11enable_sm90INS1_16FlashAttnFwdSm90INS1_25CollectiveMainloopFwdSm90ILi2EN4cute5tupleIJNS5_1CILi1EEES8_S8_EEENS6_IJNS7_ILi192EEENS7_ILi128EEENS7_ILi96EEEEEELi96ENS_12float_e4m3_tEfNS_4arch4Sm90ELb0ELb0ELb1ELb1ELb0ELb1ELb0ELb1ELb1ELb1ELb0ELb0EEENS1_21CollectiveEpilogueFwdINS6_IJSA_SC_SB_EEES9_NS_10bfloat16_tESG_Li384ELb1ELb1ELb0ELb1EEENS1_36VarlenDynamicPersistentTileSchedulerILi192ELi128ELi384ELi128ELb0ELb1ELb1ELb0ELb1ELb1EEEEEEEEEvNT_6ParamsE)
        /*0170*/ 	.word	0x00000004


	//----- nvinfo : EIATTR_FRAME_SIZE
	.align		4
.L_72:
        /*0174*/ 	.byte	0x04, 0x11
        /*0176*/ 	.short	(.L_74 - .L_73)
	.align		4
.L_73:
        /*0178*/ 	.word	index@(_ZN7cutlass13device_kernelIN5flash11enable_sm90INS1_16FlashAttnFwdSm90INS1_25CollectiveMainloopFwdSm90ILi2EN4cute5tupleIJNS5_1CILi1EEES8_S8_EEENS6_IJNS7_ILi192EEENS7_ILi128EEENS7_ILi96EEEEEELi96ENS_12float_e4m3_tEfNS_4arch4Sm90ELb0ELb0ELb1ELb1ELb0ELb1ELb0ELb1ELb1ELb1ELb0ELb0EEENS1_21CollectiveEpilogueFwdINS6_IJSA_SC_SB_EEES9_NS_10bfloat16_tESG_Li384ELb1ELb1ELb0ELb1EEENS1_36VarlenDynamicPersistentTileSchedulerILi192ELi128ELi384ELi128ELb0ELb1ELb1ELb0ELb1ELb1EEEEEEEEEvNT_6ParamsE)
        /*017c*/ 	.word	0x00000000


	//----- nvinfo : EIATTR_REGCOUNT
	.align		4
.L_74:
        /*0180*/ 	.byte	0x04, 0x2f
        /*0182*/ 	.short	(.L_76 - .L_75)
	.align		4
.L_75:
        /*0184*/ 	.word	index@(_ZN7cutlass13device_kernelIN5flash11enable_sm90INS1_16FlashAttnFwdSm90INS1_25CollectiveMainloopFwdSm90ILi2EN4cute5tupleIJNS5_1CILi1EEES8_S8_EEENS6_IJNS7_ILi192EEENS7_ILi128EEENS7_ILi96EEEEEELi96ENS_12float_e4m3_tEfNS_4arch4Sm90ELb0ELb0ELb1ELb1ELb0ELb0ELb0ELb1ELb1ELb1ELb0ELb0EEENS1_21CollectiveEpilogueFwdINS6_IJSA_SC_SB_EEES9_NS_10bfloat16_tESG_Li384ELb1ELb1ELb0ELb1EEENS1_36VarlenDynamicPersistentTileSchedulerILi192ELi128ELi384ELi128ELb0ELb1ELb1ELb0ELb1ELb1EEEEEEEEEvNT_6ParamsE)
        /*0188*/ 	.word	0x00000004


	//----- nvinfo : EIATTR_FRAME_SIZE
	.align		4
.L_76:
        /*018c*/ 	.byte	0x04, 0x11
        /*018e*/ 	.short	(.L_78 - .L_77)
	.align		4
.L_77:
        /*0190*/ 	.word	index@(_ZN7cutlass13device_kernelIN5flash11enable_sm90INS1_16FlashAttnFwdSm90INS1_25CollectiveMainloopFwdSm90ILi2EN4cute5tupleIJNS5_1CILi1EEES8_S8_EEENS6_IJNS7_ILi192EEENS7_ILi128EEENS7_ILi96EEEEEELi96ENS_12float_e4m3_tEfNS_4arch4Sm90ELb0ELb0ELb1ELb1ELb0ELb0ELb0ELb1ELb1ELb1ELb0ELb0EEENS1_21CollectiveEpilogueFwdINS6_IJSA_SC_SB_EEES9_NS_10bfloat16_tESG_Li384ELb1ELb1ELb0ELb1EEENS1_36VarlenDynamicPersistentTileSchedulerILi192ELi128ELi384ELi128ELb0ELb1ELb1ELb0ELb1ELb1EEEEEEEEEvNT_6ParamsE)
        /*0194*/ 	.word	0x00000000


	//----- nvinfo : EIATTR_REGCOUNT
	.align		4
.L_78:
        /*0198*/ 	.byte	0x04, 0x2f
        /*019a*/ 	.short	(.L_80 - .L_79)
	.align		4
.L_79:
        /*019c*/ 	.word	index@(_ZN7cutlass13device_kernelIN5flash11enable_sm90INS1_16FlashAttnFwdSm90INS1_25CollectiveMainloopFwdSm90ILi2EN4cute5tupleIJNS5_1CILi1EEES8_S8_EEENS6_IJNS7_ILi192EEENS7_ILi128EEENS7_ILi96EEEEEELi96ENS_12float_e4m3_tEfNS_4arch4Sm90ELb0ELb0ELb1ELb0ELb0ELb0ELb0ELb1ELb1ELb1ELb0ELb0EEENS1_21CollectiveEpilogueFwdINS6_IJSA_SC_SB_EEES9_NS_10bfloat16_tESG_Li384ELb0ELb1ELb0ELb1EEENS1_29StaticPersistentTileSchedulerILb0EEEEEEEEEvNT_6ParamsE)
        /*01a0*/ 	.word	0x00000004


	//----- nvinfo : EIATTR_FRAME_SIZE
	.align		4
.L_80:
        /*01a4*/ 	.byte	0x04, 0x11
        /*01a6*/ 	.short	(.L_82 - .L_81)
	.align		4
.L_81:
        /*01a8*/ 	.word	index@(_ZN7cutlass13device_kernelIN5flash11enable_sm90INS1_16FlashAttnFwdSm90INS1_25CollectiveMainloopFwdSm90ILi2EN4cute5tupleIJNS5_1CILi1EEES8_S8_EEENS6_IJNS7_ILi192EEENS7_ILi128EEENS7_ILi96EEEEEELi96ENS_12float_e4m3_tEfNS_4arch4Sm90ELb0ELb0ELb1ELb0ELb0ELb0ELb0ELb1ELb1ELb1ELb0ELb0EEENS1_21CollectiveEpilogueFwdINS6_IJSA_SC_SB_EEES9_NS_10bfloat16_tESG_Li384ELb0ELb1ELb0ELb1EEENS1_29StaticPersistentTileSchedulerILb0EEEEEEEEEvNT_6ParamsE)
        /*01ac*/ 	.word	0x00000000


	//----- nvinfo : EIATTR_REGCOUNT
	.align		4
.L_82:
        /*01b0*/ 	.byte	0x04, 0x2f
        /*01b2*/ 	.short	(.L_84 - .L_83)
	.align		4
.L_83:
        /*01b4*/ 	.word	index@(_ZN7cutlass13device_kernelIN5flash11enable_sm90INS1_16FlashAttnFwdSm90INS1_25CollectiveMainloopFwdSm90ILi2EN4cute5tupleIJNS5_1CILi1EEES8_S8_EEENS6_IJNS7_ILi128EEENS7_ILi224EEESA_EEELi128ENS_12float_e4m3_tEfNS_4arch4Sm90ELb1ELb0ELb1ELb1ELb0ELb1ELb0ELb1ELb1ELb1ELb0ELb0EEENS1_21CollectiveEpilogueFwdINS6_IJSA_SA_SB_EEES9_NS_10bfloat16_tESF_Li256ELb1ELb1ELb0ELb1EEENS1_36VarlenDynamicPersistentTileSchedulerILi128ELi224ELi256ELi128ELb0ELb1ELb1ELb1ELb1ELb1EEEEEEEEEvNT_6ParamsE)
        /*01b8*/ 	.word	0x00000004


	//----- nvinfo : EIATTR_FRAME_SIZE
	.align		4
.L_84:
        /*01bc*/ 	.byte	0x04, 0x11
        /*01be*/ 	.short	(.L_86 - .L_85)
	.align		4
.L_85:
        /*01c0*/ 	.word	index@(_ZN7cutlass13device_kernelIN5flash11enable_sm90INS1_16FlashAttnFwdSm90INS1_25CollectiveMainloopFwdSm90ILi2EN4cute5tupleIJNS5_1CILi1EEES8_S8_EEENS6_IJNS7_ILi128EEENS7_ILi224EEESA_EEELi128ENS_12float_e4m3_tEfNS_4arch4Sm90ELb1ELb0ELb1ELb1ELb0ELb1ELb0ELb1ELb1ELb1ELb0ELb0EEENS1_21CollectiveEpilogueFwdINS6_IJSA_SA_SB_EEES9_NS_10bfloat16_tESF_Li256ELb1ELb1ELb0ELb1EEENS1_36VarlenDynamicPersistentTileSchedulerILi128ELi224ELi256ELi128ELb0ELb1ELb1ELb1ELb1ELb1EEEEEEEEEvNT_6ParamsE)
        /*01c4*/ 	.word	0x00000000


	//----- nvinfo : EIATTR_REGCOUNT
	.align		4
.L_86:
        /*01c8*/ 	.byte	0x04, 0x2f
        /*01ca*/ 	.short	(.L_88 - .L_87)
	.align		4
.L_87:
        /*01cc*/ 	.word	index@(_ZN7cutlass13device_kernelIN5flash11enable_sm90INS1_16FlashAttnFwdSm90INS1_25CollectiveMainloopFwdSm90ILi2EN4cute5tupleIJNS5_1CILi1EEES8_S8_EEENS6_IJNS7_ILi128EEENS7_ILi224EEESA_EEELi128ENS_12float_e4m3_tEfNS_4arch4Sm90ELb1ELb0ELb1ELb1ELb0ELb0ELb0ELb1ELb1ELb1ELb0ELb0EEENS1_21CollectiveEpilogueFwdINS6_IJSA_SA_SB_EEES9_NS_10bfloat16_tESF_Li256ELb1ELb1ELb0ELb1EEENS1_36VarlenDynamicPersistentTileSchedulerILi128ELi224ELi256ELi128ELb0ELb1ELb1ELb1ELb1ELb1EEEEEEEEEvNT_6ParamsE)
        /*01d0*/ 	.word	0x00000004


	//----- nvinfo : EIATTR_FRAME_SIZE
	.align		4
.L_88:
        /*01d4*/ 	.byte	0x04, 0x11
        /*01d6*/ 	.short	(.L_90 - .L_89)
	.align		4
.L_89:
        /*01d8*/ 	.word	index@(_ZN7cutlass13device_kernelIN5flash11enable_sm90INS1_16FlashAttnFwdSm90INS1_25CollectiveMainloopFwdSm90ILi2EN4cute5tupleIJNS5_1CILi1EEES8_S8_EEENS6_IJNS7_ILi128EEENS7_ILi224EEESA_EEELi128ENS_12float_e4m3_tEfNS_4arch4Sm90ELb1ELb0ELb1ELb1ELb0ELb0ELb0ELb1ELb1ELb1ELb0ELb0EEENS1_21CollectiveEpilogueFwdINS6_IJSA_SA_SB_EEES9_NS_10bfloat16_tESF_Li256ELb1ELb1ELb0ELb1EEENS1_36VarlenDynamicPersistentTileSchedulerILi128ELi224ELi256ELi128ELb0ELb1ELb1ELb1ELb1ELb1EEEEEEEEEvNT_6ParamsE)
        /*01dc*/ 	.word	0x00000000


	//----- nvinfo : EIATTR_REGCOUNT
	.align		4
.L_90:
        /*01e0*/ 	.byte	0x04, 0x2f
        /*01e2*/ 	.short	(.L_92 - .L_91)
	.align		4
.L_91:
        /*01e4*/ 	.word	index@(_ZN7cutlass13device_kernelIN5flash11enable_sm90INS1_16FlashAttnFwdSm90INS1_25CollectiveMainloopFwdSm90ILi2EN4cute5tupleIJNS5_1CILi1EEES8_S8_EEENS6_IJNS7_ILi128EEENS7_ILi224EEESA_EEELi128ENS_12float_e4m3_tEfNS_4arch4Sm90ELb1ELb0ELb1ELb0ELb0ELb0ELb0ELb1ELb1ELb1ELb0ELb0EEENS1_21CollectiveEpilogueFwdINS6_IJSA_SA_SB_EEES9_NS_10bfloat16_tESF_Li256ELb0ELb1ELb0ELb1EEENS1_30DynamicPersistentTileSchedulerILi256ELi128ELb0ELb1ELb1EEEEEEEEEvNT_6ParamsE)
        /*01e8*/ 	.word	0x00000004


	//----- nvinfo : EIATTR_FRAME_SIZE
	.align		4
.L_92:
        /*01ec*/ 	.byte	0x04, 0x11
        /*01ee*/ 	.short	(.L_94 - .L_93)
	.align		4
.L_93:
        /*01f0*/ 	.word	index@(_ZN7cutlass13device_kernelIN5flash11enable_sm90INS1_16FlashAttnFwdSm90INS1_25CollectiveMainloopFwdSm90ILi2EN4cute5tupleIJNS5_1CILi1EEES8_S8_EEENS6_IJNS7_ILi128EEENS7_ILi224EEESA_EEELi128ENS_12float_e4m3_tEfNS_4arch4Sm90ELb1ELb0ELb1ELb0ELb0ELb0ELb0ELb1ELb1ELb1ELb0ELb0EEENS1_21CollectiveEpilogueFwdINS6_IJSA_SA_SB_EEES9_NS_10bfloat16_tESF_Li256ELb0ELb1ELb0ELb1EEENS1_30DynamicPersistentTileSchedulerILi256ELi128ELb0ELb1ELb1EEEEEEEEEvNT_6ParamsE)
        /*01f4*/ 	.word	0x00000000


	//----- nvinfo : EIATTR_REGCOUNT
	.align		4
.L_94:
        /*01f8*/ 	.byte	0x04, 0x2f
        /*01fa*/ 	.short	(.L_96 - .L_95)
	.align		4
.L_95:
        /*01fc*/ 	.word	index@(_ZN7cutlass13device_kernelIN5flash11enable_sm90INS1_16FlashAttnFwdSm90INS1_25CollectiveMainloopFwdSm90ILi2EN4cute5tupleIJNS5_1CILi1EEES8_S8_EEENS6_IJNS7_ILi128EEENS7_ILi192EEESA_EEELi128ENS_12float_e4m3_tEfNS_4arch4Sm90ELb0ELb1ELb1ELb1ELb0ELb1ELb0ELb1ELb1ELb1ELb0ELb0EEENS1_21CollectiveEpilogueFwdINS6_IJSA_SA_SB_EEES9_NS_10bfloat16_tESF_Li256ELb1ELb1ELb0ELb1EEENS1_36VarlenDynamicPersistentTileSchedulerILi128ELi192ELi256ELi128ELb0ELb1ELb1ELb1ELb0ELb1EEEEEEEEEvNT_6ParamsE)
        /*0200*/ 	.word	0x00000004


	//----- nvinfo : EIATTR_FRAME_SIZE
	.align		4
.L_96:
        /*0204*/ 	.byte	0x04, 0x11
        /*0206*/ 	.short	(.L_98 - .L_97)
	.align		4
.L_97:
        /*0208*/ 	.word	index@(_ZN7cutlass13device_kernelIN5flash11enable_sm90INS1_16FlashAttnFwdSm90INS1_25CollectiveMainloopFwdSm90ILi2EN4cute5tupleIJNS5_1CILi1EEES8_S8_EEENS6_IJNS7_ILi128EEENS7_ILi192EEESA_EEELi128ENS_12float_e4m3_tEfNS_4arch4Sm90ELb0ELb1ELb1ELb1ELb0ELb1ELb0ELb1ELb1ELb1ELb0ELb0EEENS1_21CollectiveEpilogueFwdINS6_IJSA_SA_SB_EEES9_NS_10bfloat16_tESF_Li256ELb1ELb1ELb0ELb1EEENS1_36VarlenDynamicPersistentTileSchedulerILi128ELi192ELi256ELi128ELb0ELb1ELb1ELb1ELb0ELb1EEEEEEEEEvNT_6ParamsE)
        /*020c*/ 	.word	0x00000000


	//----- nvinfo : EIATTR_REGCOUNT
	.align		4
.L_98:
        /*0210*/ 	.byte	0x04, 0x2f
        /*0212*/ 	.short	(.L_100 - .L_99)
	.align		4
.L_99:
        /*0214*/ 	.word	index@(_ZN7cutlass13device_kernelIN5flash11enable_sm90INS1_16FlashAttnFwdSm90INS1_25CollectiveMainloopFwdSm90ILi2EN4cute5tupleIJNS5_1CILi1EEES8_S8_EEENS6_IJNS7_ILi128EEENS7_ILi192EEESA_EEELi128ENS_12float_e4m3_tEfNS_4arch4Sm90ELb0ELb1ELb1ELb1ELb0ELb0ELb0ELb1ELb1ELb1ELb0ELb0EEENS1_21CollectiveEpilogueFwdINS6_IJSA_SA_SB_EEES9_NS_10bfloat16_tESF_Li256ELb1ELb1ELb0ELb1EEENS1_36VarlenDynamicPersistentTileSchedulerILi128ELi192ELi256ELi128ELb0ELb1ELb1ELb1ELb0ELb1EEEEEEEEEvNT_6ParamsE)
        /*0218*/ 	.word	0x00000004


	//----- nvinfo : EIATTR_FRAME_SIZE
	.align		4
.L_100:
        /*021c*/ 	.byte	0x04, 0x11
        /*021e*/ 	.short	(.L_102 - .L_101)
	.align		4
.L_101:
        /*0220*/ 	.word	index@(_ZN7cutlass13device_kernelIN5flash11enable_sm90INS1_16FlashAttnFwdSm90INS1_25CollectiveMainloopFwdSm90ILi2EN4cute5tupleIJNS5_1CILi1EEES8_S8_EEENS6_IJNS7_ILi128EEENS7_ILi192EEESA_EEELi128ENS_12float_e4m3_tEfNS_4arch4Sm90ELb0ELb1ELb1ELb1ELb0ELb0ELb0ELb1ELb1ELb1ELb0ELb0EEENS1_21CollectiveEpilogueFwdINS6_IJSA_SA_SB_EEES9_NS_10bfloat16_tESF_Li256ELb1ELb1ELb0ELb1EEENS1_36VarlenDynamicPersistentTileSchedulerILi128ELi192ELi256ELi128ELb0ELb1ELb1ELb1ELb0ELb1EEEEEEEEEvNT_6ParamsE)
        /*0224*/ 	.word	0x00000000


	//----- nvinfo : EIATTR_REGCOUNT
	.align		4
.L_102:
        /*0228*/ 	.byte	0x04, 0x2f
        /*022a*/ 	.short	(.L_104 - .L_103)
	.align		4
.L_103:
        /*022c*/ 	.word	index@(_ZN7cutlass13device_kernelIN5flash11enable_sm90INS1_16FlashAttnFwdSm90INS1_25CollectiveMainloopFwdSm90ILi2EN4cute5tupleIJNS5_1CILi1EEES8_S8_EEENS6_IJNS7_ILi128EEENS7_ILi192EEESA_EEELi128ENS_12float_e4m3_tEfNS_4arch4Sm90ELb0ELb1ELb1ELb0ELb0ELb0ELb0ELb1ELb1ELb1ELb0ELb0EEENS1_21CollectiveEpilogueFwdINS6_IJSA_SA_SB_EEES9_NS_10bfloat16_tESF_Li256ELb0ELb1ELb0ELb1EEENS1_30DynamicPersistentTileSchedulerILi256ELi128ELb0ELb1ELb1EEEEEEEEEvNT_6ParamsE)
        /*0230*/ 	.word	0x00000004


	//----- nvinfo : EIATTR_FRAME_SIZE
	.align		4
.L_104:
        /*0234*/ 	.byte	0x04, 0x11
        /*0236*/ 	.short	(.L_106 - .L_105)
	.align		4
.L_105:
        /*0238*/ 	.word	index@(_ZN7cutlass13device_kernelIN5flash11enable_sm90INS1_16FlashAttnFwdSm90INS1_25CollectiveMainloopFwdSm90ILi2EN4cute5tupleIJNS5_1CILi1EEES8_S8_EEENS6_IJNS7_ILi128EEENS7_ILi192EEESA_EEELi128ENS_12float_e4m3_tEfNS_4arch4Sm90ELb0ELb1ELb1ELb0ELb0ELb0ELb0ELb1ELb1ELb1ELb0ELb0EEENS1_21CollectiveEpilogueFwdINS6_IJSA_SA_SB_EEES9_NS_10bfloat16_tESF_Li256ELb0ELb1ELb0ELb1EEENS1_30DynamicPersistentTileSchedulerILi256ELi128ELb0ELb1ELb1EEEEEEEEEvNT_6ParamsE)
        /*023c*/ 	.word	0x00000000


	//----- nvinfo : EIATTR_REGCOUNT
	.align		4
.L_106:
        /*0240*/ 	.byte	0x04, 0x2f
        /*0242*/ 	.short	(.L_108 - .L_107)
	.align		4
.L_107:
        /*0244*/ 	.word	index@(_ZN7cutlass13device_kernelIN5flash11enable_sm90INS1_16FlashAttnFwdSm90INS1_25CollectiveMainloopFwdSm90ILi2EN4cute5tupleIJNS5_1CILi1EEES8_S8_EEENS6_IJNS7_ILi128EEENS7_ILi224EEESA_EEELi128ENS_12float_e4m3_tEfNS_4arch4Sm90ELb0ELb0ELb1ELb1ELb0ELb1ELb0ELb1ELb1ELb1ELb0ELb0EEENS1_21CollectiveEpilogueFwdINS6_IJSA_SA_SB_EEES9_NS_10bfloat16_tESF_Li256ELb1ELb1ELb0ELb1EEENS1_36VarlenDynamicPersistentTileSchedulerILi128ELi224ELi256ELi128ELb0ELb1ELb1ELb0ELb1ELb1EEEEEEEEEvNT_6ParamsE)
        /*0248*/ 	.word	0x00000004


	//----- nvinfo : EIATTR_FRAME_SIZE
	.align		4
.L_108:
        /*024c*/ 	.byte	0x04, 0x11
        /*024e*/ 	.short	(.L_110 - .L_109)
	.align		4
.L_109:
        /*0250*/ 	.word	index@(_ZN7cutlass13device_kernelIN5flash11enable_sm90INS1_16FlashAttnFwdSm90INS1_25CollectiveMainloopFwdSm90ILi2EN4cute5tupleIJNS5_1CILi1EEES8_S8_EEENS6_IJNS7_ILi128EEENS7_ILi224EEESA_EEELi128ENS_12float_e4m3_tEfNS_4arch4Sm90ELb0ELb0ELb1ELb1ELb0ELb1ELb0ELb1ELb1ELb1ELb0ELb0EEENS1_21CollectiveEpilogueFwdINS6_IJSA_SA_SB_EEES9_NS_10bfloat16_tESF_Li256ELb1ELb1ELb0ELb1EEENS1_36VarlenDynamicPersistentTileSchedulerILi128ELi224ELi256ELi128ELb0ELb1ELb1ELb0ELb1ELb1EEEEEEEEEvNT_6ParamsE)
        /*0254*/ 	.word	0x00000000


	//----- nvinfo : EIATTR_REGCOUNT
	.align		4
.L_110:
        /*0258*/ 	.byte	0x04, 0x2f
        /*025a*/ 	.short	(.L_112 - .L_111)
	.align		4
.L_111:
        /*025c*/ 	.word	index@(_ZN7cutlass13device_kernelIN5flash11enable_sm90INS1_16FlashAttnFwdSm90INS1_25CollectiveMainloopFwdSm90ILi2EN4cute5tupleIJNS5_1CILi1EEES8_S8_EEENS6_IJNS7_ILi128EEENS7_ILi224EEESA_EEELi128ENS_12float_e4m3_tEfNS_4arch4Sm90ELb0ELb0ELb1ELb1ELb0ELb0ELb0ELb1ELb1ELb1ELb0ELb0EEENS1_21CollectiveEpilogueFwdINS6_IJSA_SA_SB_EEES9_NS_10bfloat16_tESF_Li256ELb1ELb1ELb0ELb1EEENS1_36VarlenDynamicPersistentTileSchedulerILi128ELi224ELi256ELi128ELb0ELb1ELb1ELb0ELb1ELb1EEEEEEEEEvNT_6ParamsE)
        /*0260*/ 	.word	0x00000004


	//----- nvinfo : EIATTR_FRAME_SIZE
	.align		4
.L_112:
        /*0264*/ 	.byte	0x04, 0x11
        /*0266*/ 	.short	(.L_114 - .L_113)
	.align		4
.L_113:
        /*0268*/ 	.word	index@(_ZN7cutlass13device_kernelIN5flash11enable_sm90INS1_16FlashAttnFwdSm90INS1_25CollectiveMainloopFwdSm90ILi2EN4cute5tupleIJNS5_1CILi1EEES8_S8_EEENS6_IJNS7_ILi128EEENS7_ILi224EEESA_EEELi128ENS_12float_e4m3_tEfNS_4arch4Sm90ELb0ELb0ELb1ELb1ELb0ELb0ELb0ELb1ELb1ELb1ELb0ELb0EEENS1_21CollectiveEpilogueFwdINS6_IJSA_SA_SB_EEES9_NS_10bfloat16_tESF_Li256ELb1ELb1ELb0ELb1EEENS1_36VarlenDynamicPersistentTileSchedulerILi128ELi224ELi256ELi128ELb0ELb1ELb1ELb0ELb1ELb1EEEEEEEEEvNT_6ParamsE)
        /*026c*/ 	.word	0x00000000


	//----- nvinfo : EIATTR_REGCOUNT
	.align		4
.L_114:
        /*0270*/ 	.byte	0x04, 0x2f
        /*0272*/ 	.short	(.L_116 - .L_115)
	.align		4
.L_115:
        /*0274*/ 	.word	index@(_ZN7cutlass13device_kernelIN5flash11enable_sm90INS1_16FlashAttnFwdSm90INS1_25CollectiveMainloopFwdSm90ILi2EN4cute5tupleIJNS5_1CILi1EEES8_S8_EEENS6_IJNS7_ILi128EEENS7_ILi224EEESA_EEELi128ENS_12float_e4m3_tEfNS_4arch4Sm90ELb0ELb0ELb1ELb0ELb0ELb0ELb0ELb1ELb1ELb1ELb0ELb0EEENS1_21CollectiveEpilogueFwdINS6_IJSA_SA_SB_EEES9_NS_10bfloat16_tESF_Li256ELb0ELb1ELb0ELb1EEENS1_29StaticPersistentTileSchedulerILb0EEEEEEEEEvNT_6ParamsE)
        /*0278*/ 	.word	0x00000004


	//----- nvinfo : EIATTR_FRAME_SIZE
	.align		4
.L_116:
        /*027c*/ 	.byte	0x04, 0x11
        /*027e*/ 	.short	(.L_118 - .L_117)
	.align		4
.L_117:
        /*0280*/ 	.word	index@(_ZN7cutlass13device_kernelIN5flash11enable_sm90INS1_16FlashAttnFwdSm90INS1_25CollectiveMainloopFwdSm90ILi2EN4cute5tupleIJNS5_1CILi1EEES8_S8_EEENS6_IJNS7_ILi128EEENS7_ILi224EEESA_EEELi128ENS_12float_e4m3_tEfNS_4arch4Sm90ELb0ELb0ELb1ELb0ELb0ELb0ELb0ELb1ELb1ELb1ELb0ELb0EEENS1_21CollectiveEpilogueFwdINS6_IJSA_SA_SB_EEES9_NS_10bfloat16_tESF_Li256ELb0ELb1ELb0ELb1EEENS1_29StaticPersistentTileSchedulerILb0EEEEEEEEEvNT_6ParamsE)
        /*0284*/ 	.word	0x00000000


	//----- nvinfo : EIATTR_REGCOUNT
	.align		4
.L_118:
        /*0288*/ 	.byte	0x04, 0x2f
        /*028a*/ 	.short	(.L_120 - .L_119)
	.align		4
.L_119:
        /*028c*/ 	.word	index@(_ZN7cutlass13device_kernelIN5flash11enable_sm90INS1_16FlashAttnFwdSm90INS1_25CollectiveMainloopFwdSm90ILi2EN4cute5tupleIJNS5_1CILi1EEES8_S8_EEENS6_IJNS7_ILi128EEENS7_ILi160EEENS7_ILi192EEEEEELi192ENS_12float_e4m3_tEfNS_4arch4Sm90ELb1ELb0ELb1ELb1ELb0ELb1ELb0ELb1ELb1ELb1ELb0ELb0EEENS1_21CollectiveEpilogueFwdINS6_IJSA_SC_SB_EEES9_NS_10bfloat16_tESG_Li256ELb1ELb1ELb0ELb1EEENS1_36VarlenDynamicPersistentTileSchedulerILi128ELi160ELi256ELi128ELb0ELb1ELb1ELb1ELb1ELb1EEEEEEEEEvNT_6ParamsE)
        /*0290*/ 	.word	0x00000004


	//----- nvinfo : EIATTR_FRAME_SIZE
	.align		4
.L_120:
        /*0294*/ 	.byte	0x04, 0x11
        /*0296*/ 	.short	(.L_122 - .L_121)
	.align		4
.L_121:
        /*0298*/ 	.word	index@(_ZN7cutlass13device_kernelIN5flash11enable_sm90INS1_16FlashAttnFwdSm90INS1_25CollectiveMainloopFwdSm90ILi2EN4cute5tupleIJNS5_1CILi1EEES8_S8_EEENS6_IJNS7_ILi128EEENS7_ILi160EEENS7_ILi192EEEEEELi192ENS_12float_e4m3_tEfNS_4arch4Sm90ELb1ELb0ELb1ELb1ELb0ELb1ELb0ELb1ELb1ELb1ELb0ELb0EEENS1_21CollectiveEpilogueFwdINS6_IJSA_SC_SB_EEES9_NS_10bfloat16_tESG_Li256ELb1ELb1ELb0ELb1EEENS1_36VarlenDynamicPersistentTileSchedulerILi128ELi160ELi256ELi128ELb0ELb1ELb1ELb1ELb1ELb1EEEEEEEEEvNT_6ParamsE)
        /*029c*/ 	.word	0x00000000


	//----- nvinfo : EIATTR_REGCOUNT
	.align		4
.L_122:
        /*02a0*/ 	.byte	0x04, 0x2f
        /*02a2*/ 	.short	(.L_124 - .L_123)
	.align		4
.L_123:
        /*02a4*/ 	.word	index@(_ZN7cutlass13device_kernelIN5flash11enable_sm90INS1_16FlashAttnFwdSm90INS1_25CollectiveMainloopFwdSm90ILi2EN4cute5tupleIJNS5_1CILi1EEES8_S8_EEENS6_IJNS7_ILi128EEENS7_ILi160EEENS7_ILi192EEEEEELi192ENS_12float_e4m3_tEfNS_4arch4Sm90ELb1ELb0ELb1ELb1ELb0ELb0ELb0ELb1ELb1ELb1ELb0ELb0EEENS1_21CollectiveEpilogueFwdINS6_IJSA_SC_SB_EEES9_NS_10bfloat16_tESG_Li256ELb1ELb1ELb0ELb1EEENS1_36VarlenDynamicPersistentTileSchedulerILi128ELi160ELi256ELi128ELb0ELb1ELb1ELb1ELb1ELb1EEEEEEEEEvNT_6ParamsE)
        /*02a8*/ 	.word	0x00000004


	//----- nvinfo : EIATTR_FRAME_SIZE
	.align		4
.L_124:
        /*02ac*/ 	.byte	0x04, 0x11
        /*02ae*/ 	.short	(.L_126 - .L_125)
	.align		4
.L_125:
        /*02b0*/ 	.word	index@(_ZN7cutlass13device_kernelIN5flash11enable_sm90INS1_16FlashAttnFwdSm90INS1_25CollectiveMainloopFwdSm90ILi2EN4cute5tupleIJNS5_1CILi1EEES8_S8_EEENS6_IJNS7_ILi128EEENS7_ILi160EEENS7_ILi192EEEEEELi192ENS_12float_e4m3_tEfNS_4arch4Sm90ELb1ELb0ELb1ELb1ELb0ELb0ELb0ELb1ELb1ELb1ELb0ELb0EEENS1_21CollectiveEpilogueFwdINS6_IJSA_SC_SB_EEES9_NS_10bfloat16_tESG_Li256ELb1ELb1ELb0ELb1EEENS1_36VarlenDynamicPersistentTileSchedulerILi128ELi160ELi256ELi128ELb0ELb1ELb1ELb1ELb1ELb1EEEEEEEEEvNT_6ParamsE)
        /*02b4*/ 	.word	0x00000000


	//----- nvinfo : EIATTR_REGCOUNT
	.align		4
.L_126:
        /*02b8*/ 	.byte	0x04, 0x2f
        /*02ba*/ 	.short	(.L_128 - .L_127)
	.align		4
.L_127:
        /*02bc*/ 	.word	index@(_ZN7cutlass13device_kernelIN5flash11enable_sm90INS1_16FlashAttnFwdSm90INS1_25CollectiveMainloopFwdSm90ILi2EN4cute5tupleIJNS5_1CILi1EEES8_S8_EEENS6_IJNS7_ILi128EEENS7_ILi160EEENS7_ILi192EEEEEELi192ENS_12float_e4m3_tEfNS_4arch4Sm90ELb1ELb0ELb1ELb0ELb0ELb0ELb0ELb1ELb1ELb1ELb0ELb0EEENS1_21CollectiveEpilogueFwdINS6_IJSA_SC_SB_EEES9_NS_10bfloat16_tESG_Li256ELb0ELb1ELb0ELb1EEENS1_30DynamicPersistentTileSchedulerILi256ELi128ELb0ELb1ELb1EEEEEEEEEvNT_6ParamsE)
        /*02c0*/ 	.word	0x00000004


	//----- nvinfo : EIATTR_FRAME_SIZE
	.align		4
.L_128:
        /*02c4*/ 	.byte	0x04, 0x11
        /*02c6*/ 	.short	(.L_130 - .L_129)
	.align		4
.L_129:
        /*02c8*/ 	.word	index@(_ZN7cutlass13device_kernelIN5flash11enable_sm90INS1_16FlashAttnFwdSm90INS1_25CollectiveMainloopFwdSm90ILi2EN4cute5tupleIJNS5_1CILi1EEES8_S8_EEENS6_IJNS7_ILi128EEENS7_ILi160EEENS7_ILi192EEEEEELi192ENS_12float_e4m3_tEfNS_4arch4Sm90ELb1ELb0ELb1ELb0ELb0ELb0ELb0ELb1ELb1ELb1ELb0ELb0EEENS1_21CollectiveEpilogueFwdINS6_IJSA_SC_SB_EEES9_NS_10bfloat16_tESG_Li256ELb0ELb1ELb0ELb1EEENS1_30DynamicPersistentTileSchedulerILi256ELi128ELb0ELb1ELb1EEEEEEEEEvNT_6ParamsE)
        /*02cc*/ 	.word	0x00000000


	//----- nvinfo : EIATTR_REGCOUNT
	.align		4
.L_130:
        /*02d0*/ 	.byte	0x04, 0x2f
        /*02d2*/ 	.short	(.L_132 - .L_131)
	.align		4
.L_131:
        /*02d4*/ 	.word	index@(_ZN7cutlass13device_kernelIN5flash11enable_sm90INS1_16FlashAttnFwdSm90INS1_25CollectiveMainloopFwdSm90ILi2EN4cute5tupleIJNS5_1CILi1EEES8_S8_EEENS6_IJNS7_ILi128EEESA_NS7_ILi192EEEEEELi192ENS_12float_e4m3_tEfNS_4arch4Sm90ELb0ELb1ELb1ELb1ELb0ELb1ELb0ELb1ELb1ELb1ELb0ELb0EEENS1_21CollectiveEpilogueFwdINS6_IJSA_SB_SA_EEES9_NS_10bfloat16_tESF_Li256ELb1ELb1ELb0ELb1EEENS1_36VarlenDynamicPersistentTileSchedulerILi128ELi128ELi256ELi128ELb0ELb1ELb1ELb1ELb0ELb1EEEEEEEEEvNT_6ParamsE)
        /*02d8*/ 	.word	0x00000004


	//----- nvinfo : EIATTR_FRAME_SIZE
	.align		4
.L_132:
        /*02dc*/ 	.byte	0x04, 0x11
        /*02de*/ 	.short	(.L_134 - .L_133)
	.align		4
.L_133:
        /*02e0*/ 	.word	index@(_ZN7cutlass13device_kernelIN5flash11enable_sm90INS1_16FlashAttnFwdSm90INS1_25CollectiveMainloopFwdSm90ILi2EN4cute5tupleIJNS5_1CILi1EEES8_S8_EEENS6_IJNS7_ILi128EEESA_NS7_ILi192EEEEEELi192ENS_12float_e4m3_tEfNS_4arch4Sm90ELb0ELb1ELb1ELb1ELb0ELb1ELb0ELb1ELb1ELb1ELb0ELb0EEENS1_21CollectiveEpilogueFwdINS6_IJSA_SB_SA_EEES9_NS_10bfloat16_tESF_Li256ELb1ELb1ELb0ELb1EEENS1_36VarlenDynamicPersistentTileSchedulerILi128ELi128ELi256ELi128ELb0ELb1ELb1ELb1ELb0ELb1EEEEEEEEEvNT_6ParamsE)
        /*02e4*/ 	.word	0x00000000


	//----- nvinfo : EIATTR_REGCOUNT
	.align		4
.L_134:
        /*02e8*/ 	.byte	0x04, 0x2f
        /*02ea*/ 	.short	(.L_136 - .L_135)
	.align		4
.L_135:
        /*02ec*/ 	.word	index@(_ZN7cutlass13device_kernelIN5flash11enable_sm90INS1_16FlashAttnFwdSm90INS1_25CollectiveMainloopFwdSm90ILi2EN4cute5tupleIJNS5_1CILi1EEES8_S8_EEENS6_IJNS7_ILi128EEESA_NS7_ILi192EEEEEELi192ENS_12float_e4m3_tEfNS_4arch4Sm90ELb0ELb1ELb1ELb1ELb0ELb0ELb0ELb1ELb1ELb1ELb0ELb0EEENS1_21CollectiveEpilogueFwdINS6_IJSA_SB_SA_EEES9_NS_10bfloat16_tESF_Li256ELb1ELb1ELb0ELb1EEENS1_36VarlenDynamicPersistentTileSchedulerILi128ELi128ELi256ELi128ELb0ELb1ELb1ELb1ELb0ELb1EEEEEEEEEvNT_6ParamsE)
        /*02f0*/ 	.word	0x00000004


	//----- nvinfo : EIATTR_FRAME_SIZE
	.align		4
.L_136:
        /*02f4*/ 	.byte	0x04, 0x11
        /*02f6*/ 	.short	(.L_138 - .L_137)
	.align		4
.L_137:
        /*02f8*/ 	.word	index@(_ZN7cutlass13device_kernelIN5flash11enable_sm90INS1_16FlashAttnFwdSm90INS1_25CollectiveMainloopFwdSm90ILi2EN4cute5tupleIJNS5_1CILi1EEES8_S8_EEENS6_IJNS7_ILi128EEESA_NS7_ILi192EEEEEELi192ENS_12float_e4m3_tEfNS_4arch4Sm90ELb0ELb1ELb1ELb1ELb0ELb0ELb0ELb1ELb1ELb1ELb0ELb0EEENS1_21CollectiveEpilogueFwdINS6_IJSA_SB_SA_EEES9_NS_10bfloat16_tESF_Li256ELb1ELb1ELb0ELb1EEENS1_36VarlenDynamicPersistentTileSchedulerILi128ELi128ELi256ELi128ELb0ELb1ELb1ELb1ELb0ELb1EEEEEEEEEvNT_6ParamsE)
        /*02fc*/ 	.word	0x00000000


	//----- nvinfo : EIATTR_REGCOUNT
	.align		4
.L_138:
        /*0300*/ 	.byte	0x04, 0x2f
        /*0302*/ 	.short	(.L_140 - .L_139)
	.align		4
.L_139:
        /*0304*/ 	.word	index@(_ZN7cutlass13device_kernelIN5flash11enable_sm90INS1_16FlashAttnFwdSm90INS1_25CollectiveMainloopFwdSm90ILi2EN4cute5tupleIJNS5_1CILi1EEES8_S8_EEENS6_IJNS7_ILi128EEESA_NS7_ILi192EEEEEELi192ENS_12float_e4m3_tEfNS_4arch4Sm90ELb0ELb1ELb1ELb0ELb0ELb0ELb0ELb1ELb1ELb1ELb0ELb0EEENS1_21CollectiveEpilogueFwdINS6_IJSA_SB_SA_EEES9_NS_10bfloat16_tESF_Li256ELb0ELb1ELb0ELb1EEENS1_30DynamicPersistentTileSchedulerILi256ELi128ELb0ELb1ELb1EEEEEEEEEvNT_6ParamsE)
        /*0308*/ 	.word	0x00000004


	//----- nvinfo : EIATTR_FRAME_SIZE
	.align		4
.L_140:
        /*030c*/ 	.byte	0x04, 0x11
        /*030e*/ 	.short	(.L_142 - .L_141)
	.align		4
.L_141:
        /*0310*/ 	.word	index@(_ZN7cutlass13device_kernelIN5flash11enable_sm90INS1_16FlashAttnFwdSm90INS1_25CollectiveMainloopFwdSm90ILi2EN4cute5tupleIJNS5_1CILi1EEES8_S8_EEENS6_IJNS7_ILi128EEESA_NS7_ILi192EEEEEELi192ENS_12float_e4m3_tEfNS_4arch4Sm90ELb0ELb1ELb1ELb0ELb0ELb0ELb0ELb1ELb1ELb1ELb0ELb0EEENS1_21CollectiveEpilogueFwdINS6_IJSA_SB_SA_EEES9_NS_10bfloat16_tESF_Li256ELb0ELb1ELb0ELb1EEENS1_30DynamicPersistentTileSchedulerILi256ELi128ELb0ELb1ELb1EEEEEEEEEvNT_6ParamsE)
        /*0314*/ 	.word	0x00000000


	//----- nvinfo : EIATTR_REGCOUNT
	.align		4
.L_142:
        /*0318*/ 	.byte	0x04, 0x2f
        /*031a*/ 	.short	(.L_144 - .L_143)
	.align		4
.L_143:
        /*031c*/ 	.word	index@(_ZN7cutlass13device_kernelIN5flash11enable_sm90INS1_16FlashAttnFwdSm90INS1_25CollectiveMainloopFwdSm90ILi2EN4cute5tupleIJNS5_1CILi1EEES8_S8_EEENS6_IJNS7_ILi128EEENS7_ILi160EEENS7_ILi192EEEEEELi192ENS_12float_e4m3_tEfNS_4arch4Sm90ELb0ELb0ELb1ELb1ELb0ELb1ELb0ELb1ELb1ELb1ELb0ELb0EEENS1_21CollectiveEpilogueFwdINS6_IJSA_SC_SB_EEES9_NS_10bfloat16_tESG_Li256ELb1ELb1ELb0ELb1EEENS1_36VarlenDynamicPersistentTileSchedulerILi128ELi160ELi256ELi128ELb0ELb1ELb1ELb0ELb1ELb1EEEEEEEEEvNT_6ParamsE)
        /*0320*/ 	.word	0x00000004


	//----- nvinfo : EIATTR_FRAME_SIZE
	.align		4
.L_144:
        /*0324*/ 	.byte	0x04, 0x11
        /*0326*/ 	.short	(.L_146 - .L_145)
	.align		4
.L_145:
        /*0328*/ 	.word	index@(_ZN7cutlass13device_kernelIN5flash11enable_sm90INS1_16FlashAttnFwdSm90INS1_25CollectiveMainloopFwdSm90ILi2EN4cute5tupleIJNS5_1CILi1EEES8_S8_EEENS6_IJNS7_ILi128EEENS7_ILi160EEENS7_ILi192EEEEEELi192ENS_12float_e4m3_tEfNS_4arch4Sm90ELb0ELb0ELb1ELb1ELb0ELb1ELb0ELb1ELb1ELb1ELb0ELb0EEENS1_21CollectiveEpilogueFwdINS6_IJSA_SC_SB_EEES9_NS_10bfloat16_tESG_Li256ELb1ELb1ELb0ELb1EEENS1_36VarlenDynamicPersistentTileSchedulerILi128ELi160ELi256ELi128ELb0ELb1ELb1ELb0ELb1ELb1EEEEEEEEEvNT_6ParamsE)
        /*032c*/ 	.word	0x00000000


	//----- nvinfo : EIATTR_REGCOUNT
	.align		4
.L_146:
        /*0330*/ 	.byte	0x04, 0x2f
        /*0332*/ 	.short	(.L_148 - .L_147)
	.align		4
.L_147:
        /*0334*/ 	.word	index@(_ZN7cutlass13device_kernelIN5flash11enable_sm90INS1_16FlashAttnFwdSm90INS1_25CollectiveMainloopFwdSm90ILi2EN4cute5tupleIJNS5_1CILi1EEES8_S8_EEENS6_IJNS7_ILi128EEENS7_ILi160EEENS7_ILi192EEEEEELi192ENS_12float_e4m3_tEfNS_4arch4Sm90ELb0ELb0ELb1ELb1ELb0ELb0ELb0ELb1ELb1ELb1ELb0ELb0EEENS1_21CollectiveEpilogueFwdINS6_IJSA_SC_SB_EEES9_NS_10bfloat16_tESG_Li256ELb1ELb1ELb0ELb1EEENS1_36VarlenDynamicPersistentTileSchedulerILi128ELi160ELi256ELi128ELb0ELb1ELb1ELb0ELb1ELb1EEEEEEEEEvNT_6ParamsE)
        /*0338*/ 	.word	0x00000004


	//----- nvinfo : EIATTR_FRAME_SIZE
	.align		4
.L_148:
        /*033c*/ 	.byte	0x04, 0x11
        /*033e*/ 	.short	(.L_150 - .L_149)
	.align		4
.L_149:
        /*0340*/ 	.word	index@(_ZN7cutlass13device_kernelIN5flash11enable_sm90INS1_16FlashAttnFwdSm90INS1_25CollectiveMainloopFwdSm90ILi2EN4cute5tupleIJNS5_1CILi1EEES8_S8_EEENS6_IJNS7_ILi128EEENS7_ILi160EEENS7_ILi192EEEEEELi192ENS_12float_e4m3_tEfNS_4arch4Sm90ELb0ELb0ELb1ELb1ELb0ELb0ELb0ELb1ELb1ELb1ELb0ELb0EEENS1_21CollectiveEpilogueFwdINS6_IJSA_SC_SB_EEES9_NS_10bfloat16_tESG_Li256ELb1ELb1ELb0ELb1EEENS1_36VarlenDynamicPersistentTileSchedulerILi128ELi160ELi256ELi128ELb0ELb1ELb1ELb0ELb1ELb1EEEEEEEEEvNT_6ParamsE)
        /*0344*/ 	.word	0x00000000


	//----- nvinfo : EIATTR_REGCOUNT
	.align		4
.L_150:
        /*0348*/ 	.byte	0x04, 0x2f
        /*034a*/ 	.short	(.L_152 - .L_151)
	.align		4
.L_151:
        /*034c*/ 	.word	index@(_ZN7cutlass13device_kernelIN5flash11enable_sm90INS1_16FlashAttnFwdSm90INS1_25CollectiveMainloopFwdSm90ILi2EN4cute5tupleIJNS5_1CILi2EEENS7_ILi1EEES9_EEENS6_IJNS7_ILi128EEENS7_ILi160EEENS7_ILi192EEEEEELi192ENS_12float_e4m3_tEfNS_4arch4Sm90ELb0ELb0ELb1ELb0ELb0ELb0ELb0ELb1ELb1ELb1ELb0ELb0EEENS1_21CollectiveEpilogueFwdINS6_IJSB_SD_SC_EEESA_NS_10bfloat16_tESH_Li256ELb0ELb1ELb0ELb1EEENS1_29StaticPersistentTileSchedulerILb0EEEEEEEEEvNT_6ParamsE)
        /*0350*/ 	.word	0x00000004


	//----- nvinfo : EIATTR_FRAME_SIZE
	.align		4
.L_152:
        /*0354*/ 	.byte	0x04, 0x11
        /*0356*/ 	.short	(.L_154 - .L_153)
	.align		4
.L_153:
        /*0358*/ 	.word	index@(_ZN7cutlass13device_kernelIN5flash11enable_sm90INS1_16FlashAttnFwdSm90INS1_25CollectiveMainloopFwdSm90ILi2EN4cute5tupleIJNS5_1CILi2EEENS7_ILi1EEES9_EEENS6_IJNS7_ILi128EEENS7_ILi160EEENS7_ILi192EEEEEELi192ENS_12float_e4m3_tEfNS_4arch4Sm90ELb0ELb0ELb1ELb0ELb0ELb0ELb0ELb1ELb1ELb1ELb0ELb0EEENS1_21CollectiveEpilogueFwdINS6_IJSB_SD_SC_EEESA_NS_10bfloat16_tESH_Li256ELb0ELb1ELb0ELb1EEENS1_29StaticPersistentTileSchedulerILb0EEEEEEEEEvNT_6ParamsE)
        /*035c*/ 	.word	0x00000000


	//----- nvinfo : EIATTR_REGCOUNT
	.align		4
.L_154:
        /*0360*/ 	.byte	0x04, 0x2f
        /*0362*/ 	.short	(.L_156 - .L_155)
	.align		4
.L_155:
        /*0364*/ 	.word	index@(_ZN7cutlass13device_kernelIN5flash11enable_sm90INS1_16FlashAttnFwdSm90INS1_25CollectiveMainloopFwdSm90ILi2EN4cute5tupleIJNS5_1CILi1EEES8_S8_EEENS6_IJNS7_ILi128EEENS7_ILi160EEENS7_ILi192EEEEEELi192ENS_12float_e4m3_tEfNS_4arch4Sm90ELb0ELb0ELb1ELb0ELb0ELb0ELb0ELb1ELb1ELb1ELb0ELb0EEENS1_21CollectiveEpilogueFwdINS6_IJSA_SC_SB_EEES9_NS_10bfloat16_tESG_Li256ELb0ELb1ELb0ELb1EEENS1_29StaticPersistentTileSchedulerILb0EEEEEEEEEvNT_6ParamsE)
        /*0368*/ 	.word	0x00000004


	//----- nvinfo : EIATTR_FRAME_SIZE
	.align		4
.L_156:
        /*036c*/ 	.byte	0x04, 0x11
        /*036e*/ 	.short	(.L_158 - .L_157)
	.align		4
.L_157:
        /*0370*/ 	.word	index@(_ZN7cutlass13device_kernelIN5flash11enable_sm90INS1_16FlashAttnFwdSm90INS1_25CollectiveMainloopFwdSm90ILi2EN4cute5tupleIJNS5_1CILi1EEES8_S8_EEENS6_IJNS7_ILi128EEENS7_ILi160EEENS7_ILi192EEEEEELi192ENS_12float_e4m3_tEfNS_4arch4Sm90ELb0ELb0ELb1ELb0ELb0ELb0ELb0ELb1ELb1ELb1ELb0ELb0EEENS1_21CollectiveEpilogueFwdINS6_IJSA_SC_SB_EEES9_NS_10bfloat16_tESG_Li256ELb0ELb1ELb0ELb1EEENS1_29StaticPersistentTileSchedulerILb0EEEEEEEEEvNT_6ParamsE)
        /*0374*/ 	.word	0x00000000


	//----- nvinfo : EIATTR_REGCOUNT
	.align		4
.L_158:
        /*0378*/ 	.byte	0x04, 0x2f
        /*037a*/ 	.short	(.L_160 - .L_159)
	.align		4
.L_159:
        /*037c*/ 	.word	index@(_ZN7cutlass13device_kernelIN5flash11enable_sm90INS1_16FlashAttnFwdSm90INS1_25CollectiveMainloopFwdSm90ILi2EN4cute5tupleIJNS5_1CILi1EEES8_S8_EEENS6_IJNS7_ILi128EEESA_NS7_ILi256EEEEEELi256ENS_12float_e4m3_tEfNS_4arch4Sm90ELb1ELb0ELb1ELb1ELb0ELb1ELb0ELb1ELb1ELb1ELb0ELb0EEENS1_21CollectiveEpilogueFwdINS6_IJSA_SB_SA_EEES9_NS_10bfloat16_tESF_Li256ELb1ELb1ELb0ELb1EEENS1_36VarlenDynamicPersistentTileSchedulerILi128ELi128ELi256ELi128ELb0ELb1ELb1ELb1ELb1ELb1EEEEEEEEEvNT_6ParamsE)
        /*0380*/ 	.word	0x00000004


	//----- nvinfo : EIATTR_FRAME_SIZE
	.align		4
.L_160:
        /*0384*/ 	.byte	0x04, 0x11
        /*0386*/ 	.short	(.L_162 - .L_161)
	.align		4
.L_161:
        /*0388*/ 	.word	index@(_ZN7cutlass13device_kernelIN5flash11enable_sm90INS1_16FlashAttnFwdSm90INS1_25CollectiveMainloopFwdSm90ILi2EN4cute5tupleIJNS5_1CILi1EEES8_S8_EEENS6_IJNS7_ILi128EEESA_NS7_ILi256EEEEEELi256ENS_12float_e4m3_tEfNS_4arch4Sm90ELb1ELb0ELb1ELb1ELb0ELb1ELb0ELb1ELb1ELb1ELb0ELb0EEENS1_21CollectiveEpilogueFwdINS6_IJSA_SB_SA_EEES9_NS_10bfloat16_tESF_Li256ELb1ELb1ELb0ELb1EEENS1_36VarlenDynamicPersistentTileSchedulerILi128ELi128ELi256ELi128ELb0ELb1ELb1ELb1ELb1ELb1EEEEEEEEEvNT_6ParamsE)
        /*038c*/ 	.word	0x00000000


	//----- nvinfo : EIATTR_REGCOUNT
	.align		4
.L_162:
        /*0390*/ 	.byte	0x04, 0x2f
        /*0392*/ 	.short	(.L_164 - .L_163)
	.align		4
.L_163:
        /*0394*/ 	.word	index@(_ZN7cutlass13device_kernelIN5flash11enable_sm90INS1_16FlashAttnFwdSm90INS1_25CollectiveMainloopFwdSm90ILi2EN4cute5tupleIJNS5_1CILi1EEES8_S8_EEENS6_IJNS7_ILi128EEESA_NS7_ILi256EEEEEELi256ENS_12float_e4m3_tEfNS_4arch4Sm90ELb1ELb0ELb1ELb1ELb0ELb0ELb0ELb1ELb1ELb1ELb0ELb0EEENS1_21CollectiveEpilogueFwdINS6_IJSA_SB_SA_EEES9_NS_10bfloat16_tESF_Li256ELb1ELb1ELb0ELb1EEENS1_36VarlenDynamicPersistentTileSchedulerILi128ELi128ELi256ELi128ELb0ELb1ELb1ELb1ELb1ELb1EEEEEEEEEvNT_6ParamsE)
        /*0398*/ 	.word	0x00000004


	//----- nvinfo : EIATTR_FRAME_SIZE
	.align		4
.L_164:
        /*039c*/ 	.byte	0x04, 0x11
        /*039e*/ 	.short	(.L_166 - .L_165)
	.align		4
.L_165:
        /*03a0*/ 	.word	index@(_ZN7cutlass13device_kernelIN5flash11enable_sm90INS1_16FlashAttnFwdSm90INS1_25CollectiveMainloopFwdSm90ILi2EN4cute5tupleIJNS5_1CILi1EEES8_S8_EEENS6_IJNS7_ILi128EEESA_NS7_ILi256EEEEEELi256ENS_12float_e4m3_tEfNS_4arch4Sm90ELb1ELb0ELb1ELb1ELb0ELb0ELb0ELb1ELb1ELb1ELb0ELb0EEENS1_21CollectiveEpilogueFwdINS6_IJSA_SB_SA_EEES9_NS_10bfloat16_tESF_Li256ELb1ELb1ELb0ELb1EEENS1_36VarlenDynamicPersistentTileSchedulerILi128ELi128ELi256ELi128ELb0ELb1ELb1ELb1ELb1ELb1EEEEEEEEEvNT_6ParamsE)
        /*03a4*/ 	.word	0x00000000


	//----- nvinfo : EIATTR_REGCOUNT
	.align		4
.L_166:
        /*03a8*/ 	.byte	0x04, 0x2f
        /*03aa*/ 	.short	(.L_168 - .L_167)
	.align		4
.L_167:
        /*03ac*/ 	.word	index@(_ZN7cutlass13device_kernelIN5flash11enable_sm90INS1_16FlashAttnFwdSm90INS1_25CollectiveMainloopFwdSm90ILi2EN4cute5tupleIJNS5_1CILi1EEES8_S8_EEENS6_IJNS7_ILi128EEESA_NS7_ILi256EEEEEELi256ENS_12float_e4m3_tEfNS_4arch4Sm90ELb1ELb0ELb1ELb0ELb0ELb0ELb0ELb1ELb1ELb1ELb0ELb0EEENS1_21CollectiveEpilogueFwdINS6_IJSA_SB_SA_EEES9_NS_10bfloat16_tESF_Li256ELb0ELb1ELb0ELb1EEENS1_30DynamicPersistentTileSchedulerILi256ELi128ELb0ELb1ELb1EEEEEEEEEvNT_6ParamsE)
        /*03b0*/ 	.word	0x00000004


	//----- nvinfo : EIATTR_FRAME_SIZE
	.align		4
.L_168:
        /*03b4*/ 	.byte	0x04, 0x11
        /*03b6*/ 	.short	(.L_170 - .L_169)
	.align		4
.L_169:
        /*03b8*/ 	.word	index@(_ZN7cutlass13device_kernelIN5flash11enable_sm90INS1_16FlashAttnFwdSm90INS1_25CollectiveMainloopFwdSm90ILi2EN4cute5tupleIJNS5_1CILi1EEES8_S8_EEENS6_IJNS7_ILi128EEESA_NS7_ILi256EEEEEELi256ENS_12float_e4m3_tEfNS_4arch4Sm90ELb1ELb0ELb1ELb0ELb0ELb0ELb0ELb1ELb1ELb1ELb0ELb0EEENS1_21CollectiveEpilogueFwdINS6_IJSA_SB_SA_EEES9_NS_10bfloat16_tESF_Li256ELb0ELb1ELb0ELb1EEENS1_30DynamicPersistentTileSchedulerILi256ELi128ELb0ELb1ELb1EEEEEEEEEvNT_6ParamsE)
        /*03bc*/ 	.word	0x00000000


	//----- nvinfo : EIATTR_REGCOUNT
	.align		4
.L_170:
        /*03c0*/ 	.byte	0x04, 0x2f
        /*03c2*/ 	.short	(.L_172 - .L_171)
	.align		4
.L_171:
        /*03c4*/ 	.word	index@(_ZN7cutlass13device_kernelIN5flash11enable_sm90INS1_16FlashAttnFwdSm90INS1_25CollectiveMainloopFwdSm90ILi2EN4cute5tupleIJNS5_1CILi1EEES8_S8_EEENS6_IJNS7_ILi128EEENS7_ILi64EEENS7_ILi256EEEEEELi256ENS_12float_e4m3_tEfNS_4arch4Sm90ELb0ELb1ELb1ELb1ELb0ELb1ELb0ELb1ELb1ELb1ELb0ELb0EEENS1_21CollectiveEpilogueFwdINS6_IJSA_SC_SB_EEES9_NS_10bfloat16_tESG_Li256ELb1ELb1ELb0ELb1EEENS1_36VarlenDynamicPersistentTileSchedulerILi128ELi64ELi256ELi128ELb0ELb1ELb1ELb1ELb0ELb1EEEEEEEEEvNT_6ParamsE)
        /*03c8*/ 	.word	0x00000004


	//----- nvinfo : EIATTR_FRAME_SIZE
	.align		4
.L_172:
        /*03cc*/ 	.byte	0x04, 0x11
        /*03ce*/ 	.short	(.L_174 - .L_173)
	.align		4
.L_173:
        /*03d0*/ 	.word	index@(_ZN7cutlass13device_kernelIN5flash11enable_sm90INS1_16FlashAttnFwdSm90INS1_25CollectiveMainloopFwdSm90ILi2EN4cute5tupleIJNS5_1CILi1EEES8_S8_EEENS6_IJNS7_ILi128EEENS7_ILi64EEENS7_ILi256EEEEEELi256ENS_12float_e4m3_tEfNS_4arch4Sm90ELb0ELb1ELb1ELb1ELb0ELb1ELb0ELb1ELb1ELb1ELb0ELb0EEENS1_21CollectiveEpilogueFwdINS6_IJSA_SC_SB_EEES9_NS_10bfloat16_tESG_Li256ELb1ELb1ELb0ELb1EEENS1_36VarlenDynamicPersistentTileSchedulerILi128ELi64ELi256ELi128ELb0ELb1ELb1ELb1ELb0ELb1EEEEEEEEEvNT_6ParamsE)
        /*03d4*/ 	.word	0x00000000


	//----- nvinfo : EIATTR_REGCOUNT
	.align		4
.L_174:
        /*03d8*/ 	.byte	0x04, 0x2f
        /*03da*/ 	.short	(.L_176 - .L_175)
	.align		4
.L_175:
        /*03dc*/ 	.word	index@(_ZN7cutlass13device_kernelIN5flash11enable_sm90INS1_16FlashAttnFwdSm90INS1_25CollectiveMainloopFwdSm90ILi2EN4cute5tupleIJNS5_1CILi1EEES8_S8_EEENS6_IJNS7_ILi128EEENS7_ILi64EEENS7_ILi256EEEEEELi256ENS_12float_e4m3_tEfNS_4arch4Sm90ELb0ELb1ELb1ELb1ELb0ELb0ELb0ELb1ELb1ELb1ELb0ELb0EEENS1_21CollectiveEpilogueFwdINS6_IJSA_SC_SB_EEES9_NS_10bfloat16_tESG_Li256ELb1ELb1ELb0ELb1EEENS1_36VarlenDynamicPersistentTileSchedulerILi128ELi64ELi256ELi128ELb0ELb1ELb1ELb1ELb0ELb1EEEEEEEEEvNT_6ParamsE)
        /*03e0*/ 	.word	0x00000004


	//----- nvinfo : EIATTR_FRAME_SIZE
	.align		4
.L_176:
        /*03e4*/ 	.byte	0x04, 0x11
        /*03e6*/ 	.short	(.L_178 - .L_177)
	.align		4
.L_177:
        /*03e8*/ 	.word	index@(_ZN7cutlass13device_kernelIN5flash11enable_sm90INS1_16FlashAttnFwdSm90INS1_25CollectiveMainloopFwdSm90ILi2EN4cute5tupleIJNS5_1CILi1EEES8_S8_EEENS6_IJNS7_ILi128EEENS7_ILi64EEENS7_ILi256EEEEEELi256ENS_12float_e4m3_tEfNS_4arch4Sm90ELb0ELb1ELb1ELb1ELb0ELb0ELb0ELb1ELb1ELb1ELb0ELb0EEENS1_21CollectiveEpilogueFwdINS6_IJSA_SC_SB_EEES9_NS_10bfloat16_tESG_Li256ELb1ELb1ELb0ELb1EEENS1_36VarlenDynamicPersistentTileSchedulerILi128ELi64ELi256ELi128ELb0ELb1ELb1ELb1ELb0ELb1EEEEEEEEEvNT_6ParamsE)
        /*03ec*/ 	.word	0x00000000


	//----- nvinfo : EIATTR_REGCOUNT
	.align		4
.L_178:
        /*03f0*/ 	.byte	0x04, 0x2f
        /*03f2*/ 	.short	(.L_180 - .L_179)
	.align		4
.L_179:
        /*03f4*/ 	.word	index@(_ZN7cutlass13device_kernelIN5flash11enable_sm90INS1_16FlashAttnFwdSm90INS1_25CollectiveMainloopFwdSm90ILi2EN4cute5tupleIJNS5_1CILi1EEES8_S8_EEENS6_IJNS7_ILi128EEENS7_ILi64EEENS7_ILi256EEEEEELi256ENS_12float_e4m3_tEfNS_4arch4Sm90ELb0ELb1ELb1ELb0ELb0ELb0ELb0ELb1ELb1ELb1ELb0ELb0EEENS1_21CollectiveEpilogueFwdINS6_IJSA_SC_SB_EEES9_NS_10bfloat16_tESG_Li256ELb0ELb1ELb0ELb1EEENS1_30DynamicPersistentTileSchedulerILi256ELi128ELb0ELb1ELb1EEEEEEEEEvNT_6ParamsE)
        /*03f8*/ 	.word	0x00000004


	//----- nvinfo : EIATTR_FRAME_SIZE
	.align		4
.L_180:
        /*03fc*/ 	.byte	0x04, 0x11
        /*03fe*/ 	.short	(.L_182 - .L_181)
	.align		4
.L_181:
        /*0400*/ 	.word	index@(_ZN7cutlass13device_kernelIN5flash11enable_sm90INS1_16FlashAttnFwdSm90INS1_25CollectiveMainloopFwdSm90ILi2EN4cute5tupleIJNS5_1CILi1EEES8_S8_EEENS6_IJNS7_ILi128EEENS7_ILi64EEENS7_ILi256EEEEEELi256ENS_12float_e4m3_tEfNS_4arch4Sm90ELb0ELb1ELb1ELb0ELb0ELb0ELb0ELb1ELb1ELb1ELb0ELb0EEENS1_21CollectiveEpilogueFwdINS6_IJSA_SC_SB_EEES9_NS_10bfloat16_tESG_Li256ELb0ELb1ELb0ELb1EEENS1_30DynamicPersistentTileSchedulerILi256ELi128ELb0ELb1ELb1EEEEEEEEEvNT_6ParamsE)
        /*0404*/ 	.word	0x00000000


	//----- nvinfo : EIATTR_REGCOUNT
	.align		4
.L_182:
        /*0408*/ 	.byte	0x04, 0x2f
        /*040a*/ 	.short	(.L_184 - .L_183)
	.align		4
.L_183:
        /*040c*/ 	.word	index@(_ZN7cutlass13device_kernelIN5flash11enable_sm90INS1_16FlashAttnFwdSm90INS1_25CollectiveMainloopFwdSm90ILi2EN4cute5tupleIJNS5_1CILi1EEES8_S8_EEENS6_IJNS7_ILi128EEESA_NS7_ILi256EEEEEELi256ENS_12float_e4m3_tEfNS_4arch4Sm90ELb0ELb0ELb1ELb1ELb0ELb1ELb0ELb1ELb1ELb1ELb0ELb0EEENS1_21CollectiveEpilogueFwdINS6_IJSA_SB_SA_EEES9_NS_10bfloat16_tESF_Li256ELb1ELb1ELb0ELb1EEENS1_36VarlenDynamicPersistentTileSchedulerILi128ELi128ELi256ELi128ELb0ELb1ELb1ELb0ELb1ELb1EEEEEEEEEvNT_6ParamsE)
        /*0410*/ 	.word	0x00000004


	//----- nvinfo : EIATTR_FRAME_SIZE
	.align		4
.L_184:
        /*0414*/ 	.byte	0x04, 0x11
        /*0416*/ 	.short	(.L_186 - .L_185)
	.align		4
.L_185:
        /*0418*/ 	.word	index@(_ZN7cutlass13device_kernelIN5flash11enable_sm90INS1_16FlashAttnFwdSm90INS1_25CollectiveMainloopFwdSm90ILi2EN4cute5tupleIJNS5_1CILi1EEES8_S8_EEENS6_IJNS7_ILi128EEESA_NS7_ILi256EEEEEELi256ENS_12float_e4m3_tEfNS_4arch4Sm90ELb0ELb0ELb1ELb1ELb0ELb1ELb0ELb1ELb1ELb1ELb0ELb0EEENS1_21CollectiveEpilogueFwdINS6_IJSA_SB_SA_EEES9_NS_10bfloat16_tESF_Li256ELb1ELb1ELb0ELb1EEENS1_36VarlenDynamicPersistentTileSchedulerILi128ELi128ELi256ELi128ELb0ELb1ELb1ELb0ELb1ELb1EEEEEEEEEvNT_6ParamsE)
        /*041c*/ 	.word	0x00000000


	//----- nvinfo : EIATTR_REGCOUNT
	.align		4
.L_186:
        /*0420*/ 	.byte	0x04, 0x2f
        /*0422*/ 	.short	(.L_188 - .L_187)
	.align		4
.L_187:
        /*0424*/ 	.word	index@(_ZN7cutlass13device_kernelIN5flash11enable_sm90INS1_16FlashAttnFwdSm90INS1_25CollectiveMainloopFwdSm90ILi2EN4cute5tupleIJNS5_1CILi1EEES8_S8_EEENS6_IJNS7_ILi128EEESA_NS7_ILi256EEEEEELi256ENS_12float_e4m3_tEfNS_4arch4Sm90ELb0ELb0ELb1ELb1ELb0ELb0ELb0ELb1ELb1ELb1ELb0ELb0EEENS1_21CollectiveEpilogueFwdINS6_IJSA_SB_SA_EEES9_NS_10bfloat16_tESF_Li256ELb1ELb1ELb0ELb1EEENS1_36VarlenDynamicPersistentTileSchedulerILi128ELi128ELi256ELi128ELb0ELb1ELb1ELb0ELb1ELb1EEEEEEEEEvNT_6ParamsE)
        /*0428*/ 	.word	0x00000004


	//----- nvinfo : EIATTR_FRAME_SIZE
	.align		4
.L_188:
        /*042c*/ 	.byte	0x04, 0x11
        /*042e*/ 	.short	(.L_190 - .L_189)
	.align		4
.L_189:
        /*0430*/ 	.word	index@(_ZN7cutlass13device_kernelIN5flash11enable_sm90INS1_16FlashAttnFwdSm90INS1_25CollectiveMainloopFwdSm90ILi2EN4cute5tupleIJNS5_1CILi1EEES8_S8_EEENS6_IJNS7_ILi128EEESA_NS7_ILi256EEEEEELi256ENS_12float_e4m3_tEfNS_4arch4Sm90ELb0ELb0ELb1ELb1ELb0ELb0ELb0ELb1ELb1ELb1ELb0ELb0EEENS1_21CollectiveEpilogueFwdINS6_IJSA_SB_SA_EEES9_NS_10bfloat16_tESF_Li256ELb1ELb1ELb0ELb1EEENS1_36VarlenDynamicPersistentTileSchedulerILi128ELi128ELi256ELi128ELb0ELb1ELb1ELb0ELb1ELb1EEEEEEEEEvNT_6ParamsE)
        /*0434*/ 	.word	0x00000000


	//----- nvinfo : EIATTR_REGCOUNT
	.align		4
.L_190:
        /*0438*/ 	.byte	0x04, 0x2f
        /*043a*/ 	.short	(.L_192 - .L_191)
	.align		4
.L_191:
        /*043c*/ 	.word	index@(_ZN7cutlass13device_kernelIN5flash11enable_sm90INS1_16FlashAttnFwdSm90INS1_25CollectiveMainloopFwdSm90ILi2EN4cute5tupleIJNS5_1CILi1EEES8_S8_EEENS6_IJNS7_ILi128EEESA_NS7_ILi256EEEEEELi256ENS_12float_e4m3_tEfNS_4arch4Sm90ELb0ELb0ELb1ELb0ELb0ELb0ELb0ELb1ELb1ELb1ELb0ELb0EEENS1_21CollectiveEpilogueFwdINS6_IJSA_SB_SA_EEES9_NS_10bfloat16_tESF_Li256ELb0ELb1ELb0ELb1EEENS1_29StaticPersistentTileSchedulerILb0EEEEEEEEEvNT_6ParamsE)
        /*0440*/ 	.word	0x00000004


	//----- nvinfo : EIATTR_FRAME_SIZE
	.align		4
.L_192:
        /*0444*/ 	.byte	0x04, 0x11
        /*0446*/ 	.short	(.L_194 - .L_193)
	.align		4
.L_193:
        /*0448*/ 	.word	index@(_ZN7cutlass13device_kernelIN5flash11enable_sm90INS1_16FlashAttnFwdSm90INS1_25CollectiveMainloopFwdSm90ILi2EN4cute5tupleIJNS5_1CILi1EEES8_S8_EEENS6_IJNS7_ILi128EEESA_NS7_ILi256EEEEEELi256ENS_12float_e4m3_tEfNS_4arch4Sm90ELb0ELb0ELb1ELb0ELb0ELb0ELb0ELb1ELb1ELb1ELb0ELb0EEENS1_21CollectiveEpilogueFwdINS6_IJSA_SB_SA_EEES9_NS_10bfloat16_tESF_Li256ELb0ELb1ELb0ELb1EEENS1_29StaticPersistentTileSchedulerILb0EEEEEEEEEvNT_6ParamsE)
        /*044c*/ 	.word	0x00000000


	//----- nvinfo : EIATTR_MIN_STACK_SIZE
	.align		4
.L_194:
        /*0450*/ 	.byte	0x04, 0x12
        /*0452*/ 	.short	(.L_196 - .L_195)
	.align		4
.L_195:
        /*0454*/ 	.word	index@(_ZN7cutlass13device_kernelIN5flash11enable_sm90INS1_16FlashAttnFwdSm90INS1_25CollectiveMainloopFwdSm90ILi2EN4cute5tupleIJNS5_1CILi1EEES8_S8_EEENS6_IJNS7_ILi128EEESA_NS7_ILi256EEEEEELi256ENS_12float_e4m3_tEfNS_4arch4Sm90ELb0ELb0ELb1ELb0ELb0ELb0ELb0ELb1ELb1ELb1ELb0ELb0EEENS1_21CollectiveEpilogueFwdINS6_IJSA_SB_SA_EEES9_NS_10bfloat16_tESF_Li256ELb0ELb1ELb0ELb1EEENS1_29StaticPersistentTileSchedulerILb0EEEEEEEEEvNT_6ParamsE)
        /*0458*/ 	.word	0x00000000


	//----- nvinfo : EIATTR_MIN_STACK_SIZE
	.align		4
.L_196:
        /*045c*/ 	.byte	0x04, 0x12
        /*045e*/ 	.short	(.L_198 - .L_197)
	.align		4
.L_197:
        /*0460*/ 	.word	index@(_ZN7cutlass13device_kernelIN5flash11enable_sm90INS1_16FlashAttnFwdSm90INS1_25CollectiveMainloopFwdSm90ILi2EN4cute5tupleIJNS5_1CILi1EEES8_S8_EEENS6_IJNS7_ILi128EEESA_NS7_ILi256EEEEEELi256ENS_12float_e4m3_tEfNS_4arch4Sm90ELb0ELb0ELb1ELb1ELb0ELb0ELb0ELb1ELb1ELb1ELb0ELb0EEENS1_21CollectiveEpilogueFwdINS6_IJSA_SB_SA_EEES9_NS_10bfloat16_tESF_Li256ELb1ELb1ELb0ELb1EEENS1_36VarlenDynamicPersistentTileSchedulerILi128ELi128ELi256ELi128ELb0ELb1ELb1ELb0ELb1ELb1EEEEEEEEEvNT_6ParamsE)
        /*0464*/ 	.word	0x00000000


	//----- nvinfo : EIATTR_MIN_STACK_SIZE
	.align		4
.L_198:
        /*0468*/ 	.byte	0x04, 0x12
        /*046a*/ 	.short	(.L_200 - .L_199)
	.align		4
.L_199:
        /*046c*/ 	.word	index@(_ZN7cutlass13device_kernelIN5flash11enable_sm90INS1_16FlashAttnFwdSm90INS1_25CollectiveMainloopFwdSm90ILi2EN4cute5tupleIJNS5_1CILi1EEES8_S8_EEENS6_IJNS7_ILi128EEESA_NS7_ILi256EEEEEELi256ENS_12float_e4m3_tEfNS_4arch4Sm90ELb0ELb0ELb1ELb1ELb0ELb1ELb0ELb1ELb1ELb1ELb0ELb0EEENS1_21CollectiveEpilogueFwdINS6_IJSA_SB_SA_EEES9_NS_10bfloat16_tESF_Li256ELb1ELb1ELb0ELb1EEENS1_36VarlenDynamicPersistentTileSchedulerILi128ELi128ELi256ELi128ELb0ELb1ELb1ELb0ELb1ELb1EEEEEEEEEvNT_6ParamsE)
        /*0470*/ 	.word	0x00000000


	//----- nvinfo : EIATTR_MIN_STACK_SIZE
	.align		4
.L_200:
        /*0474*/ 	.byte	0x04, 0x12
        /*0476*/ 	.short	(.L_202 - .L_201)
	.align		4
.L_201:
        /*0478*/ 	.word	index@(_ZN7cutlass13device_kernelIN5flash11enable_sm90INS1_16FlashAttnFwdSm90INS1_25CollectiveMainloopFwdSm90ILi2EN4cute5tupleIJNS5_1CILi1EEES8_S8_EEENS6_IJNS7_ILi128EEENS7_ILi64EEENS7_ILi256EEEEEELi256ENS_12float_e4m3_tEfNS_4arch4Sm90ELb0ELb1ELb1ELb0ELb0ELb0ELb0ELb1ELb1ELb1ELb0ELb0EEENS1_21CollectiveEpilogueFwdINS6_IJSA_SC_SB_EEES9_NS_10bfloat16_tESG_Li256ELb0ELb1ELb0ELb1EEENS1_30DynamicPersistentTileSchedulerILi256ELi128ELb0ELb1ELb1EEEEEEEEEvNT_6ParamsE)
        /*047c*/ 	.word	0x00000000


	//----- nvinfo : EIATTR_MIN_STACK_SIZE
	.align		4
.L_202:
        /*0480*/ 	.byte	0x04, 0x12
        /*0482*/ 	.short	(.L_204 - .L_203)
	.align		4
.L_203:
        /*0484*/ 	.word	index@(_ZN7cutlass13device_kernelIN5flash11enable_sm90INS1_16FlashAttnFwdSm90INS1_25CollectiveMainloopFwdSm90ILi2EN4cute5tupleIJNS5_1CILi1EEES8_S8_EEENS6_IJNS7_ILi128EEENS7_ILi64EEENS7_ILi256EEEEEELi256ENS_12float_e4m3_tEfNS_4arch4Sm90ELb0ELb1ELb1ELb1ELb0ELb0ELb0ELb1ELb1ELb1ELb0ELb0EEENS1_21CollectiveEpilogueFwdINS6_IJSA_SC_SB_EEES9_NS_10bfloat16_tESG_Li256ELb1ELb1ELb0ELb1EEENS1_36VarlenDynamicPersistentTileSchedulerILi128ELi64ELi256ELi128ELb0ELb1ELb1ELb1ELb0ELb1EEEEEEEEEvNT_6ParamsE)
        /*0488*/ 	.word	0x00000000


	//----- nvinfo : EIATTR_MIN_STACK_SIZE
	.align		4
.L_204:
        /*048c*/ 	.byte	0x04, 0x12
        /*048e*/ 	.short	(.L_206 - .L_205)
	.align		4
.L_205:
        /*0490*/ 	.word	index@(_ZN7cutlass13device_kernelIN5flash11enable_sm90INS1_16FlashAttnFwdSm90INS1_25CollectiveMainloopFwdSm90ILi2EN4cute5tupleIJNS5_1CILi1EEES8_S8_EEENS6_IJNS7_ILi128EEENS7_ILi64EEENS7_ILi256EEEEEELi256ENS_12float_e4m3_tEfNS_4arch4Sm90ELb0ELb1ELb1ELb1ELb0ELb1ELb0ELb1ELb1ELb1ELb0ELb0EEENS1_21CollectiveEpilogueFwdINS6_IJSA_SC_SB_EEES9_NS_10bfloat16_tESG_Li256ELb1ELb1ELb0ELb1EEENS1_36VarlenDynamicPersistentTileSchedulerILi128ELi64ELi256ELi128ELb0ELb1ELb1ELb1ELb0ELb1EEEEEEEEEvNT_6ParamsE)
        /*0494*/ 	.word	0x00000000


	//----- nvinfo : EIATTR_MIN_STACK_SIZE
	.align		4
.L_206:
        /*0498*/ 	.byte	0x04, 0x12
        /*049a*/ 	.short	(.L_208 - .L_207)
	.align		4
.L_207:
        /*049c*/ 	.word	index@(_ZN7cutlass13device_kernelIN5flash11enable_sm90INS1_16FlashAttnFwdSm90INS1_25CollectiveMainloopFwdSm90ILi2EN4cute5tupleIJNS5_1CILi1EEES8_S8_EEENS6_IJNS7_ILi128EEESA_NS7_ILi256EEEEEELi256ENS_12float_e4m3_tEfNS_4arch4Sm90ELb1ELb0ELb1ELb0ELb0ELb0ELb0ELb1ELb1ELb1ELb0ELb0EEENS1_21CollectiveEpilogueFwdINS6_IJSA_SB_SA_EEES9_NS_10bfloat16_tESF_Li256ELb0ELb1ELb0ELb1EEENS1_30DynamicPersistentTileSchedulerILi256ELi128ELb0ELb1ELb1EEEEEEEEEvNT_6ParamsE)
        /*04a0*/ 	.word	0x00000000


	//----- nvinfo : EIATTR_MIN_STACK_SIZE
	.align		4
.L_208:
        /*04a4*/ 	.byte	0x04, 0x12
        /*04a6*/ 	.short	(.L_210 - .L_209)
	.align		4
.L_209:
        /*04a8*/ 	.word	index@(_ZN7cutlass13device_kernelIN5flash11enable_sm90INS1_16FlashAttnFwdSm90INS1_25CollectiveMainloopFwdSm90ILi2EN4cute5tupleIJNS5_1CILi1EEES8_S8_EEENS6_IJNS7_ILi128EEESA_NS7_ILi256EEEEEELi256ENS_12float_e4m3_tEfNS_4arch4Sm90ELb1ELb0ELb1ELb1ELb0ELb0ELb0ELb1ELb1ELb1ELb0ELb0EEENS1_21CollectiveEpilogueFwdINS6_IJSA_SB_SA_EEES9_NS_10bfloat16_tESF_Li256ELb1ELb1ELb0ELb1EEENS1_36VarlenDynamicPersistentTileSchedulerILi128ELi128ELi256ELi128ELb0ELb1ELb1ELb1ELb1ELb1EEEEEEEEEvNT_6ParamsE)
        /*04ac*/ 	.word	0x00000000


	//----- nvinfo : EIATTR_MIN_STACK_SIZE
	.align		4
.L_210:
        /*04b0*/ 	.byte	0x04, 0x12
        /*04b2*/ 	.short	(.L_212 - .L_211)
	.align		4
.L_211:
        /*04b4*/ 	.word	index@(_ZN7cutlass13device_kernelIN5flash11enable_sm90INS1_16FlashAttnFwdSm90INS1_25CollectiveMainloopFwdSm90ILi2EN4cute5tupleIJNS5_1CILi1EEES8_S8_EEENS6_IJNS7_ILi128EEESA_NS7_ILi256EEEEEELi256ENS_12float_e4m3_tEfNS_4arch4Sm90ELb1ELb0ELb1ELb1ELb0ELb1ELb0ELb1ELb1ELb1ELb0ELb0EEENS1_21CollectiveEpilogueFwdINS6_IJSA_SB_SA_EEES9_NS_10bfloat16_tESF_Li256ELb1ELb1ELb0ELb1EEENS1_36VarlenDynamicPersistentTileSchedulerILi128ELi128ELi256ELi128ELb0ELb1ELb1ELb1ELb1ELb1EEEEEEEEEvNT_6ParamsE)
        /*04b8*/ 	.word	0x00000000


	//----- nvinfo : EIATTR_MIN_STACK_SIZE
	.align		4
.L_212:
        /*04bc*/ 	.byte	0x04, 0x12
        /*04be*/ 	.short	(.L_214 - .L_213)
	.align		4
.L_213:
        /*04c0*/ 	.word	index@(_ZN7cutlass13device_kernelIN5flash11enable_sm90INS1_16FlashAttnFwdSm90INS1_25CollectiveMainloopFwdSm90ILi2EN4cute5tupleIJNS5_1CILi1EEES8_S8_EEENS6_IJNS7_ILi128EEENS7_ILi160EEENS7_ILi192EEEEEELi192ENS_12float_e4m3_tEfNS_4arch4Sm90ELb0ELb0ELb1ELb0ELb0ELb0ELb0ELb1ELb1ELb1ELb0ELb0EEENS1_21CollectiveEpilogueFwdINS6_IJSA_SC_SB_EEES9_NS_10bfloat16_tESG_Li256ELb0ELb1ELb0ELb1EEENS1_29StaticPersistentTileSchedulerILb0EEEEEEEEEvNT_6ParamsE)
        /*04c4*/ 	.word	0x00000000


	//----- nvinfo : EIATTR_MIN_STACK_SIZE
	.align		4
.L_214:
        /*04c8*/ 	.byte	0x04, 0x12
        /*04ca*/ 	.short	(.L_216 - .L_215)
	.align		4
.L_215:
        /*04cc*/ 	.word	index@(_ZN7cutlass13device_kernelIN5flash11enable_sm90INS1_16FlashAttnFwdSm90INS1_25CollectiveMainloopFwdSm90ILi2EN4cute5tupleIJNS5_1CILi2EEENS7_ILi1EEES9_EEENS6_IJNS7_ILi128EEENS7_ILi160EEENS7_ILi192EEEEEELi192ENS_12float_e4m3_tEfNS_4arch4Sm90ELb0ELb0ELb1ELb0ELb0ELb0ELb0ELb1ELb1ELb1ELb0ELb0EEENS1_21CollectiveEpilogueFwdINS6_IJSB_SD_SC_EEESA_NS_10bfloat16_tESH_Li256ELb0ELb1ELb0ELb1EEENS1_29StaticPersistentTileSchedulerILb0EEEEEEEEEvNT_6ParamsE)
        /*04d0*/ 	.word	0x00000000


	//----- nvinfo : EIATTR_MIN_STACK_SIZE
	.align		4
.L_216:
        /*04d4*/ 	.byte	0x04, 0x12
        /*04d6*/ 	.short	(.L_218 - .L_217)
	.align		4
.L_217:
        /*04d8*/ 	.word	index@(_ZN7cutlass13device_kernelIN5flash11enable_sm90INS1_16FlashAttnFwdSm90INS1_25CollectiveMainloopFwdSm90ILi2EN4cute5tupleIJNS5_1CILi1EEES8_S8_EEENS6_IJNS7_ILi128EEENS7_ILi160EEENS7_ILi192EEEEEELi192ENS_12float_e4m3_tEfNS_4arch4Sm90ELb0ELb0ELb1ELb1ELb0ELb0ELb0ELb1ELb1ELb1ELb0ELb0EEENS1_21CollectiveEpilogueFwdINS6_IJSA_SC_SB_EEES9_NS_10bfloat16_tESG_Li256ELb1ELb1ELb0ELb1EEENS1_36VarlenDynamicPersistentTileSchedulerILi128ELi160ELi256ELi128ELb0ELb1ELb1ELb0ELb1ELb1EEEEEEEEEvNT_6ParamsE)
        /*04dc*/ 	.word	0x00000000


	//----- nvinfo : EIATTR_MIN_STACK_SIZE
	.align		4
.L_218:
        /*04e0*/ 	.byte	0x04, 0x12
        /*04e2*/ 	.short	(.L_220 - .L_219)
	.align		4
.L_219:
        /*04e4*/ 	.word	index@(_ZN7cutlass13device_kernelIN5flash11enable_sm90INS1_16FlashAttnFwdSm90INS1_25CollectiveMainloopFwdSm90ILi2EN4cute5tupleIJNS5_1CILi1EEES8_S8_EEENS6_IJNS7_ILi128EEENS7_ILi160EEENS7_ILi192EEEEEELi192ENS_12float_e4m3_tEfNS_4arch4Sm90ELb0ELb0ELb1ELb1ELb0ELb1ELb0ELb1ELb1ELb1ELb0ELb0EEENS1_21CollectiveEpilogueFwdINS6_IJSA_SC_SB_EEES9_NS_10bfloat16_tESG_Li256ELb1ELb1ELb0ELb1EEENS1_36VarlenDynamicPersistentTileSchedulerILi128ELi160ELi256ELi128ELb0ELb1ELb1ELb0ELb1ELb1EEEEEEEEEvNT_6ParamsE)
        /*04e8*/ 	.word	0x00000000


	//----- nvinfo : EIATTR_MIN_STACK_SIZE
	.align		4
.L_220:
        /*04ec*/ 	.byte	0x04, 0x12
        /*04ee*/ 	.short	(.L_222 - .L_221)
	.align		4
.L_221:
        /*04f0*/ 	.word	index@(_ZN7cutlass13device_kernelIN5flash11enable_sm90INS1_16FlashAttnFwdSm90INS1_25CollectiveMainloopFwdSm90ILi2EN4cute5tupleIJNS5_1CILi1EEES8_S8_EEENS6_IJNS7_ILi128EEESA_NS7_ILi192EEEEEELi192ENS_12float_e4m3_tEfNS_4arch4Sm90ELb0ELb1ELb1ELb0ELb0ELb0ELb0ELb1ELb1ELb1ELb0ELb0EEENS1_21CollectiveEpilogueFwdINS6_IJSA_SB_SA_EEES9_NS_10bfloat16_tESF_Li256ELb0ELb1ELb0ELb1EEENS1_30DynamicPersistentTileSchedulerILi256ELi128ELb0ELb1ELb1EEEEEEEEEvNT_6ParamsE)
        /*04f4*/ 	.word	0x00000000


	//----- nvinfo : EIATTR_MIN_STACK_SIZE
	.align		4
.L_222:
        /*04f8*/ 	.byte	0x04, 0x12
        /*04fa*/ 	.short	(.L_224 - .L_223)
	.align		4
.L_223:
        /*04fc*/ 	.word	index@(_ZN7cutlass13device_kernelIN5flash11enable_sm90INS1_16FlashAttnFwdSm90INS1_25CollectiveMainloopFwdSm90ILi2EN4cute5tupleIJNS5_1CILi1EEES8_S8_EEENS6_IJNS7_ILi128EEESA_NS7_ILi192EEEEEELi192ENS_12float_e4m3_tEfNS_4arch4Sm90ELb0ELb1ELb1ELb1ELb0ELb0ELb0ELb1ELb1ELb1ELb0ELb0EEENS1_21CollectiveEpilogueFwdINS6_IJSA_SB_SA_EEES9_NS_10bfloat16_tESF_Li256ELb1ELb1ELb0ELb1EEENS1_36VarlenDynamicPersistentTileSchedulerILi128ELi128ELi256ELi128ELb0ELb1ELb1ELb1ELb0ELb1EEEEEEEEEvNT_6ParamsE)
        /*0500*/ 	.word	0x00000000


	//----- nvinfo : EIATTR_MIN_STACK_SIZE
	.align		4
.L_224:
        /*0504*/ 	.byte	0x04, 0x12
        /*0506*/ 	.short	(.L_226 - .L_225)
	.align		4
.L_225:
        /*0508*/ 	.word	index@(_ZN7cutlass13device_kernelIN5flash11enable_sm90INS1_16FlashAttnFwdSm90INS1_25CollectiveMainloopFwdSm90ILi2EN4cute5tupleIJNS5_1CILi1EEES8_S8_EEENS6_IJNS7_ILi128EEESA_NS7_ILi192EEEEEELi192ENS_12float_e4m3_tEfNS_4arch4Sm90ELb0ELb1ELb1ELb1ELb0ELb1ELb0ELb1ELb1ELb1ELb0ELb0EEENS1_21CollectiveEpilogueFwdINS6_IJSA_SB_SA_EEES9_NS_10bfloat16_tESF_Li256ELb1ELb1ELb0ELb1EEENS1_36VarlenDynamicPersistentTileSchedulerILi128ELi128ELi256ELi128ELb0ELb1ELb1ELb1ELb0ELb1EEEEEEEEEvNT_6ParamsE)
        /*050c*/ 	.word	0x00000000


	//----- nvinfo : EIATTR_MIN_STACK_SIZE
	.align		4
.L_226:
        /*0510*/ 	.byte	0x04, 0x12
        /*0512*/ 	.short	(.L_228 - .L_227)
	.align		4
.L_227:
        /*0514*/ 	.word	index@(_ZN7cutlass13device_kernelIN5flash11enable_sm90INS1_16FlashAttnFwdSm90INS1_25CollectiveMainloopFwdSm90ILi2EN4cute5tupleIJNS5_1CILi1EEES8_S8_EEENS6_IJNS7_ILi128EEENS7_ILi160EEENS7_ILi192EEEEEELi192ENS_12float_e4m3_tEfNS_4arch4Sm90ELb1ELb0ELb1ELb0ELb0ELb0ELb0ELb1ELb1ELb1ELb0ELb0EEENS1_21CollectiveEpilogueFwdINS6_IJSA_SC_SB_EEES9_NS_10bfloat16_tESG_Li256ELb0ELb1ELb0ELb1EEENS1_30DynamicPersistentTileSchedulerILi256ELi128ELb0ELb1ELb1EEEEEEEEEvNT_6ParamsE)
        /*0518*/ 	.word	0x00000000


	//----- nvinfo : EIATTR_MIN_STACK_SIZE
	.align		4
.L_228:
        /*051c*/ 	.byte	0x04, 0x12
        /*051e*/ 	.short	(.L_230 - .L_229)
	.align		4
.L_229:
        /*0520*/ 	.word	index@(_ZN7cutlass13device_kernelIN5flash11enable_sm90INS1_16FlashAttnFwdSm90INS1_25CollectiveMainloopFwdSm90ILi2EN4cute5tupleIJNS5_1CILi1EEES8_S8_EEENS6_IJNS7_ILi128EEENS7_ILi160EEENS7_ILi192EEEEEELi192ENS_12float_e4m3_tEfNS_4arch4Sm90ELb1ELb0ELb1ELb1ELb0ELb0ELb0ELb1ELb1ELb1ELb0ELb0EEENS1_21CollectiveEpilogueFwdINS6_IJSA_SC_SB_EEES9_NS_10bfloat16_tESG_Li256ELb1ELb1ELb0ELb1EEENS1_36VarlenDynamicPersistentTileSchedulerILi128ELi160ELi256ELi128ELb0ELb1ELb1ELb1ELb1ELb1EEEEEEEEEvNT_6ParamsE)
        /*0524*/ 	.word	0x00000000


	//----- nvinfo : EIATTR_MIN_STACK_SIZE
	.align		4
.L_230:
        /*0528*/ 	.byte	0x04, 0x12
        /*052a*/ 	.short	(.L_232 - .L_231)
	.align		4
.L_231:
        /*052c*/ 	.word	index@(_ZN7cutlass13device_kernelIN5flash11enable_sm90INS1_16FlashAttnFwdSm90INS1_25CollectiveMainloopFwdSm90ILi2EN4cute5tupleIJNS5_1CILi1EEES8_S8_EEENS6_IJNS7_ILi128EEENS7_ILi160EEENS7_ILi192EEEEEELi192ENS_12float_e4m3_tEfNS_4arch4Sm90ELb1ELb0ELb1ELb1ELb0ELb1ELb0ELb1ELb1ELb1ELb0ELb0EEENS1_21CollectiveEpilogueFwdINS6_IJSA_SC_SB_EEES9_NS_10bfloat16_tESG_Li256ELb1ELb1ELb0ELb1EEENS1_36VarlenDynamicPersistentTileSchedulerILi128ELi160ELi256ELi128ELb0ELb1ELb1ELb1ELb1ELb1EEEEEEEEEvNT_6ParamsE)
        /*0530*/ 	.word	0x00000000


	//----- nvinfo : EIATTR_MIN_STACK_SIZE
	.align		4
.L_232:
        /*0534*/ 	.byte	0x04, 0x12
        /*0536*/ 	.short	(.L_234 - .L_233)
	.align		4
.L_233:
        /*0538*/ 	.word	index@(_ZN7cutlass13device_kernelIN5flash11enable_sm90INS1_16FlashAttnFwdSm90INS1_25CollectiveMainloopFwdSm90ILi2EN4cute5tupleIJNS5_1CILi1EEES8_S8_EEENS6_IJNS7_ILi128EEENS7_ILi224EEESA_EEELi128ENS_12float_e4m3_tEfNS_4arch4Sm90ELb0ELb0ELb1ELb0ELb0ELb0ELb0ELb1ELb1ELb1ELb0ELb0EEENS1_21CollectiveEpilogueFwdINS6_IJSA_SA_SB_EEES9_NS_10bfloat16_tESF_Li256ELb0ELb1ELb0ELb1EEENS1_29StaticPersistentTileSchedulerILb0EEEEEEEEEvNT_6ParamsE)
        /*053c*/ 	.word	0x00000000


	//----- nvinfo : EIATTR_MIN_STACK_SIZE
	.align		4
.L_234:
        /*0540*/ 	.byte	0x04, 0x12
        /*0542*/ 	.short	(.L_236 - .L_235)
	.align		4
.L_235:
        /*0544*/ 	.word	index@(_ZN7cutlass13device_kernelIN5flash11enable_sm90INS1_16FlashAttnFwdSm90INS1_25CollectiveMainloopFwdSm90ILi2EN4cute5tupleIJNS5_1CILi1EEES8_S8_EEENS6_IJNS7_ILi128EEENS7_ILi224EEESA_EEELi128ENS_12float_e4m3_tEfNS_4arch4Sm90ELb0ELb0ELb1ELb1ELb0ELb0ELb0ELb1ELb1ELb1ELb0ELb0EEENS1_21CollectiveEpilogueFwdINS6_IJSA_SA_SB_EEES9_NS_10bfloat16_tESF_Li256ELb1ELb1ELb0ELb1EEENS1_36VarlenDynamicPersistentTileSchedulerILi128ELi224ELi256ELi128ELb0ELb1ELb1ELb0ELb1ELb1EEEEEEEEEvNT_6ParamsE)
        /*0548*/ 	.word	0x00000000


	//----- nvinfo : EIATTR_MIN_STACK_SIZE
	.align		4
.L_236:
        /*054c*/ 	.byte	0x04, 0x12
        /*054e*/ 	.short	(.L_238 - .L_237)
	.align		4
.L_237:
        /*0550*/ 	.word	index@(_ZN7cutlass13device_kernelIN5flash11enable_sm90INS1_16FlashAttnFwdSm90INS1_25CollectiveMainloopFwdSm90ILi2EN4cute5tupleIJNS5_1CILi1EEES8_S8_EEENS6_IJNS7_ILi128EEENS7_ILi224EEESA_EEELi128ENS_12float_e4m3_tEfNS_4arch4Sm90ELb0ELb0ELb1ELb1ELb0ELb1ELb0ELb1ELb1ELb1ELb0ELb0EEENS1_21CollectiveEpilogueFwdINS6_IJSA_SA_SB_EEES9_NS_10bfloat16_tESF_Li256ELb1ELb1ELb0ELb1EEENS1_36VarlenDynamicPersistentTileSchedulerILi128ELi224ELi256ELi128ELb0ELb1ELb1ELb0ELb1ELb1EEEEEEEEEvNT_6ParamsE)
        /*0554*/ 	.word	0x00000000


	//----- nvinfo : EIATTR_MIN_STACK_SIZE
	.align		4
.L_238:
        /*0558*/ 	.byte	0x04, 0x12
        /*055a*/ 	.short	(.L_240 - .L_239)
	.align		4
.L_239:
        /*055c*/ 	.word	index@(_ZN7cutlass13device_kernelIN5flash11enable_sm90INS1_16FlashAttnFwdSm90INS1_25CollectiveMainloopFwdSm90ILi2EN4cute5tupleIJNS5_1CILi1EEES8_S8_EEENS6_IJNS7_ILi128EEENS7_ILi192EEESA_EEELi128ENS_12float_e4m3_tEfNS_4arch4Sm90ELb0ELb1ELb1ELb0ELb0ELb0ELb0ELb1ELb1ELb1ELb0ELb0EEENS1_21CollectiveEpilogueFwdINS6_IJSA_SA_SB_EEES9_NS_10bfloat16_tESF_Li256ELb0ELb1ELb0ELb1EEENS1_30DynamicPersistentTileSchedulerILi256ELi128ELb0ELb1ELb1EEEEEEEEEvNT_6ParamsE)
        /*0560*/ 	.word	0x00000000


	//----- nvinfo : EIATTR_MIN_STACK_SIZE
	.align		4
.L_240:
        /*0564*/ 	.byte	0x04, 0x12
        /*0566*/ 	.short	(.L_242 - .L_241)
	.align		4
.L_241:
        /*0568*/ 	.word	index@(_ZN7cutlass13device_kernelIN5flash11enable_sm90INS1_16FlashAttnFwdSm90INS1_25CollectiveMainloopFwdSm90ILi2EN4cute5tupleIJNS5_1CILi1EEES8_S8_EEENS6_IJNS7_ILi128EEENS7_ILi192EEESA_EEELi128ENS_12float_e4m3_tEfNS_4arch4Sm90ELb0ELb1ELb1ELb1ELb0ELb0ELb0ELb1ELb1ELb1ELb0ELb0EEENS1_21CollectiveEpilogueFwdINS6_IJSA_SA_SB_EEES9_NS_10bfloat16_tESF_Li256ELb1ELb1ELb0ELb1EEENS1_36VarlenDynamicPersistentTileSchedulerILi128ELi192ELi256ELi128ELb0ELb1ELb1ELb1ELb0ELb1EEEEEEEEEvNT_6ParamsE)
        /*056c*/ 	.word	0x00000000


	//----- nvinfo : EIATTR_MIN_STACK_SIZE
	.align		4
.L_242:
        /*0570*/ 	.byte	0x04, 0x12
        /*0572*/ 	.short	(.L_244 - .L_243)
	.align		4
.L_243:
        /*0574*/ 	.word	index@(_ZN7cutlass13device_kernelIN5flash11enable_sm90INS1_16FlashAttnFwdSm90INS1_25CollectiveMainloopFwdSm90ILi2EN4cute5tupleIJNS5_1CILi1EEES8_S8_EEENS6_IJNS7_ILi128EEENS7_ILi192EEESA_EEELi128ENS_12float_e4m3_tEfNS_4arch4Sm90ELb0ELb1ELb1ELb1ELb0ELb1ELb0ELb1ELb1ELb1ELb0ELb0EEENS1_21CollectiveEpilogueFwdINS6_IJSA_SA_SB_EEES9_NS_10bfloat16_tESF_Li256ELb1ELb1ELb0ELb1EEENS1_36VarlenDynamicPersistentTileSchedulerILi128ELi192ELi256ELi128ELb0ELb1ELb1ELb1ELb0ELb1EEEEEEEEEvNT_6ParamsE)
        /*0578*/ 	.word	0x00000000


	//----- nvinfo : EIATTR_MIN_STACK_SIZE
	.align		4
.L_244:
        /*057c*/ 	.byte	0x04, 0x12
        /*057e*/ 	.short	(.L_246 - .L_245)
	.align		4
.L_245:
        /*0580*/ 	.word	index@(_ZN7cutlass13device_kernelIN5flash11enable_sm90INS1_16FlashAttnFwdSm90INS1_25CollectiveMainloopFwdSm90ILi2EN4cute5tupleIJNS5_1CILi1EEES8_S8_EEENS6_IJNS7_ILi128EEENS7_ILi224EEESA_EEELi128ENS_12float_e4m3_tEfNS_4arch4Sm90ELb1ELb0ELb1ELb0ELb0ELb0ELb0ELb1ELb1ELb1ELb0ELb0EEENS1_21CollectiveEpilogueFwdINS6_IJSA_SA_SB_EEES9_NS_10bfloat16_tESF_Li256ELb0ELb1ELb0ELb1EEENS1_30DynamicPersistentTileSchedulerILi256ELi128ELb0ELb1ELb1EEEEEEEEEvNT_6ParamsE)
        /*0584*/ 	.word	0x00000000


	//----- nvinfo : EIATTR_MIN_STACK_SIZE
	.align		4
.L_246:
        /*0588*/ 	.byte	0x04, 0x12
        /*058a*/ 	.short	(.L_248 - .L_247)
	.align		4
.L_247:
        /*058c*/ 	.word	index@(_ZN7cutlass13device_kernelIN5flash11enable_sm90INS1_16FlashAttnFwdSm90INS1_25CollectiveMainloopFwdSm90ILi2EN4cute5tupleIJNS5_1CILi1EEES8_S8_EEENS6_IJNS7_ILi128EEENS7_ILi224EEESA_EEELi128ENS_12float_e4m3_tEfNS_4arch4Sm90ELb1ELb0ELb1ELb1ELb0ELb0ELb0ELb1ELb1ELb1ELb0ELb0EEENS1_21CollectiveEpilogueFwdINS6_IJSA_SA_SB_EEES9_NS_10bfloat16_tESF_Li256ELb1ELb1ELb0ELb1EEENS1_36VarlenDynamicPersistentTileSchedulerILi128ELi224ELi256ELi128ELb0ELb1ELb1ELb1ELb1ELb1EEEEEEEEEvNT_6ParamsE)
        /*0590*/ 	.word	0x00000000


	//----- nvinfo : EIATTR_MIN_STACK_SIZE
	.align		4
.L_248:
        /*0594*/ 	.byte	0x04, 0x12
        /*0596*/ 	.short	(.L_250 - .L_249)
	.align		4
.L_249:
        /*0598*/ 	.word	index@(_ZN7cutlass13device_kernelIN5flash11enable_sm90INS1_16FlashAttnFwdSm90INS1_25CollectiveMainloopFwdSm90ILi2EN4cute5tupleIJNS5_1CILi1EEES8_S8_EEENS6_IJNS7_ILi128EEENS7_ILi224EEESA_EEELi128ENS_12float_e4m3_tEfNS_4arch4Sm90ELb1ELb0ELb1ELb1ELb0ELb1ELb0ELb1ELb1ELb1ELb0ELb0EEENS1_21CollectiveEpilogueFwdINS6_IJSA_SA_SB_EEES9_NS_10bfloat16_tESF_Li256ELb1ELb1ELb0ELb1EEENS1_36VarlenDynamicPersistentTileSchedulerILi128ELi224ELi256ELi128ELb0ELb1ELb1ELb1ELb1ELb1EEEEEEEEEvNT_6ParamsE)
        /*059c*/ 	.word	0x00000000


	//----- nvinfo : EIATTR_MIN_STACK_SIZE
	.align		4
.L_250:
        /*05a0*/ 	.byte	0x04, 0x12
        /*05a2*/ 	.short	(.L_252 - .L_251)
	.align		4
.L_251:
        /*05a4*/ 	.word	index@(_ZN7cutlass13device_kernelIN5flash11enable_sm90INS1_16FlashAttnFwdSm90INS1_25CollectiveMainloopFwdSm90ILi2EN4cute5tupleIJNS5_1CILi1EEES8_S8_EEENS6_IJNS7_ILi192EEENS7_ILi128EEENS7_ILi96EEEEEELi96ENS_12float_e4m3_tEfNS_4arch4Sm90ELb0ELb0ELb1ELb0ELb0ELb0ELb0ELb1ELb1ELb1ELb0ELb0EEENS1_21CollectiveEpilogueFwdINS6_IJSA_SC_SB_EEES9_NS_10bfloat16_tESG_Li384ELb0ELb1ELb0ELb1EEENS1_29StaticPersistentTileSchedulerILb0EEEEEEEEEvNT_6ParamsE)
        /*05a8*/ 	.word	0x00000000


	//----- nvinfo : EIATTR_MIN_STACK_SIZE
	.align		4
.L_252:
        /*05ac*/ 	.byte	0x04, 0x12
        /*05ae*/ 	.short	(.L_254 - .L_253)
	.align		4
.L_253:
        /*05b0*/ 	.word	index@(_ZN7cutlass13device_kernelIN5flash11enable_sm90INS1_16FlashAttnFwdSm90INS1_25CollectiveMainloopFwdSm90ILi2EN4cute5tupleIJNS5_1CILi1EEES8_S8_EEENS6_IJNS7_ILi192EEENS7_ILi128EEENS7_ILi96EEEEEELi96ENS_12float_e4m3_tEfNS_4arch4Sm90ELb0ELb0ELb1ELb1ELb0ELb0ELb0ELb1ELb1ELb1ELb0ELb0EEENS1_21CollectiveEpilogueFwdINS6_IJSA_SC_SB_EEES9_NS_10bfloat16_tESG_Li384ELb1ELb1ELb0ELb1EEENS1_36VarlenDynamicPersistentTileSchedulerILi192ELi128ELi384ELi128ELb0ELb1ELb1ELb0ELb1ELb1EEEEEEEEEvNT_6ParamsE)
        /*05b4*/ 	.word	0x00000000


	//----- nvinfo : EIATTR_MIN_STACK_SIZE
	.align		4
.L_254:
        /*05b8*/ 	.byte	0x04, 0x12
        /*05ba*/ 	.short	(.L_256 - .L_255)
	.align		4
.L_255:
        /*05bc*/ 	.word	index@(_ZN7cutlass13device_kernelIN5flash11enable_sm90INS1_16FlashAttnFwdSm90INS1_25CollectiveMainloopFwdSm90ILi2EN4cute5tupleIJNS5_1CILi1EEES8_S8_EEENS6_IJNS7_ILi192EEENS7_ILi128EEENS7_ILi96EEEEEELi96ENS_12float_e4m3_tEfNS_4arch4Sm90ELb0ELb0ELb1ELb1ELb0ELb1ELb0ELb1ELb1ELb1ELb0ELb0EEENS1_21CollectiveEpilogueFwdINS6_IJSA_SC_SB_EEES9_NS_10bfloat16_tESG_Li384ELb1ELb1ELb0ELb1EEENS1_36VarlenDynamicPersistentTileSchedulerILi192ELi128ELi384ELi128ELb0ELb1ELb1ELb0ELb1ELb1EEEEEEEEEvNT_6ParamsE)
        /*05c0*/ 	.word	0x00000000


	//----- nvinfo : EIATTR_MIN_STACK_SIZE
	.align		4
.L_256:
        /*05c4*/ 	.byte	0x04, 0x12
        /*05c6*/ 	.short	(.L_258 - .L_257)
	.align		4
.L_257:
        /*05c8*/ 	.word	index@(_ZN7cutlass13device_kernelIN5flash11enable_sm90INS1_16FlashAttnFwdSm90INS1_25CollectiveMainloopFwdSm90ILi2EN4cute5tupleIJNS5_1CILi1EEES8_S8_EEENS6_IJNS7_ILi192EEENS7_ILi128EEENS7_ILi96EEEEEELi96ENS_12float_e4m3_tEfNS_4arch4Sm90ELb0ELb1ELb1ELb0ELb0ELb0ELb0ELb1ELb1ELb1ELb0ELb0EEENS1_21CollectiveEpilogueFwdINS6_IJSA_SC_SB_EEES9_NS_10bfloat16_tESG_Li384ELb0ELb1ELb0ELb1EEENS1_30DynamicPersistentTileSchedulerILi384ELi128ELb0ELb1ELb1EEEEEEEEEvNT_6ParamsE)
        /*05cc*/ 	.word	0x00000000


	//----- nvinfo : EIATTR_MIN_STACK_SIZE
	.align		4
.L_258:
        /*05d0*/ 	.byte	0x04, 0x12
        /*05d2*/ 	.short	(.L_260 - .L_259)
	.align		4
.L_259:
        /*05d4*/ 	.word	index@(_ZN7cutlass13device_kernelIN5flash11enable_sm90INS1_16FlashAttnFwdSm90INS1_25CollectiveMainloopFwdSm90ILi2EN4cute5tupleIJNS5_1CILi1EEES8_S8_EEENS6_IJNS7_ILi192EEENS7_ILi128EEENS7_ILi96EEEEEELi96ENS_12float_e4m3_tEfNS_4arch4Sm90ELb0ELb1ELb1ELb1ELb0ELb0ELb0ELb1ELb1ELb1ELb0ELb0EEENS1_21CollectiveEpilogueFwdINS6_IJSA_SC_SB_EEES9_NS_10bfloat16_tESG_Li384ELb1ELb1ELb0ELb1EEENS1_36VarlenDynamicPersistentTileSchedulerILi192ELi128ELi384ELi128ELb0ELb1ELb1ELb1ELb0ELb1EEEEEEEEEvNT_6ParamsE)
        /*05d8*/ 	.word	0x00000000


	//----- nvinfo : EIATTR_MIN_STACK_SIZE
	.align		4
.L_260:
        /*05dc*/ 	.byte	0x04, 0x12
        /*05de*/ 	.short	(.L_262 - .L_261)
	.align		4
.L_261:
        /*05e0*/ 	.word	index@(_ZN7cutlass13device_kernelIN5flash11enable_sm90INS1_16FlashAttnFwdSm90INS1_25CollectiveMainloopFwdSm90ILi2EN4cute5tupleIJNS5_1CILi1EEES8_S8_EEENS6_IJNS7_ILi192EEENS7_ILi128EEENS7_ILi96EEEEEELi96ENS_12float_e4m3_tEfNS_4arch4Sm90ELb0ELb1ELb1ELb1ELb0ELb1ELb0ELb1ELb1ELb1ELb0ELb0EEENS1_21CollectiveEpilogueFwdINS6_IJSA_SC_SB_EEES9_NS_10bfloat16_tESG_Li384ELb1ELb1ELb0ELb1EEENS1_36VarlenDynamicPersistentTileSchedulerILi192ELi128ELi384ELi128ELb0ELb1ELb1ELb1ELb0ELb1EEEEEEEEEvNT_6ParamsE)
        /*05e4*/ 	.word	0x00000000


	//----- nvinfo : EIATTR_MIN_STACK_SIZE
	.align		4
.L_262:
        /*05e8*/ 	.byte	0x04, 0x12
        /*05ea*/ 	.short	(.L_264 - .L_263)
	.align		4
.L_263:
        /*05ec*/ 	.word	index@(_ZN7cutlass13device_kernelIN5flash11enable_sm90INS1_16FlashAttnFwdSm90INS1_25CollectiveMainloopFwdSm90ILi2EN4cute5tupleIJNS5_1CILi1EEES8_S8_EEENS6_IJNS7_ILi192EEENS7_ILi128EEENS7_ILi96EEEEEELi96ENS_12float_e4m3_tEfNS_4arch4Sm90ELb1ELb0ELb1ELb0ELb0ELb0ELb0ELb1ELb1ELb1ELb0ELb0EEENS1_21CollectiveEpilogueFwdINS6_IJSA_SC_SB_EEES9_NS_10bfloat16_tESG_Li384ELb0ELb1ELb0ELb1EEENS1_30DynamicPersistentTileSchedulerILi384ELi128ELb0ELb1ELb1EEEEEEEEEvNT_6ParamsE)
        /*05f0*/ 	.word	0x00000000


	//----- nvinfo : EIATTR_MIN_STACK_SIZE
	.align		4
.L_264:
        /*05f4*/ 	.byte	0x04, 0x12
        /*05f6*/ 	.short	(.L_266 - .L_265)
	.align		4
.L_265:
        /*05f8*/ 	.word	index@(_ZN7cutlass13device_kernelIN5flash11enable_sm90INS1_16FlashAttnFwdSm90INS1_25CollectiveMainloopFwdSm90ILi2EN4cute5tupleIJNS5_1CILi1EEES8_S8_EEENS6_IJNS7_ILi192EEENS7_ILi128EEENS7_ILi96EEEEEELi96ENS_12float_e4m3_tEfNS_4arch4Sm90ELb1ELb0ELb1ELb1ELb0ELb0ELb0ELb1ELb1ELb1ELb0ELb0EEENS1_21CollectiveEpilogueFwdINS6_IJSA_SC_SB_EEES9_NS_10bfloat16_tESG_Li384ELb1ELb1ELb0ELb1EEENS1_36VarlenDynamicPersistentTileSchedulerILi192ELi128ELi384ELi128ELb0ELb1ELb1ELb1ELb1ELb1EEEEEEEEEvNT_6ParamsE)
        /*05fc*/ 	.word	0x00000000


	//----- nvinfo : EIATTR_MIN_STACK_SIZE
	.align		4
.L_266:
        /*0600*/ 	.byte	0x04, 0x12
        /*0602*/ 	.short	(.L_268 - .L_267)
	.align		4
.L_267:
        /*0604*/ 	.word	index@(_ZN7cutlass13device_kernelIN5flash11enable_sm90INS1_16FlashAttnFwdSm90INS1_25CollectiveMainloopFwdSm90ILi2EN4cute5tupleIJNS5_1CILi1EEES8_S8_EEENS6_IJNS7_ILi192EEENS7_ILi128EEENS7_ILi96EEEEEELi96ENS_12float_e4m3_tEfNS_4arch4Sm90ELb1ELb0ELb1ELb1ELb0ELb1ELb0ELb1ELb1ELb1ELb0ELb0EEENS1_21CollectiveEpilogueFwdINS6_IJSA_SC_SB_EEES9_NS_10bfloat16_tESG_Li384ELb1ELb1ELb0ELb1EEENS1_36VarlenDynamicPersistentTileSchedulerILi192ELi128ELi384ELi128ELb0ELb1ELb1ELb1ELb1ELb1EEEEEEEEEvNT_6ParamsE)
        /*0608*/ 	.word	0x00000000


	//----- nvinfo : EIATTR_MIN_STACK_SIZE
	.align		4
.L_268:
        /*060c*/ 	.byte	0x04, 0x12
        /*060e*/ 	.short	(.L_270 - .L_269)
	.align		4
.L_269:
        /*0610*/ 	.word	index@(_ZN7cutlass13device_kernelIN5flash11enable_sm90INS1_16FlashAttnFwdSm90INS1_25CollectiveMainloopFwdSm90ILi2EN4cute5tupleIJNS5_1CILi1EEES8_S8_EEENS6_IJNS7_ILi192EEENS7_ILi160EEENS7_ILi64EEEEEELi64ENS_12float_e4m3_tEfNS_4arch4Sm90ELb0ELb0ELb1ELb0ELb0ELb0ELb0ELb1ELb1ELb1ELb0ELb0EEENS1_21CollectiveEpilogueFwdINS6_IJSA_SC_SB_EEES9_NS_10bfloat16_tESG_Li384ELb0ELb1ELb0ELb1EEENS1_29StaticPersistentTileSchedulerILb0EEEEEEEEEvNT_6ParamsE)
        /*0614*/ 	.word	0x00000000


	//----- nvinfo : EIATTR_MIN_STACK_SIZE
	.align		4
.L_270:
        /*0618*/ 	.byte	0x04, 0x12
        /*061a*/ 	.short	(.L_272 - .L_271)
	.align		4
.L_271:
        /*061c*/ 	.word	index@(_ZN7cutlass13device_kernelIN5flash11enable_sm90INS1_16FlashAttnFwdSm90INS1_25CollectiveMainloopFwdSm90ILi2EN4cute5tupleIJNS5_1CILi1EEES8_S8_EEENS6_IJNS7_ILi192EEENS7_ILi160EEENS7_ILi64EEEEEELi64ENS_12float_e4m3_tEfNS_4arch4Sm90ELb0ELb0ELb1ELb1ELb0ELb0ELb0ELb1ELb1ELb1ELb0ELb0EEENS1_21CollectiveEpilogueFwdINS6_IJSA_SC_SB_EEES9_NS_10bfloat16_tESG_Li384ELb1ELb1ELb0ELb1EEENS1_36VarlenDynamicPersistentTileSchedulerILi192ELi160ELi384ELi128ELb0ELb1ELb1ELb0ELb1ELb1EEEEEEEEEvNT_6ParamsE)
        /*0620*/ 	.word	0x00000000


	//----- nvinfo : EIATTR_MIN_STACK_SIZE
	.align		4
.L_272:
        /*0624*/ 	.byte	0x04, 0x12
        /*0626*/ 	.short	(.L_274 - .L_273)
	.align		4
.L_273:
        /*0628*/ 	.word	index@(_ZN7cutlass13device_kernelIN5flash11enable_sm90INS1_16FlashAttnFwdSm90INS1_25CollectiveMainloopFwdSm90ILi2EN4cute5tupleIJNS5_1CILi1EEES8_S8_EEENS6_IJNS7_ILi192EEENS7_ILi160EEENS7_ILi64EEEEEELi64ENS_12float_e4m3_tEfNS_4arch4Sm90ELb0ELb0ELb1ELb1ELb0ELb1ELb0ELb1ELb1ELb1ELb0ELb0EEENS1_21CollectiveEpilogueFwdINS6_IJSA_SC_SB_EEES9_NS_10bfloat16_tESG_Li384ELb1ELb1ELb0ELb1EEENS1_36VarlenDynamicPersistentTileSchedulerILi192ELi160ELi384ELi128ELb0ELb1ELb1ELb0ELb1ELb1EEEEEEEEEvNT_6ParamsE)
        /*062c*/ 	.word	0x00000000


	//----- nvinfo : EIATTR_MIN_STACK_SIZE
	.align		4
.L_274:
        /*0630*/ 	.byte	0x04, 0x12
        /*0632*/ 	.short	(.L_276 - .L_275)
	.align		4
.L_275:
        /*0634*/ 	.word	index@(_ZN7cutlass13device_kernelIN5flash11enable_sm90INS1_16FlashAttnFwdSm90INS1_25CollectiveMainloopFwdSm90ILi2EN4cute5tupleIJNS5_1CILi1EEES8_S8_EEENS6_IJNS7_ILi192EEENS7_ILi160EEENS7_ILi64EEEEEELi64ENS_12float_e4m3_tEfNS_4arch4Sm90ELb0ELb1ELb1ELb0ELb0ELb0ELb0ELb1ELb1ELb1ELb0ELb0EEENS1_21CollectiveEpilogueFwdINS6_IJSA_SC_SB_EEES9_NS_10bfloat16_tESG_Li384ELb0ELb1ELb0ELb1EEENS1_30DynamicPersistentTileSchedulerILi384ELi128ELb0ELb1ELb1EEEEEEEEEvNT_6ParamsE)
        /*0638*/ 	.word	0x00000000


	//----- nvinfo : EIATTR_MIN_STACK_SIZE
	.align		4
.L_276:
        /*063c*/ 	.byte	0x04, 0x12
        /*063e*/ 	.short	(.L_278 - .L_277)
	.align		4
.L_277:
        /*0640*/ 	.word	index@(_ZN7cutlass13device_kernelIN5flash11enable_sm90INS1_16FlashAttnFwdSm90INS1_25CollectiveMainloopFwdSm90ILi2EN4cute5tupleIJNS5_1CILi1EEES8_S8_EEENS6_IJNS7_ILi192EEENS7_ILi160EEENS7_ILi64EEEEEELi64ENS_12float_e4m3_tEfNS_4arch4Sm90ELb0ELb1ELb1ELb1ELb0ELb0ELb0ELb1ELb1ELb1ELb0ELb0EEENS1_21CollectiveEpilogueFwdINS6_IJSA_SC_SB_EEES9_NS_10bfloat16_tESG_Li384ELb1ELb1ELb0ELb1EEENS1_36VarlenDynamicPersistentTileSchedulerILi192ELi160ELi384ELi128ELb0ELb1ELb1ELb1ELb0ELb1EEEEEEEEEvNT_6ParamsE)
        /*0644*/ 	.word	0x00000000


	//----- nvinfo : EIATTR_MIN_STACK_SIZE
	.align		4
.L_278:
        /*0648*/ 	.byte	0x04, 0x12
        /*064a*/ 	.short	(.L_280 - .L_279)
	.align		4
.L_279:
        /*064c*/ 	.word	index@(_ZN7cutlass13device_kernelIN5flash11enable_sm90INS1_16FlashAttnFwdSm90INS1_25CollectiveMainloopFwdSm90ILi2EN4cute5tupleIJNS5_1CILi1EEES8_S8_EEENS6_IJNS7_ILi192EEENS7_ILi160EEENS7_ILi64EEEEEELi64ENS_12float_e4m3_tEfNS_4arch4Sm90ELb0ELb1ELb1ELb1ELb0ELb1ELb0ELb1ELb1ELb1ELb0ELb0EEENS1_21CollectiveEpilogueFwdINS6_IJSA_SC_SB_EEES9_NS_10bfloat16_tESG_Li384ELb1ELb1ELb0ELb1EEENS1_36VarlenDynamicPersistentTileSchedulerILi192ELi160ELi384ELi128ELb0ELb1ELb1ELb1ELb0ELb1EEEEEEEEEvNT_6ParamsE)
        /*0650*/ 	.word	0x00000000


	//----- nvinfo : EIATTR_MIN_STACK_SIZE
	.align		4
.L_280:
        /*0654*/ 	.byte	0x04, 0x12
        /*0656*/ 	.short	(.L_282 - .L_281)
	.align		4
.L_281:
        /*0658*/ 	.word	index@(_ZN7cutlass13device_kernelIN5flash11enable_sm90INS1_16FlashAttnFwdSm90INS1_25CollectiveMainloopFwdSm90ILi2EN4cute5tupleIJNS5_1CILi1EEES8_S8_EEENS6_IJNS7_ILi192EEENS7_ILi160EEENS7_ILi64EEEEEELi64ENS_12float_e4m3_tEfNS_4arch4Sm90ELb1ELb0ELb1ELb0ELb0ELb0ELb0ELb1ELb1ELb1ELb0ELb0EEENS1_21CollectiveEpilogueFwdINS6_IJSA_SC_SB_EEES9_NS_10bfloat16_tESG_Li384ELb0ELb1ELb0ELb1EEENS1_30DynamicPersistentTileSchedulerILi384ELi128ELb0ELb1ELb1EEEEEEEEEvNT_6ParamsE)
        /*065c*/ 	.word	0x00000000


	//----- nvinfo : EIATTR_MIN_STACK_SIZE
	.align		4
.L_282:
        /*0660*/ 	.byte	0x04, 0x12
        /*0662*/ 	.short	(.L_284 - .L_283)
	.align		4
.L_283:
        /*0664*/ 	.word	index@(_ZN7cutlass13device_kernelIN5flash11enable_sm90INS1_16FlashAttnFwdSm90INS1_25CollectiveMainloopFwdSm90ILi2EN4cute5tupleIJNS5_1CILi1EEES8_S8_EEENS6_IJNS7_ILi192EEENS7_ILi160EEENS7_ILi64EEEEEELi64ENS_12float_e4m3_tEfNS_4arch4Sm90ELb1ELb0ELb1ELb1ELb0ELb0ELb0ELb1ELb1ELb1ELb0ELb0EEENS1_21CollectiveEpilogueFwdINS6_IJSA_SC_SB_EEES9_NS_10bfloat16_tESG_Li384ELb1ELb1ELb0ELb1EEENS1_36VarlenDynamicPersistentTileSchedulerILi192ELi160ELi384ELi128ELb0ELb1ELb1ELb1ELb1ELb1EEEEEEEEEvNT_6ParamsE)
        /*0668*/ 	.word	0x00000000


	//----- nvinfo : EIATTR_MIN_STACK_SIZE
	.align		4
.L_284:
        /*066c*/ 	.byte	0x04, 0x12
        /*066e*/ 	.short	(.L_286 - .L_285)
	.align		4
.L_285:
        /*0670*/ 	.word	index@(_ZN7cutlass13device_kernelIN5flash11enable_sm90INS1_16FlashAttnFwdSm90INS1_25CollectiveMainloopFwdSm90ILi2EN4cute5tupleIJNS5_1CILi1EEES8_S8_EEENS6_IJNS7_ILi192EEENS7_ILi160EEENS7_ILi64EEEEEELi64ENS_12float_e4m3_tEfNS_4arch4Sm90ELb1ELb0ELb1ELb1ELb0ELb1ELb0ELb1ELb1ELb1ELb0ELb0EEENS1_21CollectiveEpilogueFwdINS6_IJSA_SC_SB_EEES9_NS_10bfloat16_tESG_Li384ELb1ELb1ELb0ELb1EEENS1_36VarlenDynamicPersistentTileSchedulerILi192ELi160ELi384ELi128ELb0ELb1ELb1ELb1ELb1ELb1EEEEEEEEEvNT_6ParamsE)
        /*0674*/ 	.word	0x00000000
.L_286:


//--------------------- .nv.compat                --------------------------
	.section	.nv.compat,"",@"SHT_CUDA_COMPAT_INFO"
	.align	4
        /*0000*/ 	.byte	0x02, 0x09, 0x01, 0x00, 0x02, 0x02, 0x01, 0x00, 0x02, 0x05, 0x05, 0x00, 0x03, 0x07, 0x01, 0x01
        /*0010*/ 	.byte	0x02, 0x03, 0x00, 0x00, 0x02, 0x06, 0x01, 0x00, 0x04, 0x0b, 0x08, 0x00, 0x09, 0x00, 0x00, 0x00
        /*0020*/ 	.byte	0x00, 0x00, 0x00, 0x00


//--------------------- .nv.info._ZN7cutlass13device_kernelIN5flash11enable_sm90INS1_16FlashAttnFwdSm90INS1_25CollectiveMainloopFwdSm90ILi2EN4cute5tupleIJNS5_1CILi1EEES8_S8_EEENS6_IJNS7_ILi128EEESA_NS7_ILi256EEEEEELi256ENS_12float_e4m3_tEfNS_4arch4Sm90ELb0ELb0ELb1ELb0ELb0ELb0ELb0ELb1ELb1ELb1ELb0ELb0EEENS1_21CollectiveEpilogueFwdINS6_IJSA_SB_SA_EEES9_NS_10bfloat16_tESF_Li256ELb0ELb1ELb0ELb1EEENS1_29StaticPersistentTileSchedulerILb0EEEEEEEEEvNT_6ParamsE --------------------------
	.section	.nv.info._ZN7cutlass13device_kernelIN5flash11enable_sm90INS1_16FlashAttnFwdSm90INS1_25CollectiveMainloopFwdSm90ILi2EN4cute5tupleIJNS5_1CILi1EEES8_S8_EEENS6_IJNS7_ILi128EEESA_NS7_ILi256EEEEEELi256ENS_12float_e4m3_tEfNS_4arch4Sm90ELb0ELb0ELb1ELb0ELb0ELb0ELb0ELb1ELb1ELb1ELb0ELb0EEENS1_21CollectiveEpilogueFwdINS6_IJSA_SB_SA_EEES9_NS_10bfloat16_tESF_Li256ELb0ELb1ELb0ELb1EEENS1_29StaticPersistentTileSchedulerILb0EEEEEEEEEvNT_6ParamsE,"",@"SHT_CUDA_INFO"
	.sectionflags	@""
	.align	4


	//----- nvinfo : EIATTR_CUDA_API_VERSION
	.align		4
        /*0000*/ 	.byte	0x04, 0x37
        /*0002*/ 	.short	(.L_288 - .L_287)
.L_287:
        /*0004*/ 	.word	0x00000082


	//----- nvinfo : EIATTR_KPARAM_INFO
	.align		4
.L_288:
        /*0008*/ 	.byte	0x04, 0x17
        /*000a*/ 	.short	(.L_290 - .L_289)
.L_289:
        /*000c*/ 	.word	0x00000000
        /*0010*/ 	.short	0x0000
        /*0012*/ 	.short	0x0000
        /*0014*/ 	.byte	0x00, 0xf0, 0x01, 0x28


	//----- nvinfo : EIATTR_SPARSE_MMA_MASK
	.align		4
.L_290:
        /*0018*/ 	.byte	0x03, 0x50
        /*001a*/ 	.short	0x0000


	//----- nvinfo : EIATTR_MAXREG_COUNT
	.align		4
        /*001c*/ 	.byte	0x03, 0x1b
        /*001e*/ 	.short	0x00a8


	//----- nvinfo : EIATTR_MERCURY_ISA_VERSION
	.align		4
        /*0020*/ 	.byte	0x03, 0x5f
        /*0022*/ 	.short	0x0101


	//----- nvinfo : EIATTR_VRC_CTA_INIT_COUNT
	.align		4
        /*0024*/ 	.byte	0x02, 0x4a
	.zero		1
	.zero		1


	//----- nvinfo : EIATTR_EXIT_INSTR_OFFSETS
	.align		4
        /*0028*/ 	.byte	0x04, 0x1c
        /*002a*/ 	.short	(.L_292 - .L_291)


	//   ....[0]....
.L_291:
        /*002c*/ 	.word	0x00000010


	//----- nvinfo : EIATTR_MAX_THREADS
	.align		4
.L_292:
        /*0030*/ 	.byte	0x04, 0x05
        /*0032*/ 	.short	(.L_294 - .L_293)
.L_293:
        /*0034*/ 	.word	0x00000180
        /*0038*/ 	.word	0x00000001
        /*003c*/ 	.word	0x00000001


	//----- nvinfo : EIATTR_CBANK_PARAM_SIZE
	.align		4
.L_294:
        /*0040*/ 	.byte	0x03, 0x19
        /*0042*/ 	.short	0x0a00


	//----- nvinfo : EIATTR_PARAM_CBANK
	.align		4
        /*0044*/ 	.byte	0x04, 0x0a
        /*0046*/ 	.short	(.L_296 - .L_295)
	.align		4
.L_295:
        /*0048*/ 	.word	index@(.nv.constant0._ZN7cutlass13device_kernelIN5flash11enable_sm90INS1_16FlashAttnFwdSm90INS1_25CollectiveMainloopFwdSm90ILi2EN4cute5tupleIJNS5_1CILi1EEES8_S8_EEENS6_IJNS7_ILi128EEESA_NS7_ILi256EEEEEELi256ENS_12float_e4m3_tEfNS_4arch4Sm90ELb0ELb0ELb1ELb0ELb0ELb0ELb0ELb1ELb1ELb1ELb0ELb0EEENS1_21CollectiveEpilogueFwdINS6_IJSA_SB_SA_EEES9_NS_10bfloat16_tESF_Li256ELb0ELb1ELb0ELb1EEENS1_29StaticPersistentTileSchedulerILb0EEEEEEEEEvNT_6ParamsE)
        /*004c*/ 	.short	0x0380
        /*004e*/ 	.short	0x0a00


	//----- nvinfo : EIATTR_SW_WAR
	.align		4
.L_296:
        /*0050*/ 	.byte	0x04, 0x36
        /*0052*/ 	.short	(.L_298 - .L_297)
.L_297:
        /*0054*/ 	.word	0x00000008
.L_298:


//--------------------- .nv.info._ZN7cutlass13device_kernelIN5flash11enable_sm90INS1_16FlashAttnFwdSm90INS1_25CollectiveMainloopFwdSm90ILi2EN4cute5tupleIJNS5_1CILi1EEES8_S8_EEENS6_IJNS7_ILi128EEESA_NS7_ILi256EEEEEELi256ENS_12float_e4m3_tEfNS_4arch4Sm90ELb0ELb0ELb1ELb1ELb0ELb0ELb0ELb1ELb1ELb1ELb0ELb0EEENS1_21CollectiveEpilogueFwdINS6_IJSA_SB_SA_EEES9_NS_10bfloat16_tESF_Li256ELb1ELb1ELb0ELb1EEENS1_36VarlenDynamicPersistentTileSchedulerILi128ELi128ELi256ELi128ELb0ELb1ELb1ELb0ELb1ELb1EEEEEEEEEvNT_6ParamsE --------------------------
	.section	.nv.info._ZN7cutlass13device_kernelIN5flash11enable_sm90INS1_16FlashAttnFwdSm90INS1_25CollectiveMainloopFwdSm90ILi2EN4cute5tupleIJNS5_1CILi1EEES8_S8_EEENS6_IJNS7_ILi128EEESA_NS7_ILi256EEEEEELi256ENS_12float_e4m3_tEfNS_4arch4Sm90ELb0ELb0ELb1ELb1ELb0ELb0ELb0ELb1ELb1ELb1ELb0ELb0EEENS1_21CollectiveEpilogueFwdINS6_IJSA_SB_SA_EEES9_NS_10bfloat16_tESF_Li256ELb1ELb1ELb0ELb1EEENS1_36VarlenDynamicPersistentTileSchedulerILi128ELi128ELi256ELi128ELb0ELb1ELb1ELb0ELb1ELb1EEEEEEEEEvNT_6ParamsE,"",@"SHT_CUDA_INFO"
	.sectionflags	@""
	.align	4


	//----- nvinfo : EIATTR_CUDA_API_VERSION
	.align		4
        /*0000*/ 	.byte	0x04, 0x37
        /*0002*/ 	.short	(.L_300 - .L_299)
.L_299:
        /*0004*/ 	.word	0x00000082


	//----- nvinfo : EIATTR_KPARAM_INFO
	.align		4
.L_300:
        /*0008*/ 	.byte	0x04, 0x17
        /*000a*/ 	.short	(.L_302 - .L_301)
.L_301:
        /*000c*/ 	.word	0x00000000
        /*0010*/ 	.short	0x0000
        /*0012*/ 	.short	0x0000
        /*0014*/ 	.byte	0x00, 0xf0, 0x01, 0x2a


	//----- nvinfo : EIATTR_SPARSE_MMA_MASK
	.align		4
.L_302:
        /*0018*/ 	.byte	0x03, 0x50
        /*001a*/ 	.short	0x0000


	//----- nvinfo : EIATTR_MAXREG_COUNT
	.align		4
        /*001c*/ 	.byte	0x03, 0x1b
        /*001e*/ 	.short	0x00a8


	//----- nvinfo : EIATTR_MERCURY_ISA_VERSION
	.align		4
        /*0020*/ 	.byte	0x03, 0x5f
        /*0022*/ 	.short	0x0101


	//----- nvinfo : EIATTR_VRC_CTA_INIT_COUNT
	.align		4
        /*0024*/ 	.byte	0x02, 0x4a
	.zero		1
	.zero		1


	//----- nvinfo : EIATTR_EXIT_INSTR_OFFSETS
	.align		4
        /*0028*/ 	.byte	0x04, 0x1c
        /*002a*/ 	.short	(.L_304 - .L_303)


	//   ....[0]....
.L_303:
        /*002c*/ 	.word	0x00000010


	//----- nvinfo : EIATTR_MAX_THREADS
	.align		4
.L_304:
        /*0030*/ 	.byte	0x04, 0x05
        /*0032*/ 	.short	(.L_306 - .L_305)
.L_305:
        /*0034*/ 	.word	0x00000180
        /*0038*/ 	.word	0x00000001
        /*003c*/ 	.word	0x00000001


	//----- nvinfo : EIATTR_CBANK_PARAM_SIZE
	.align		4
.L_306:
        /*0040*/ 	.byte	0x03, 0x19
        /*0042*/ 	.short	0x0a80


	//----- nvinfo : EIATTR_PARAM_CBANK
	.align		4
        /*0044*/ 	.byte	0x04, 0x0a
        /*0046*/ 	.short	(.L_308 - .L_307)
	.align		4
.L_307:
        /*0048*/ 	.word	index@(.nv.constant0._ZN7cutlass13device_kernelIN5flash11enable_sm90INS1_16FlashAttnFwdSm90INS1_25CollectiveMainloopFwdSm90ILi2EN4cute5tupleIJNS5_1CILi1EEES8_S8_EEENS6_IJNS7_ILi128EEESA_NS7_ILi256EEEEEELi256ENS_12float_e4m3_tEfNS_4arch4Sm90ELb0ELb0ELb1ELb1ELb0ELb0ELb0ELb1ELb1ELb1ELb0ELb0EEENS1_21CollectiveEpilogueFwdINS6_IJSA_SB_SA_EEES9_NS_10bfloat16_tESF_Li256ELb1ELb1ELb0ELb1EEENS1_36VarlenDynamicPersistentTileSchedulerILi128ELi128ELi256ELi128ELb0ELb1ELb1ELb0ELb1ELb1EEEEEEEEEvNT_6ParamsE)
        /*004c*/ 	.short	0x0380
        /*004e*/ 	.short	0x0a80


	//----- nvinfo : EIATTR_SW_WAR
	.align		4
.L_308:
        /*0050*/ 	.byte	0x04, 0x36
        /*0052*/ 	.short	(.L_310 - .L_309)
.L_309:
        /*0054*/ 	.word	0x00000008
.L_310:


//--------------------- .nv.info._ZN7cutlass13device_kernelIN5flash11enable_sm90INS1_16FlashAttnFwdSm90INS1_25CollectiveMainloopFwdSm90ILi2EN4cute5tupleIJNS5_1CILi1EEES8_S8_EEENS6_IJNS7_ILi128EEESA_NS7_ILi256EEEEEELi256ENS_12float_e4m3_tEfNS_4arch4Sm90ELb0ELb0ELb1ELb1ELb0ELb1ELb0ELb1ELb1ELb1ELb0ELb0EEENS1_21CollectiveEpilogueFwdINS6_IJSA_SB_SA_EEES9_NS_10bfloat16_tESF_Li256ELb1ELb1ELb0ELb1EEENS1_36VarlenDynamicPersistentTileSchedulerILi128ELi128ELi256ELi128ELb0ELb1ELb1ELb0ELb1ELb1EEEEEEEEEvNT_6ParamsE --------------------------
	.section	.nv.info._ZN7cutlass13device_kernelIN5flash11enable_sm90INS1_16FlashAttnFwdSm90INS1_25CollectiveMainloopFwdSm90ILi2EN4cute5tupleIJNS5_1CILi1EEES8_S8_EEENS6_IJNS7_ILi128EEESA_NS7_ILi256EEEEEELi256ENS_12float_e4m3_tEfNS_4arch4Sm90ELb0ELb0ELb1ELb1ELb0ELb1ELb0ELb1ELb1ELb1ELb0ELb0EEENS1_21CollectiveEpilogueFwdINS6_IJSA_SB_SA_EEES9_NS_10bfloat16_tESF_Li256ELb1ELb1ELb0ELb1EEENS1_36VarlenDynamicPersistentTileSchedulerILi128ELi128ELi256ELi128ELb0ELb1ELb1ELb0ELb1ELb1EEEEEEEEEvNT_6ParamsE,"",@"SHT_CUDA_INFO"
	.sectionflags	@""
	.align	4


	//----- nvinfo : EIATTR_CUDA_API_VERSION
	.align		4
        /*0000*/ 	.byte	0x04, 0x37
        /*0002*/ 	.short	(.L_312 - .L_311)
.L_311:
        /*0004*/ 	.word	0x00000082


	//----- nvinfo : EIATTR_KPARAM_INFO
	.align		4
.L_312:
        /*0008*/ 	.byte	0x04, 0x17
        /*000a*/ 	.short	(.L_314 - .L_313)
.L_313:
        /*000c*/ 	.word	0x00000000
        /*0010*/ 	.short	0x0000
        /*0012*/ 	.short	0x0000
        /*0014*/ 	.byte	0x00, 0xf0, 0x01, 0x2a


	//----- nvinfo : EIATTR_SPARSE_MMA_MASK
	.align		4
.L_314:
        /*0018*/ 	.byte	0x03, 0x50
        /*001a*/ 	.short	0x0000


	//----- nvinfo : EIATTR_MAXREG_COUNT
	.align		4
        /*001c*/ 	.byte	0x03, 0x1b
        /*001e*/ 	.short	0x00a8


	//----- nvinfo : EIATTR_MERCURY_ISA_VERSION
	.align		4
        /*0020*/ 	.byte	0x03, 0x5f
        /*0022*/ 	.short	0x0101


	//----- nvinfo : EIATTR_VRC_CTA_INIT_COUNT
	.align		4
        /*0024*/ 	.byte	0x02, 0x4a
	.zero		1
	.zero		1


	//----- nvinfo : EIATTR_EXIT_INSTR_OFFSETS
	.align		4
        /*0028*/ 	.byte	0x04, 0x1c
        /*002a*/ 	.short	(.L_316 - .L_315)


	//   ....[0]....
.L_315:
        /*002c*/ 	.word	0x00000010


	//----- nvinfo : EIATTR_MAX_THREADS
	.align		4
.L_316:
        /*0030*/ 	.byte	0x04, 0x05
        /*0032*/ 	.short	(.L_318 - .L_317)
.L_317:
        /*0034*/ 	.word	0x00000180
        /*0038*/ 	.word	0x00000001
        /*003c*/ 	.word	0x00000001


	//----- nvinfo : EIATTR_CBANK_PARAM_SIZE
	.align		4
.L_318:
        /*0040*/ 	.byte	0x03, 0x19
        /*0042*/ 	.short	0x0a80


	//----- nvinfo : EIATTR_PARAM_CBANK
	.align		4
        /*0044*/ 	.byte	0x04, 0x0a
        /*0046*/ 	.short	(.L_320 - .L_319)
	.align		4
.L_319:
        /*0048*/ 	.word	index@(.nv.constant0._ZN7cutlass13device_kernelIN5flash11enable_sm90INS1_16FlashAttnFwdSm90INS1_25CollectiveMainloopFwdSm90ILi2EN4cute5tupleIJNS5_1CILi1EEES8_S8_EEENS6_IJNS7_ILi128EEESA_NS7_ILi256EEEEEELi256ENS_12float_e4m3_tEfNS_4arch4Sm90ELb0ELb0ELb1ELb1ELb0ELb1ELb0ELb1ELb1ELb1ELb0ELb0EEENS1_21CollectiveEpilogueFwdINS6_IJSA_SB_SA_EEES9_NS_10bfloat16_tESF_Li256ELb1ELb1ELb0ELb1EEENS1_36VarlenDynamicPersistentTileSchedulerILi128ELi128ELi256ELi128ELb0ELb1ELb1ELb0ELb1ELb1EEEEEEEEEvNT_6ParamsE)
        /*004c*/ 	.short	0x0380
        /*004e*/ 	.short	0x0a80


	//----- nvinfo : EIATTR_SW_WAR
	.align		4
.L_320:
        /*0050*/ 	.byte	0x04, 0x36
        /*0052*/ 	.short	(.L_322 - .L_321)
.L_321:
        /*0054*/ 	.word	0x00000008
.L_322:


//--------------------- .nv.info._ZN7cutlass13device_kernelIN5flash11enable_sm90INS1_16FlashAttnFwdSm90INS1_25CollectiveMainloopFwdSm90ILi2EN4cute5tupleIJNS5_1CILi1EEES8_S8_EEENS6_IJNS7_ILi128EEENS7_ILi64EEENS7_ILi256EEEEEELi256ENS_12float_e4m3_tEfNS_4arch4Sm90ELb0ELb1ELb1ELb0ELb0ELb0ELb0ELb1ELb1ELb1ELb0ELb0EEENS1_21CollectiveEpilogueFwdINS6_IJSA_SC_SB_EEES9_NS_10bfloat16_tESG_Li256ELb0ELb1ELb0ELb1EEENS1_30DynamicPersistentTileSchedulerILi256ELi128ELb0ELb1ELb1EEEEEEEEEvNT_6ParamsE --------------------------
	.section	.nv.info._ZN7cutlass13device_kernelIN5flash11enable_sm90INS1_16FlashAttnFwdSm90INS1_25CollectiveMainloopFwdSm90ILi2EN4cute5tupleIJNS5_1CILi1EEES8_S8_EEENS6_IJNS7_ILi128EEENS7_ILi64EEENS7_ILi256EEEEEELi256ENS_12float_e4m3_tEfNS_4arch4Sm90ELb0ELb1ELb1ELb0ELb0ELb0ELb0ELb1ELb1ELb1ELb0ELb0EEENS1_21CollectiveEpilogueFwdINS6_IJSA_SC_SB_EEES9_NS_10bfloat16_tESG_Li256ELb0ELb1ELb0ELb1EEENS1_30DynamicPersistentTileSchedulerILi256ELi128ELb0ELb1ELb1EEEEEEEEEvNT_6ParamsE,"",@"SHT_CUDA_INFO"
	.sectionflags	@""
	.align	4


	//----- nvinfo : EIATTR_CUDA_API_VERSION
	.align		4
        /*0000*/ 	.byte	0x04, 0x37
        /*0002*/ 	.short	(.L_324 - .L_323)
.L_323:
        /*0004*/ 	.word	0x00000082


	//----- nvinfo : EIATTR_KPARAM_INFO
	.align		4
.L_324:
        /*0008*/ 	.byte	0x04, 0x17
        /*000a*/ 	.short	(.L_326 - .L_325)
.L_325:
        /*000c*/ 	.word	0x00000000
        /*0010*/ 	.short	0x0000
        /*0012*/ 	.short	0x0000
        /*0014*/ 	.byte	0x00, 0xf0, 0x01, 0x2a


	//----- nvinfo : EIATTR_SPARSE_MMA_MASK
	.align		4
.L_326:
        /*0018*/ 	.byte	0x03, 0x50
        /*001a*/ 	.short	0x0000


	//----- nvinfo : EIATTR_MAXREG_COUNT
	.align		4
        /*001c*/ 	.byte	0x03, 0x1b
        /*001e*/ 	.short	0x00a8


	//----- nvinfo : EIATTR_MERCURY_ISA_VERSION
	.align		4
        /*0020*/ 	.byte	0x03, 0x5f
        /*0022*/ 	.short	0x0101


	//----- nvinfo : EIATTR_VRC_CTA_INIT_COUNT
	.align		4
        /*0024*/ 	.byte	0x02, 0x4a
	.zero		1
	.zero		1


	//----- nvinfo : EIATTR_EXIT_INSTR_OFFSETS
	.align		4
        /*0028*/ 	.byte	0x04, 0x1c
        /*002a*/ 	.short	(.L_328 - .L_327)


	//   ....[0]....
.L_327:
        /*002c*/ 	.word	0x00000010


	//----- nvinfo : EIATTR_MAX_THREADS
	.align		4
.L_328:
        /*0030*/ 	.byte	0x04, 0x05
        /*0032*/ 	.short	(.L_330 - .L_329)
.L_329:
        /*0034*/ 	.word	0x00000180
        /*0038*/ 	.word	0x00000001
        /*003c*/ 	.word	0x00000001


	//----- nvinfo : EIATTR_CBANK_PARAM_SIZE
	.align		4
.L_330:
        /*0040*/ 	.byte	0x03, 0x19
        /*0042*/ 	.short	0x0a80


	//----- nvinfo : EIATTR_PARAM_CBANK
	.align		4
        /*0044*/ 	.byte	0x04, 0x0a
        /*0046*/ 	.short	(.L_332 - .L_331)
	.align		4
.L_331:
        /*0048*/ 	.word	index@(.nv.constant0._ZN7cutlass13device_kernelIN5flash11enable_sm90INS1_16FlashAttnFwdSm90INS1_25CollectiveMainloopFwdSm90ILi2EN4cute5tupleIJNS5_1CILi1EEES8_S8_EEENS6_IJNS7_ILi128EEENS7_ILi64EEENS7_ILi256EEEEEELi256ENS_12float_e4m3_tEfNS_4arch4Sm90ELb0ELb1ELb1ELb0ELb0ELb0ELb0ELb1ELb1ELb1ELb0ELb0EEENS1_21CollectiveEpilogueFwdINS6_IJSA_SC_SB_EEES9_NS_10bfloat16_tESG_Li256ELb0ELb1ELb0ELb1EEENS1_30DynamicPersistentTileSchedulerILi256ELi128ELb0ELb1ELb1EEEEEEEEEvNT_6ParamsE)
        /*004c*/ 	.short	0x0380
        /*004e*/ 	.short	0x0a80


	//----- nvinfo : EIATTR_SW_WAR
	.align		4
.L_332:
        /*0050*/ 	.byte	0x04, 0x36
        /*0052*/ 	.short	(.L_334 - .L_333)
.L_333:
        /*0054*/ 	.word	0x00000008
.L_334:


//--------------------- .nv.info._ZN7cutlass13device_kernelIN5flash11enable_sm90INS1_16FlashAttnFwdSm90INS1_25CollectiveMainloopFwdSm90ILi2EN4cute5tupleIJNS5_1CILi1EEES8_S8_EEENS6_IJNS7_ILi128EEENS7_ILi64EEENS7_ILi256EEEEEELi256ENS_12float_e4m3_tEfNS_4arch4Sm90ELb0ELb1ELb1ELb1ELb0ELb0ELb0ELb1ELb1ELb1ELb0ELb0EEENS1_21CollectiveEpilogueFwdINS6_IJSA_SC_SB_EEES9_NS_10bfloat16_tESG_Li256ELb1ELb1ELb0ELb1EEENS1_36VarlenDynamicPersistentTileSchedulerILi128ELi64ELi256ELi128ELb0ELb1ELb1ELb1ELb0ELb1EEEEEEEEEvNT_6ParamsE --------------------------
	.section	.nv.info._ZN7cutlass13device_kernelIN5flash11enable_sm90INS1_16FlashAttnFwdSm90INS1_25CollectiveMainloopFwdSm90ILi2EN4cute5tupleIJNS5_1CILi1EEES8_S8_EEENS6_IJNS7_ILi128EEENS7_ILi64EEENS7_ILi256EEEEEELi256ENS_12float_e4m3_tEfNS_4arch4Sm90ELb0ELb1ELb1ELb1ELb0ELb0ELb0ELb1ELb1ELb1ELb0ELb0EEENS1_21CollectiveEpilogueFwdINS6_IJSA_SC_SB_EEES9_NS_10bfloat16_tESG_Li256ELb1ELb1ELb0ELb1EEENS1_36VarlenDynamicPersistentTileSchedulerILi128ELi64ELi256ELi128ELb0ELb1ELb1ELb1ELb0ELb1EEEEEEEEEvNT_6ParamsE,"",@"SHT_CUDA_INFO"
	.sectionflags	@""
	.align	4


	//----- nvinfo : EIATTR_CUDA_API_VERSION
	.align		4
        /*0000*/ 	.byte	0x04, 0x37
        /*0002*/ 	.short	(.L_336 - .L_335)
.L_335:
        /*0004*/ 	.word	0x00000082


	//----- nvinfo : EIATTR_KPARAM_INFO
	.align		4
.L_336:
        /*0008*/ 	.byte	0x04, 0x17
        /*000a*/ 	.short	(.L_338 - .L_337)
.L_337:
        /*000c*/ 	.word	0x00000000
        /*0010*/ 	.short	0x0000
        /*0012*/ 	.short	0x0000
        /*0014*/ 	.byte	0x00, 0xf0, 0x01, 0x2a


	//----- nvinfo : EIATTR_SPARSE_MMA_MASK
	.align		4
.L_338:
        /*0018*/ 	.byte	0x03, 0x50
        /*001a*/ 	.short	0x0000


	//----- nvinfo : EIATTR_MAXREG_COUNT
	.align		4
        /*001c*/ 	.byte	0x03, 0x1b
        /*001e*/ 	.short	0x00a8


	//----- nvinfo : EIATTR_MERCURY_ISA_VERSION
	.align		4
        /*0020*/ 	.byte	0x03, 0x5f
        /*0022*/ 	.short	0x0101


	//----- nvinfo : EIATTR_VRC_CTA_INIT_COUNT
	.align		4
        /*0024*/ 	.byte	0x02, 0x4a
	.zero		1
	.zero		1


	//----- nvinfo : EIATTR_EXIT_INSTR_OFFSETS
	.align		4
        /*0028*/ 	.byte	0x04, 0x1c
        /*002a*/ 	.short	(.L_340 - .L_339)


	//   ....[0]....
.L_339:
        /*002c*/ 	.word	0x00000010


	//----- nvinfo : EIATTR_MAX_THREADS
	.align		4
.L_340:
        /*0030*/ 	.byte	0x04, 0x05
        /*0032*/ 	.short	(.L_342 - .L_341)
.L_341:
        /*0034*/ 	.word	0x00000180
        /*0038*/ 	.word	0x00000001
        /*003c*/ 	.word	0x00000001


	//----- nvinfo : EIATTR_CBANK_PARAM_SIZE
	.align		4
.L_342:
        /*0040*/ 	.byte	0x03, 0x19
        /*0042*/ 	.short	0x0a80


	//----- nvinfo : EIATTR_PARAM_CBANK
	.align		4
        /*0044*/ 	.byte	0x04, 0x0a
        /*0046*/ 	.short	(.L_344 - .L_343)
	.align		4
.L_343:
        /*0048*/ 	.word	index@(.nv.constant0._ZN7cutlass13device_kernelIN5flash11enable_sm90INS1_16FlashAttnFwdSm90INS1_25CollectiveMainloopFwdSm90ILi2EN4cute5tupleIJNS5_1CILi1EEES8_S8_EEENS6_IJNS7_ILi128EEENS7_ILi64EEENS7_ILi256EEEEEELi256ENS_12float_e4m3_tEfNS_4arch4Sm90ELb0ELb1ELb1ELb1ELb0ELb0ELb0ELb1ELb1ELb1ELb0ELb0EEENS1_21CollectiveEpilogueFwdINS6_IJSA_SC_SB_EEES9_NS_10bfloat16_tESG_Li256ELb1ELb1ELb0ELb1EEENS1_36VarlenDynamicPersistentTileSchedulerILi128ELi64ELi256ELi128ELb0ELb1ELb1ELb1ELb0ELb1EEEEEEEEEvNT_6ParamsE)
        /*004c*/ 	.short	0x0380
        /*004e*/ 	.short	0x0a80


	//----- nvinfo : EIATTR_SW_WAR
	.align		4
.L_344:
        /*0050*/ 	.byte	0x04, 0x36
        /*0052*/ 	.short	(.L_346 - .L_345)
.L_345:
        /*0054*/ 	.word	0x00000008
.L_346:


//--------------------- .nv.info._ZN7cutlass13device_kernelIN5flash11enable_sm90INS1_16FlashAttnFwdSm90INS1_25CollectiveMainloopFwdSm90ILi2EN4cute5tupleIJNS5_1CILi1EEES8_S8_EEENS6_IJNS7_ILi128EEENS7_ILi64EEENS7_ILi256EEEEEELi256ENS_12float_e4m3_tEfNS_4arch4Sm90ELb0ELb1ELb1ELb1ELb0ELb1ELb0ELb1ELb1ELb1ELb0ELb0EEENS1_21CollectiveEpilogueFwdINS6_IJSA_SC_SB_EEES9_NS_10bfloat16_tESG_Li256ELb1ELb1ELb0ELb1EEENS1_36VarlenDynamicPersistentTileSchedulerILi128ELi64ELi256ELi128ELb0ELb1ELb1ELb1ELb0ELb1EEEEEEEEEvNT_6ParamsE --------------------------
	.section	.nv.info._ZN7cutlass13device_kernelIN5flash11enable_sm90INS1_16FlashAttnFwdSm90INS1_25CollectiveMainloopFwdSm90ILi2EN4cute5tupleIJNS5_1CILi1EEES8_S8_EEENS6_IJNS7_ILi128EEENS7_ILi64EEENS7_ILi256EEEEEELi256ENS_12float_e4m3_tEfNS_4arch4Sm90ELb0ELb1ELb1ELb1ELb0ELb1ELb0ELb1ELb1ELb1ELb0ELb0EEENS1_21CollectiveEpilogueFwdINS6_IJSA_SC_SB_EEES9_NS_10bfloat16_tESG_Li256ELb1ELb1ELb0ELb1EEENS1_36VarlenDynamicPersistentTileSchedulerILi128ELi64ELi256ELi128ELb0ELb1ELb1ELb1ELb0ELb1EEEEEEEEEvNT_6ParamsE,"",@"SHT_CUDA_INFO"
	.sectionflags	@""
	.align	4


	//----- nvinfo : EIATTR_CUDA_API_VERSION
	.align		4
        /*0000*/ 	.byte	0x04, 0x37
        /*0002*/ 	.short	(.L_348 - .L_347)
.L_347:
        /*0004*/ 	.word	0x00000082


	//----- nvinfo : EIATTR_KPARAM_INFO
	.align		4
.L_348:
        /*0008*/ 	.byte	0x04, 0x17
        /*000a*/ 	.short	(.L_350 - .L_349)
.L_349:
        /*000c*/ 	.word	0x00000000
        /*0010*/ 	.short	0x0000
        /*0012*/ 	.short	0x0000
        /*0014*/ 	.byte	0x00, 0xf0, 0x01, 0x2a


	//----- nvinfo : EIATTR_SPARSE_MMA_MASK
	.align		4
.L_350:
        /*0018*/ 	.byte	0x03, 0x50
        /*001a*/ 	.short	0x0000


	//----- nvinfo : EIATTR_MAXREG_COUNT
	.align		4
        /*001c*/ 	.byte	0x03, 0x1b
        /*001e*/ 	.short	0x00a8


	//----- nvinfo : EIATTR_MERCURY_ISA_VERSION
	.align		4
        /*0020*/ 	.byte	0x03, 0x5f
        /*0022*/ 	.short	0x0101


	//----- nvinfo : EIATTR_VRC_CTA_INIT_COUNT
	.align		4
        /*0024*/ 	.byte	0x02, 0x4a
	.zero		1
	.zero		1


	//----- nvinfo : EIATTR_EXIT_INSTR_OFFSETS
	.align		4
        /*0028*/ 	.byte	0x04, 0x1c
        /*002a*/ 	.short	(.L_352 - .L_351)


	//   ....[0]....
.L_351:
        /*002c*/ 	.word	0x00000010


	//----- nvinfo : EIATTR_MAX_THREADS
	.align		4
.L_352:
        /*0030*/ 	.byte	0x04, 0x05
        /*0032*/ 	.short	(.L_354 - .L_353)
.L_353:
        /*0034*/ 	.word	0x00000180
        /*0038*/ 	.word	0x00000001
        /*003c*/ 	.word	0x00000001


	//----- nvinfo : EIATTR_CBANK_PARAM_SIZE
	.align		4
.L_354:
        /*0040*/ 	.byte	0x03, 0x19
        /*0042*/ 	.short	0x0a80


	//----- nvinfo : EIATTR_PARAM_CBANK
	.align		4
        /*0044*/ 	.byte	0x04, 0x0a
        /*0046*/ 	.short	(.L_356 - .L_355)
	.align		4
.L_355:
        /*0048*/ 	.word	index@(.nv.constant0._ZN7cutlass13device_kernelIN5flash11enable_sm90INS1_16FlashAttnFwdSm90INS1_25CollectiveMainloopFwdSm90ILi2EN4cute5tupleIJNS5_1CILi1EEES8_S8_EEENS6_IJNS7_ILi128EEENS7_ILi64EEENS7_ILi256EEEEEELi256ENS_12float_e4m3_tEfNS_4arch4Sm90ELb0ELb1ELb1ELb1ELb0ELb1ELb0ELb1ELb1ELb1ELb0ELb0EEENS1_21CollectiveEpilogueFwdINS6_IJSA_SC_SB_EEES9_NS_10bfloat16_tESG_Li256ELb1ELb1ELb0ELb1EEENS1_36VarlenDynamicPersistentTileSchedulerILi128ELi64ELi256ELi128ELb0ELb1ELb1ELb1ELb0ELb1EEEEEEEEEvNT_6ParamsE)
        /*004c*/ 	.short	0x0380
        /*004e*/ 	.short	0x0a80


	//----- nvinfo : EIATTR_SW_WAR
	.align		4
.L_356:
        /*0050*/ 	.byte	0x04, 0x36
        /*0052*/ 	.short	(.L_358 - .L_357)
.L_357:
        /*0054*/ 	.word	0x00000008
.L_358:


//--------------------- .nv.info._ZN7cutlass13device_kernelIN5flash11enable_sm90INS1_16FlashAttnFwdSm90INS1_25CollectiveMainloopFwdSm90ILi2EN4cute5tupleIJNS5_1CILi1EEES8_S8_EEENS6_IJNS7_ILi128EEESA_NS7_ILi256EEEEEELi256ENS_12float_e4m3_tEfNS_4arch4Sm90ELb1ELb0ELb1ELb0ELb0ELb0ELb0ELb1ELb1ELb1ELb0ELb0EEENS1_21CollectiveEpilogueFwdINS6_IJSA_SB_SA_EEES9_NS_10bfloat16_tESF_Li256ELb0ELb1ELb0ELb1EEENS1_30DynamicPersistentTileSchedulerILi256ELi128ELb0ELb1ELb1EEEEEEEEEvNT_6ParamsE --------------------------
	.section	.nv.info._ZN7cutlass13device_kernelIN5flash11enable_sm90INS1_16FlashAttnFwdSm90INS1_25CollectiveMainloopFwdSm90ILi2EN4cute5tupleIJNS5_1CILi1EEES8_S8_EEENS6_IJNS7_ILi128EEESA_NS7_ILi256EEEEEELi256ENS_12float_e4m3_tEfNS_4arch4Sm90ELb1ELb0ELb1ELb0ELb0ELb0ELb0ELb1ELb1ELb1ELb0ELb0EEENS1_21CollectiveEpilogueFwdINS6_IJSA_SB_SA_EEES9_NS_10bfloat16_tESF_Li256ELb0ELb1ELb0ELb1EEENS1_30DynamicPersistentTileSchedulerILi256ELi128ELb0ELb1ELb1EEEEEEEEEvNT_6ParamsE,"",@"SHT_CUDA_INFO"
	.sectionflags	@""
	.align	4


	//----- nvinfo : EIATTR_CUDA_API_VERSION
	.align		4
        /*0000*/ 	.byte	0x04, 0x37
        /*0002*/ 	.short	(.L_360 - .L_359)
.L_359:
        /*0004*/ 	.word	0x00000082


	//----- nvinfo : EIATTR_KPARAM_INFO
	.align		4
.L_360:
        /*0008*/ 	.byte	0x04, 0x17
        /*000a*/ 	.short	(.L_362 - .L_361)
.L_361:
        /*000c*/ 	.word	0x00000000
        /*0010*/ 	.short	0x0000
        /*0012*/ 	.short	0x0000
        /*0014*/ 	.byte	0x00, 0xf0, 0x01, 0x2a


	//----- nvinfo : EIATTR_SPARSE_MMA_MASK
	.align		4
.L_362:
        /*0018*/ 	.byte	0x03, 0x50
        /*001a*/ 	.short	0x0000


	//----- nvinfo : EIATTR_MAXREG_COUNT
	.align		4
        /*001c*/ 	.byte	0x03, 0x1b
        /*001e*/ 	.short	0x00a8


	//----- nvinfo : EIATTR_MERCURY_ISA_VERSION
	.align		4
        /*0020*/ 	.byte	0x03, 0x5f
        /*0022*/ 	.short	0x0101


	//----- nvinfo : EIATTR_VRC_CTA_INIT_COUNT
	.align		4
        /*0024*/ 	.byte	0x02, 0x4a
	.zero		1
	.zero		1


	//----- nvinfo : EIATTR_EXIT_INSTR_OFFSETS
	.align		4
        /*0028*/ 	.byte	0x04, 0x1c
        /*002a*/ 	.short	(.L_364 - .L_363)


	//   ....[0]....
.L_363:
        /*002c*/ 	.word	0x00000010


	//----- nvinfo : EIATTR_MAX_THREADS
	.align		4
.L_364:
        /*0030*/ 	.byte	0x04, 0x05
        /*0032*/ 	.short	(.L_366 - .L_365)
.L_365:
        /*0034*/ 	.word	0x00000180
        /*0038*/ 	.word	0x00000001
        /*003c*/ 	.word	0x00000001


	//----- nvinfo : EIATTR_CBANK_PARAM_SIZE
	.align		4
.L_366:
        /*0040*/ 	.byte	0x03, 0x19
        /*0042*/ 	.short	0x0a80


	//----- nvinfo : EIATTR_PARAM_CBANK
	.align		4
        /*0044*/ 	.byte	0x04, 0x0a
        /*0046*/ 	.short	(.L_368 - .L_367)
	.align		4
.L_367:
        /*0048*/ 	.word	index@(.nv.constant0._ZN7cutlass13device_kernelIN5flash11enable_sm90INS1_16FlashAttnFwdSm90INS1_25CollectiveMainloopFwdSm90ILi2EN4cute5tupleIJNS5_1CILi1EEES8_S8_EEENS6_IJNS7_ILi128EEESA_NS7_ILi256EEEEEELi256ENS_12float_e4m3_tEfNS_4arch4Sm90ELb1ELb0ELb1ELb0ELb0ELb0ELb0ELb1ELb1ELb1ELb0ELb0EEENS1_21CollectiveEpilogueFwdINS6_IJSA_SB_SA_EEES9_NS_10bfloat16_tESF_Li256ELb0ELb1ELb0ELb1EEENS1_30DynamicPersistentTileSchedulerILi256ELi128ELb0ELb1ELb1EEEEEEEEEvNT_6ParamsE)
        /*004c*/ 	.short	0x0380
        /*004e*/ 	.short	0x0a80


	//----- nvinfo : EIATTR_SW_WAR
	.align		4
.L_368:
        /*0050*/ 	.byte	0x04, 0x36
        /*0052*/ 	.short	(.L_370 - .L_369)
.L_369:
        /*0054*/ 	.word	0x00000008
.L_370:


//--------------------- .nv.info._ZN7cutlass13device_kernelIN5flash11enable_sm90INS1_16FlashAttnFwdSm90INS1_25CollectiveMainloopFwdSm90ILi2EN4cute5tupleIJNS5_1CILi1EEES8_S8_EEENS6_IJNS7_ILi128EEESA_NS7_ILi256EEEEEELi256ENS_12float_e4m3_tEfNS_4arch4Sm90ELb1ELb0ELb1ELb1ELb0ELb0ELb0ELb1ELb1ELb1ELb0ELb0EEENS1_21CollectiveEpilogueFwdINS6_IJSA_SB_SA_EEES9_NS_10bfloat16_tESF_Li256ELb1ELb1ELb0ELb1EEENS1_36VarlenDynamicPersistentTileSchedulerILi128ELi128ELi256ELi128ELb0ELb1ELb1ELb1ELb1ELb1EEEEEEEEEvNT_6ParamsE --------------------------
	.section	.nv.info._ZN7cutlass13device_kernelIN5flash11enable_sm90INS1_16FlashAttnFwdSm90INS1_25CollectiveMainloopFwdSm90ILi2EN4cute5tupleIJNS5_1CILi1EEES8_S8_EEENS6_IJNS7_ILi128EEESA_NS7_ILi256EEEEEELi256ENS_12float_e4m3_tEfNS_4arch4Sm90ELb1ELb0ELb1ELb1ELb0ELb0ELb0ELb1ELb1ELb1ELb0ELb0EEENS1_21CollectiveEpilogueFwdINS6_IJSA_SB_SA_EEES9_NS_10bfloat16_tESF_Li256ELb1ELb1ELb0ELb1EEENS1_36VarlenDynamicPersistentTileSchedulerILi128ELi128ELi256ELi128ELb0ELb1ELb1ELb1ELb1ELb1EEEEEEEEEvNT_6ParamsE,"",@"SHT_CUDA_INFO"
	.sectionflags	@""
	.align	4


	//----- nvinfo : EIATTR_CUDA_API_VERSION
	.align		4
        /*0000*/ 	.byte	0x04, 0x37
        /*0002*/ 	.short	(.L_372 - .L_371)
.L_371:
        /*0004*/ 	.word	0x00000082


	//----- nvinfo : EIATTR_KPARAM_INFO
	.align		4
.L_372:
        /*0008*/ 	.byte	0x04, 0x17
        /*000a*/ 	.short	(.L_374 - .L_373)
.L_373:
        /*000c*/ 	.word	0x00000000
        /*0010*/ 	.short	0x0000
        /*0012*/ 	.short	0x0000
        /*0014*/ 	.byte	0x00, 0xf0, 0x01, 0x2a


	//----- nvinfo : EIATTR_SPARSE_MMA_MASK
	.align		4
.L_374:
        /*0018*/ 	.byte	0x03, 0x50
        /*001a*/ 	.short	0x0000


	//----- nvinfo : EIATTR_MAXREG_COUNT
	.align		4
        /*001c*/ 	.byte	0x03, 0x1b
        /*001e*/ 	.short	0x00a8


	//----- nvinfo : EIATTR_MERCURY_ISA_VERSION
	.align		4
        /*0020*/ 	.byte	0x03, 0x5f
        /*0022*/ 	.short	0x0101


	//----- nvinfo : EIATTR_VRC_CTA_INIT_COUNT
	.align		4
        /*0024*/ 	.byte	0x02, 0x4a
	.zero		1
	.zero		1


	//----- nvinfo : EIATTR_EXIT_INSTR_OFFSETS
	.align		4
        /*0028*/ 	.byte	0x04, 0x1c
        /*002a*/ 	.short	(.L_376 - .L_375)


	//   ....[0]....
.L_375:
        /*002c*/ 	.word	0x00000010


	//----- nvinfo : EIATTR_MAX_THREADS
	.align		4
.L_376:
        /*0030*/ 	.byte	0x04, 0x05
        /*0032*/ 	.short	(.L_378 - .L_377)
.L_377:
        /*0034*/ 	.word	0x00000180
        /*0038*/ 	.word	0x00000001
        /*003c*/ 	.word	0x00000001


	//----- nvinfo : EIATTR_CBANK_PARAM_SIZE
	.align		4
.L_378:
        /*0040*/ 	.byte	0x03, 0x19
        /*0042*/ 	.short	0x0a80


	//----- nvinfo : EIATTR_PARAM_CBANK
	.align		4
        /*0044*/ 	.byte	0x04, 0x0a
        /*0046*/ 	.short	(.L_380 - .L_379)
	.align		4
.L_379:
        /*0048*/ 	.word	index@(.nv.constant0._ZN7cutlass13device_kernelIN5flash11enable_sm90INS1_16FlashAttnFwdSm90INS1_25CollectiveMainloopFwdSm90ILi2EN4cute5tupleIJNS5_1CILi1EEES8_S8_EEENS6_IJNS7_ILi128EEESA_NS7_ILi256EEEEEELi256ENS_12float_e4m3_tEfNS_4arch4Sm90ELb1ELb0ELb1ELb1ELb0ELb0ELb0ELb1ELb1ELb1ELb0ELb0EEENS1_21CollectiveEpilogueFwdINS6_IJSA_SB_SA_EEES9_NS_10bfloat16_tESF_Li256ELb1ELb1ELb0ELb1EEENS1_36VarlenDynamicPersistentTileSchedulerILi128ELi128ELi256ELi128ELb0ELb1ELb1ELb1ELb1ELb1EEEEEEEEEvNT_6ParamsE)
        /*004c*/ 	.short	0x0380
        /*004e*/ 	.short	0x0a80


	//----- nvinfo : EIATTR_SW_WAR
	.align		4
.L_380:
        /*0050*/ 	.byte	0x04, 0x36
        /*0052*/ 	.short	(.L_382 - .L_381)
.L_381:
        /*0054*/ 	.word	0x00000008
.L_382:


//--------------------- .nv.info._ZN7cutlass13device_kernelIN5flash11enable_sm90INS1_16FlashAttnFwdSm90INS1_25CollectiveMainloopFwdSm90ILi2EN4cute5tupleIJNS5_1CILi1EEES8_S8_EEENS6_IJNS7_ILi128EEESA_NS7_ILi256EEEEEELi256ENS_12float_e4m3_tEfNS_4arch4Sm90ELb1ELb0ELb1ELb1ELb0ELb1ELb0ELb1ELb1ELb1ELb0ELb0EEENS1_21CollectiveEpilogueFwdINS6_IJSA_SB_SA_EEES9_NS_10bfloat16_tESF_Li256ELb1ELb1ELb0ELb1EEENS1_36VarlenDynamicPersistentTileSchedulerILi128ELi128ELi256ELi128ELb0ELb1ELb1ELb1ELb1ELb1EEEEEEEEEvNT_6ParamsE --------------------------
	.section	.nv.info._ZN7cutlass13device_kernelIN5flash11enable_sm90INS1_16FlashAttnFwdSm90INS1_25CollectiveMainloopFwdSm90ILi2EN4cute5tupleIJNS5_1CILi1EEES8_S8_EEENS6_IJNS7_ILi128EEESA_NS7_ILi256EEEEEELi256ENS_12float_e4m3_tEfNS_4arch4Sm90ELb1ELb0ELb1ELb1ELb0ELb1ELb0ELb1ELb1ELb1ELb0ELb0EEENS1_21CollectiveEpilogueFwdINS6_IJSA_SB_SA_EEES9_NS_10bfloat16_tESF_Li256ELb1ELb1ELb0ELb1EEENS1_36VarlenDynamicPersistentTileSchedulerILi128ELi128ELi256ELi128ELb0ELb1ELb1ELb1ELb1ELb1EEEEEEEEEvNT_6ParamsE,"",@"SHT_CUDA_INFO"
	.sectionflags	@""
	.align	4


	//----- nvinfo : EIATTR_CUDA_API_VERSION
	.align		4
        /*0000*/ 	.byte	0x04, 0x37
        /*0002*/ 	.short	(.L_384 - .L_383)
.L_383:
        /*0004*/ 	.word	0x00000082


	//----- nvinfo : EIATTR_KPARAM_INFO
	.align		4
.L_384:
        /*0008*/ 	.byte	0x04, 0x17
        /*000a*/ 	.short	(.L_386 - .L_385)
.L_385:
        /*000c*/ 	.word	0x00000000
        /*0010*/ 	.short	0x0000
        /*0012*/ 	.short	0x0000
        /*0014*/ 	.byte	0x00, 0xf0, 0x01, 0x2a


	//----- nvinfo : EIATTR_SPARSE_MMA_MASK
	.align		4
.L_386:
        /*0018*/ 	.byte	0x03, 0x50
        /*001a*/ 	.short	0x0000


	//----- nvinfo : EIATTR_MAXREG_COUNT
	.align		4
        /*001c*/ 	.byte	0x03, 0x1b
        /*001e*/ 	.short	0x00a8


	//----- nvinfo : EIATTR_MERCURY_ISA_VERSION
	.align		4
        /*0020*/ 	.byte	0x03, 0x5f
        /*0022*/ 	.short	0x0101


	//----- nvinfo : EIATTR_VRC_CTA_INIT_COUNT
	.align		4
        /*0024*/ 	.byte	0x02, 0x4a
	.zero		1
	.zero		1


	//----- nvinfo : EIATTR_EXIT_INSTR_OFFSETS
	.align		4
        /*0028*/ 	.byte	0x04, 0x1c
        /*002a*/ 	.short	(.L_388 - .L_387)


	//   ....[0]....
.L_387:
        /*002c*/ 	.word	0x00000010


	//----- nvinfo : EIATTR_MAX_THREADS
	.align		4
.L_388:
        /*0030*/ 	.byte	0x04, 0x05
        /*0032*/ 	.short	(.L_390 - .L_389)
.L_389:
        /*0034*/ 	.word	0x00000180
        /*0038*/ 	.word	0x00000001
        /*003c*/ 	.word	0x00000001


	//----- nvinfo : EIATTR_CBANK_PARAM_SIZE
	.align		4
.L_390:
        /*0040*/ 	.byte	0x03, 0x19
        /*0042*/ 	.short	0x0a80


	//----- nvinfo : EIATTR_PARAM_CBANK
	.align		4
        /*0044*/ 	.byte	0x04, 0x0a
        /*0046*/ 	.short	(.L_392 - .L_391)
	.align		4
.L_391:
        /*0048*/ 	.word	index@(.nv.constant0._ZN7cutlass13device_kernelIN5flash11enable_sm90INS1_16FlashAttnFwdSm90INS1_25CollectiveMainloopFwdSm90ILi2EN4cute5tupleIJNS5_1CILi1EEES8_S8_EEENS6_IJNS7_ILi128EEESA_NS7_ILi256EEEEEELi256ENS_12float_e4m3_tEfNS_4arch4Sm90ELb1ELb0ELb1ELb1ELb0ELb1ELb0ELb1ELb1ELb1ELb0ELb0EEENS1_21CollectiveEpilogueFwdINS6_IJSA_SB_SA_EEES9_NS_10bfloat16_tESF_Li256ELb1ELb1ELb0ELb1EEENS1_36VarlenDynamicPersistentTileSchedulerILi128ELi128ELi256ELi128ELb0ELb1ELb1ELb1ELb1ELb1EEEEEEEEEvNT_6ParamsE)
        /*004c*/ 	.short	0x0380
        /*004e*/ 	.short	0x0a80


	//----- nvinfo : EIATTR_SW_WAR
	.align		4
.L_392:
        /*0050*/ 	.byte	0x04, 0x36
        /*0052*/ 	.short	(.L_394 - .L_393)
.L_393:
        /*0054*/ 	.word	0x00000008
.L_394:


//--------------------- .nv.info._ZN7cutlass13device_kernelIN5flash11enable_sm90INS1_16FlashAttnFwdSm90INS1_25CollectiveMainloopFwdSm90ILi2EN4cute5tupleIJNS5_1CILi1EEES8_S8_EEENS6_IJNS7_ILi128EEENS7_ILi160EEENS7_ILi192EEEEEELi192ENS_12float_e4m3_tEfNS_4arch4Sm90ELb0ELb0ELb1ELb0ELb0ELb0ELb0ELb1ELb1ELb1ELb0ELb0EEENS1_21CollectiveEpilogueFwdINS6_IJSA_SC_SB_EEES9_NS_10bfloat16_tESG_Li256ELb0ELb1ELb0ELb1EEENS1_29StaticPersistentTileSchedulerILb0EEEEEEEEEvNT_6ParamsE --------------------------
	.section	.nv.info._ZN7cutlass13device_kernelIN5flash11enable_sm90INS1_16FlashAttnFwdSm90INS1_25CollectiveMainloopFwdSm90ILi2EN4cute5tupleIJNS5_1CILi1EEES8_S8_EEENS6_IJNS7_ILi128EEENS7_ILi160EEENS7_ILi192EEEEEELi192ENS_12float_e4m3_tEfNS_4arch4Sm90ELb0ELb0ELb1ELb0ELb0ELb0ELb0ELb1ELb1ELb1ELb0ELb0EEENS1_21CollectiveEpilogueFwdINS6_IJSA_SC_SB_EEES9_NS_10bfloat16_tESG_Li256ELb0ELb1ELb0ELb1EEENS1_29StaticPersistentTileSchedulerILb0EEEEEEEEEvNT_6ParamsE,"",@"SHT_CUDA_INFO"
	.sectionflags	@""
	.align	4


	//----- nvinfo : EIATTR_CUDA_API_VERSION
	.align		4
        /*0000*/ 	.byte	0x04, 0x37
        /*0002*/ 	.short	(.L_396 - .L_395)
.L_395:
        /*0004*/ 	.word	0x00000082


	//----- nvinfo : EIATTR_KPARAM_INFO
	.align		4
.L_396:
        /*0008*/ 	.byte	0x04, 0x17
        /*000a*/ 	.short	(.L_398 - .L_397)
.L_397:
        /*000c*/ 	.word	0x00000000
        /*0010*/ 	.short	0x0000
        /*0012*/ 	.short	0x0000
        /*0014*/ 	.byte	0x00, 0xf0, 0x01, 0x28


	//----- nvinfo : EIATTR_SPARSE_MMA_MASK
	.align		4
.L_398:
        /*0018*/ 	.byte	0x03, 0x50
        /*001a*/ 	.short	0x0000


	//----- nvinfo : EIATTR_MAXREG_COUNT
	.align		4
        /*001c*/ 	.byte	0x03, 0x1b
        /*001e*/ 	.short	0x00a8


	//----- nvinfo : EIATTR_MERCURY_ISA_VERSION
	.align		4
        /*0020*/ 	.byte	0x03, 0x5f
        /*0022*/ 	.short	0x0101


	//----- nvinfo : EIATTR_VRC_CTA_INIT_COUNT
	.align		4
        /*0024*/ 	.byte	0x02, 0x4a
	.zero		1
	.zero		1


	//----- nvinfo : EIATTR_EXIT_INSTR_OFFSETS
	.align		4
        /*0028*/ 	.byte	0x04, 0x1c
        /*002a*/ 	.short	(.L_400 - .L_399)


	//   ....[0]....
.L_399:
        /*002c*/ 	.word	0x00000010


	//----- nvinfo : EIATTR_MAX_THREADS
	.align		4
.L_400:
        /*0030*/ 	.byte	0x04, 0x05
        /*0032*/ 	.short	(.L_402 - .L_401)
.L_401:
        /*0034*/ 	.word	0x00000180
        /*0038*/ 	.word	0x00000001
        /*003c*/ 	.word	0x00000001


	//----- nvinfo : EIATTR_CBANK_PARAM_SIZE
	.align		4
.L_402:
        /*0040*/ 	.byte	0x03, 0x19
        /*0042*/ 	.short	0x0a00


	//----- nvinfo : EIATTR_PARAM_CBANK
	.align		4
        /*0044*/ 	.byte	0x04, 0x0a
        /*0046*/ 	.short	(.L_404 - .L_403)
	.align		4
.L_403:
        /*0048*/ 	.word	index@(.nv.constant0._ZN7cutlass13device_kernelIN5flash11enable_sm90INS1_16FlashAttnFwdSm90INS1_25CollectiveMainloopFwdSm90ILi2EN4cute5tupleIJNS5_1CILi1EEES8_S8_EEENS6_IJNS7_ILi128EEENS7_ILi160EEENS7_ILi192EEEEEELi192ENS_12float_e4m3_tEfNS_4arch4Sm90ELb0ELb0ELb1ELb0ELb0ELb0ELb0ELb1ELb1ELb1ELb0ELb0EEENS1_21CollectiveEpilogueFwdINS6_IJSA_SC_SB_EEES9_NS_10bfloat16_tESG_Li256ELb0ELb1ELb0ELb1EEENS1_29StaticPersistentTileSchedulerILb0EEEEEEEEEvNT_6ParamsE)
        /*004c*/ 	.short	0x0380
        /*004e*/ 	.short	0x0a00


	//----- nvinfo : EIATTR_SW_WAR
	.align		4
.L_404:
        /*0050*/ 	.byte	0x04, 0x36
        /*0052*/ 	.short	(.L_406 - .L_405)
.L_405:
        /*0054*/ 	.word	0x00000008
.L_406:


//--------------------- .nv.info._ZN7cutlass13device_kernelIN5flash11enable_sm90INS1_16FlashAttnFwdSm90INS1_25CollectiveMainloopFwdSm90ILi2EN4cute5tupleIJNS5_1CILi2EEENS7_ILi1EEES9_EEENS6_IJNS7_ILi128EEENS7_ILi160EEENS7_ILi192EEEEEELi192ENS_12float_e4m3_tEfNS_4arch4Sm90ELb0ELb0ELb1ELb0ELb0ELb0ELb0ELb1ELb1ELb1ELb0ELb0EEENS1_21CollectiveEpilogueFwdINS6_IJSB_SD_SC_EEESA_NS_10bfloat16_tESH_Li256ELb0ELb1ELb0ELb1EEENS1_29StaticPersistentTileSchedulerILb0EEEEEEEEEvNT_6ParamsE --------------------------
	.section	.nv.info._ZN7cutlass13device_kernelIN5flash11enable_sm90INS1_16FlashAttnFwdSm90INS1_25CollectiveMainloopFwdSm90ILi2EN4cute5tupleIJNS5_1CILi2EEENS7_ILi1EEES9_EEENS6_IJNS7_ILi128EEENS7_ILi160EEENS7_ILi192EEEEEELi192ENS_12float_e4m3_tEfNS_4arch4Sm90ELb0ELb0ELb1ELb0ELb0ELb0ELb0ELb1ELb1ELb1ELb0ELb0EEENS1_21CollectiveEpilogueFwdINS6_IJSB_SD_SC_EEESA_NS_10bfloat16_tESH_Li256ELb0ELb1ELb0ELb1EEENS1_29StaticPersistentTileSchedulerILb0EEEEEEEEEvNT_6ParamsE,"",@"SHT_CUDA_INFO"
	.sectionflags	@""
	.align	4


	//----- nvinfo : EIATTR_CUDA_API_VERSION
	.align		4
        /*0000*/ 	.byte	0x04, 0x37
        /*0002*/ 	.short	(.L_408 - .L_407)
.L_407:
        /*0004*/ 	.word	0x00000082


	//----- nvinfo : EIATTR_KPARAM_INFO
	.align		4
.L_408:
        /*0008*/ 	.byte	0x04, 0x17
        /*000a*/ 	.short	(.L_410 - .L_409)
.L_409:
        /*000c*/ 	.word	0x00000000
        /*0010*/ 	.short	0x0000
        /*0012*/ 	.short	0x0000
        /*0014*/ 	.byte	0x00, 0xf0, 0x01, 0x28


	//----- nvinfo : EIATTR_SPARSE_MMA_MASK
	.align		4
.L_410:
        /*0018*/ 	.byte	0x03, 0x50
        /*001a*/ 	.short	0x0000


	//----- nvinfo : EIATTR_MAXREG_COUNT
	.align		4
        /*001c*/ 	.byte	0x03, 0x1b
        /*001e*/ 	.short	0x00a8


	//----- nvinfo : EIATTR_MERCURY_ISA_VERSION
	.align		4
        /*0020*/ 	.byte	0x03, 0x5f
        /*0022*/ 	.short	0x0101


	//----- nvinfo : EIATTR_VRC_CTA_INIT_COUNT
	.align		4
        /*0024*/ 	.byte	0x02, 0x4a
	.zero		1
	.zero		1


	//----- nvinfo : EIATTR_EXIT_INSTR_OFFSETS
	.align		4
        /*0028*/ 	.byte	0x04, 0x1c
        /*002a*/ 	.short	(.L_412 - .L_411)


	//   ....[0]....
.L_411:
        /*002c*/ 	.word	0x00000010


	//----- nvinfo : EIATTR_MAX_THREADS
	.align		4
.L_412:
        /*0030*/ 	.byte	0x04, 0x05
        /*0032*/ 	.short	(.L_414 - .L_413)
.L_413:
        /*0034*/ 	.word	0x00000180
        /*0038*/ 	.word	0x00000001
        /*003c*/ 	.word	0x00000001


	//----- nvinfo : EIATTR_CBANK_PARAM_SIZE
	.align		4
.L_414:
        /*0040*/ 	.byte	0x03, 0x19
        /*0042*/ 	.short	0x0a00


	//----- nvinfo : EIATTR_PARAM_CBANK
	.align		4
        /*0044*/ 	.byte	0x04, 0x0a
        /*0046*/ 	.short	(.L_416 - .L_415)
	.align		4
.L_415:
        /*0048*/ 	.word	index@(.nv.constant0._ZN7cutlass13device_kernelIN5flash11enable_sm90INS1_16FlashAttnFwdSm90INS1_25CollectiveMainloopFwdSm90ILi2EN4cute5tupleIJNS5_1CILi2EEENS7_ILi1EEES9_EEENS6_IJNS7_ILi128EEENS7_ILi160EEENS7_ILi192EEEEEELi192ENS_12float_e4m3_tEfNS_4arch4Sm90ELb0ELb0ELb1ELb0ELb0ELb0ELb0ELb1ELb1ELb1ELb0ELb0EEENS1_21CollectiveEpilogueFwdINS6_IJSB_SD_SC_EEESA_NS_10bfloat16_tESH_Li256ELb0ELb1ELb0ELb1EEENS1_29StaticPersistentTileSchedulerILb0EEEEEEEEEvNT_6ParamsE)
        /*004c*/ 	.short	0x0380
        /*004e*/ 	.short	0x0a00


	//----- nvinfo : EIATTR_SW_WAR
	.align		4
.L_416:
        /*0050*/ 	.byte	0x04, 0x36
        /*0052*/ 	.short	(.L_418 - .L_417)
.L_417:
        /*0054*/ 	.word	0x00000008
.L_418:


//--------------------- .nv.info._ZN7cutlass13device_kernelIN5flash11enable_sm90INS1_16FlashAttnFwdSm90INS1_25CollectiveMainloopFwdSm90ILi2EN4cute5tupleIJNS5_1CILi1EEES8_S8_EEENS6_IJNS7_ILi128EEENS7_ILi160EEENS7_ILi192EEEEEELi192ENS_12float_e4m3_tEfNS_4arch4Sm90ELb0ELb0ELb1ELb1ELb0ELb0ELb0ELb1ELb1ELb1ELb0ELb0EEENS1_21CollectiveEpilogueFwdINS6_IJSA_SC_SB_EEES9_NS_10bfloat16_tESG_Li256ELb1ELb1ELb0ELb1EEENS1_36VarlenDynamicPersistentTileSchedulerILi128ELi160ELi256ELi128ELb0ELb1ELb1ELb0ELb1ELb1EEEEEEEEEvNT_6ParamsE --------------------------
	.section	.nv.info._ZN7cutlass13device_kernelIN5flash11enable_sm90INS1_16FlashAttnFwdSm90INS1_25CollectiveMainloopFwdSm90ILi2EN4cute5tupleIJNS5_1CILi1EEES8_S8_EEENS6_IJNS7_ILi128EEENS7_ILi160EEENS7_ILi192EEEEEELi192ENS_12float_e4m3_tEfNS_4arch4Sm90ELb0ELb0ELb1ELb1ELb0ELb0ELb0ELb1ELb1ELb1ELb0ELb0EEENS1_21CollectiveEpilogueFwdINS6_IJSA_SC_SB_EEES9_NS_10bfloat16_tESG_Li256ELb1ELb1ELb0ELb1EEENS1_36VarlenDynamicPersistentTileSchedulerILi128ELi160ELi256ELi128ELb0ELb1ELb1ELb0ELb1ELb1EEEEEEEEEvNT_6ParamsE,"",@"SHT_CUDA_INFO"
	.sectionflags	@""
	.align	4


	//----- nvinfo : EIATTR_CUDA_API_VERSION
	.align		4
        /*0000*/ 	.byte	0x04, 0x37
        /*0002*/ 	.short	(.L_420 - .L_419)
.L_419:
        /*0004*/ 	.word	0x00000082


	//----- nvinfo : EIATTR_KPARAM_INFO
	.align		4
.L_420:
        /*0008*/ 	.byte	0x04, 0x17
        /*000a*/ 	.short	(.L_422 - .L_421)
.L_421:
        /*000c*/ 	.word	0x00000000
        /*0010*/ 	.short	0x0000
        /*0012*/ 	.short	0x0000
        /*0014*/ 	.byte	0x00, 0xf0, 0x01, 0x2a


	//----- nvinfo : EIATTR_SPARSE_MMA_MASK
	.align		4
.L_422:
        /*0018*/ 	.byte	0x03, 0x50
        /*001a*/ 	.short	0x0000


	//----- nvinfo : EIATTR_MAXREG_COUNT
	.align		4
        /*001c*/ 	.byte	0x03, 0x1b
        /*001e*/ 	.short	0x00a8


	//----- nvinfo : EIATTR_MERCURY_ISA_VERSION
	.align		4
        /*0020*/ 	.byte	0x03, 0x5f
        /*0022*/ 	.short	0x0101


	//----- nvinfo : EIATTR_VRC_CTA_INIT_COUNT
	.align		4
        /*0024*/ 	.byte	0x02, 0x4a
	.zero		1
	.zero		1


	//----- nvinfo : EIATTR_EXIT_INSTR_OFFSETS
	.align		4
        /*0028*/ 	.byte	0x04, 0x1c
        /*002a*/ 	.short	(.L_424 - .L_423)


	//   ....[0]....
.L_423:
        /*002c*/ 	.word	0x00000010


	//----- nvinfo : EIATTR_MAX_THREADS
	.align		4
.L_424:
        /*0030*/ 	.byte	0x04, 0x05
        /*0032*/ 	.short	(.L_426 - .L_425)
.L_425:
        /*0034*/ 	.word	0x00000180
        /*0038*/ 	.word	0x00000001
        /*003c*/ 	.word	0x00000001


	//----- nvinfo : EIATTR_CBANK_PARAM_SIZE
	.align		4
.L_426:
        /*0040*/ 	.byte	0x03, 0x19
        /*0042*/ 	.short	0x0a80


	//----- nvinfo : EIATTR_PARAM_CBANK
	.align		4
        /*0044*/ 	.byte	0x04, 0x0a
        /*0046*/ 	.short	(.L_428 - .L_427)
	.align		4
.L_427:
        /*0048*/ 	.word	index@(.nv.constant0._ZN7cutlass13device_kernelIN5flash11enable_sm90INS1_16FlashAttnFwdSm90INS1_25CollectiveMainloopFwdSm90ILi2EN4cute5tupleIJNS5_1CILi1EEES8_S8_EEENS6_IJNS7_ILi128EEENS7_ILi160EEENS7_ILi192EEEEEELi192ENS_12float_e4m3_tEfNS_4arch4Sm90ELb0ELb0ELb1ELb1ELb0ELb0ELb0ELb1ELb1ELb1ELb0ELb0EEENS1_21CollectiveEpilogueFwdINS6_IJSA_SC_SB_EEES9_NS_10bfloat16_tESG_Li256ELb1ELb1ELb0ELb1EEENS1_36VarlenDynamicPersistentTileSchedulerILi128ELi160ELi256ELi128ELb0ELb1ELb1ELb0ELb1ELb1EEEEEEEEEvNT_6ParamsE)
        /*004c*/ 	.short	0x0380
        /*004e*/ 	.short	0x0a80


	//----- nvinfo : EIATTR_SW_WAR
	.align		4
.L_428:
        /*0050*/ 	.byte	0x04, 0x36
        /*0052*/ 	.short	(.L_430 - .L_429)
.L_429:
        /*0054*/ 	.word	0x00000008
.L_430:


//--------------------- .nv.info._ZN7cutlass13device_kernelIN5flash11enable_sm90INS1_16FlashAttnFwdSm90INS1_25CollectiveMainloopFwdSm90ILi2EN4cute5tupleIJNS5_1CILi1EEES8_S8_EEENS6_IJNS7_ILi128EEENS7_ILi160EEENS7_ILi192EEEEEELi192ENS_12float_e4m3_tEfNS_4arch4Sm90ELb0ELb0ELb1ELb1ELb0ELb1ELb0ELb1ELb1ELb1ELb0ELb0EEENS1_21CollectiveEpilogueFwdINS6_IJSA_SC_SB_EEES9_NS_10bfloat16_tESG_Li256ELb1ELb1ELb0ELb1EEENS1_36VarlenDynamicPersistentTileSchedulerILi128ELi160ELi256ELi128ELb0ELb1ELb1ELb0ELb1ELb1EEEEEEEEEvNT_6ParamsE --------------------------
	.section	.nv.info._ZN7cutlass13device_kernelIN5flash11enable_sm90INS1_16FlashAttnFwdSm90INS1_25CollectiveMainloopFwdSm90ILi2EN4cute5tupleIJNS5_1CILi1EEES8_S8_EEENS6_IJNS7_ILi128EEENS7_ILi160EEENS7_ILi192EEEEEELi192ENS_12float_e4m3_tEfNS_4arch4Sm90ELb0ELb0ELb1ELb1ELb0ELb1ELb0ELb1ELb1ELb1ELb0ELb0EEENS1_21CollectiveEpilogueFwdINS6_IJSA_SC_SB_EEES9_NS_10bfloat16_tESG_Li256ELb1ELb1ELb0ELb1EEENS1_36VarlenDynamicPersistentTileSchedulerILi128ELi160ELi256ELi128ELb0ELb1ELb1ELb0ELb1ELb1EEEEEEEEEvNT_6ParamsE,"",@"SHT_CUDA_INFO"
	.sectionflags	@""
	.align	4


	//----- nvinfo : EIATTR_CUDA_API_VERSION
	.align		4
        /*0000*/ 	.byte	0x04, 0x37
        /*0002*/ 	.short	(.L_432 - .L_431)
.L_431:
        /*0004*/ 	.word	0x00000082


	//----- nvinfo : EIATTR_KPARAM_INFO
	.align		4
.L_432:
        /*0008*/ 	.byte	0x04, 0x17
        /*000a*/ 	.short	(.L_434 - .L_433)
.L_433:
        /*000c*/ 	.word	0x00000000
        /*0010*/ 	.short	0x0000
        /*0012*/ 	.short	0x0000
        /*0014*/ 	.byte	0x00, 0xf0, 0x01, 0x2a


	//----- nvinfo : EIATTR_SPARSE_MMA_MASK
	.align		4
.L_434:
        /*0018*/ 	.byte	0x03, 0x50
        /*001a*/ 	.short	0x0000


	//----- nvinfo : EIATTR_MAXREG_COUNT
	.align		4
        /*001c*/ 	.byte	0x03, 0x1b
        /*001e*/ 	.short	0x00a8


	//----- nvinfo : EIATTR_MERCURY_ISA_VERSION
	.align		4
        /*0020*/ 	.byte	0x03, 0x5f
        /*0022*/ 	.short	0x0101


	//----- nvinfo : EIATTR_VRC_CTA_INIT_COUNT
	.align		4
        /*0024*/ 	.byte	0x02, 0x4a
	.zero		1
	.zero		1


	//----- nvinfo : EIATTR_EXIT_INSTR_OFFSETS
	.align		4
        /*0028*/ 	.byte	0x04, 0x1c
        /*002a*/ 	.short	(.L_436 - .L_435)


	//   ....[0]....
.L_435:
        /*002c*/ 	.word	0x00000010


	//----- nvinfo : EIATTR_MAX_THREADS
	.align		4
.L_436:
        /*0030*/ 	.byte	0x04, 0x05
        /*0032*/ 	.short	(.L_438 - .L_437)
.L_437:
        /*0034*/ 	.word	0x00000180
        /*0038*/ 	.word	0x00000001
        /*003c*/ 	.word	0x00000001


	//----- nvinfo : EIATTR_CBANK_PARAM_SIZE
	.align		4
.L_438:
        /*0040*/ 	.byte	0x03, 0x19
        /*0042*/ 	.short	0x0a80


	//----- nvinfo : EIATTR_PARAM_CBANK
	.align		4
        /*0044*/ 	.byte	0x04, 0x0a
        /*0046*/ 	.short	(.L_440 - .L_439)
	.align		4
.L_439:
        /*0048*/ 	.word	index@(.nv.constant0._ZN7cutlass13device_kernelIN5flash11enable_sm90INS1_16FlashAttnFwdSm90INS1_25CollectiveMainloopFwdSm90ILi2EN4cute5tupleIJNS5_1CILi1EEES8_S8_EEENS6_IJNS7_ILi128EEENS7_ILi160EEENS7_ILi192EEEEEELi192ENS_12float_e4m3_tEfNS_4arch4Sm90ELb0ELb0ELb1ELb1ELb0ELb1ELb0ELb1ELb1ELb1ELb0ELb0EEENS1_21CollectiveEpilogueFwdINS6_IJSA_SC_SB_EEES9_NS_10bfloat16_tESG_Li256ELb1ELb1ELb0ELb1EEENS1_36VarlenDynamicPersistentTileSchedulerILi128ELi160ELi256ELi128ELb0ELb1ELb1ELb0ELb1ELb1EEEEEEEEEvNT_6ParamsE)
        /*004c*/ 	.short	0x0380
        /*004e*/ 	.short	0x0a80


	//----- nvinfo : EIATTR_SW_WAR
	.align		4
.L_440:
        /*0050*/ 	.byte	0x04, 0x36
        /*0052*/ 	.short	(.L_442 - .L_441)
.L_441:
        /*0054*/ 	.word	0x00000008
.L_442:


//--------------------- .nv.info._ZN7cutlass13device_kernelIN5flash11enable_sm90INS1_16FlashAttnFwdSm90INS1_25CollectiveMainloopFwdSm90ILi2EN4cute5tupleIJNS5_1CILi1EEES8_S8_EEENS6_IJNS7_ILi128EEESA_NS7_ILi192EEEEEELi192ENS_12float_e4m3_tEfNS_4arch4Sm90ELb0ELb1ELb1ELb0ELb0ELb0ELb0ELb1ELb1ELb1ELb0ELb0EEENS1_21CollectiveEpilogueFwdINS6_IJSA_SB_SA_EEES9_NS_10bfloat16_tESF_Li256ELb0ELb1ELb0ELb1EEENS1_30DynamicPersistentTileSchedulerILi256ELi128ELb0ELb1ELb1EEEEEEEEEvNT_6ParamsE --------------------------
	.section	.nv.info._ZN7cutlass13device_kernelIN5flash11enable_sm90INS1_16FlashAttnFwdSm90INS1_25CollectiveMainloopFwdSm90ILi2EN4cute5tupleIJNS5_1CILi1EEES8_S8_EEENS6_IJNS7_ILi128EEESA_NS7_ILi192EEEEEELi192ENS_12float_e4m3_tEfNS_4arch4Sm90ELb0ELb1ELb1ELb0ELb0ELb0ELb0ELb1ELb1ELb1ELb0ELb0EEENS1_21CollectiveEpilogueFwdINS6_IJSA_SB_SA_EEES9_NS_10bfloat16_tESF_Li256ELb0ELb1ELb0ELb1EEENS1_30DynamicPersistentTileSchedulerILi256ELi128ELb0ELb1ELb1EEEEEEEEEvNT_6ParamsE,"",@"SHT_CUDA_INFO"
	.sectionflags	@""
	.align	4


	//----- nvinfo : EIATTR_CUDA_API_VERSION
	.align		4
        /*0000*/ 	.byte	0x04, 0x37
        /*0002*/ 	.short	(.L_444 - .L_443)
.L_443:
        /*0004*/ 	.word	0x00000082


	//----- nvinfo : EIATTR_KPARAM_INFO
	.align		4
.L_444:
        /*0008*/ 	.byte	0x04, 0x17
        /*000a*/ 	.short	(.L_446 - .L_445)
.L_445:
        /*000c*/ 	.word	0x00000000
        /*0010*/ 	.short	0x0000
        /*0012*/ 	.short	0x0000
        /*0014*/ 	.byte	0x00, 0xf0, 0x01, 0x2a


	//----- nvinfo : EIATTR_SPARSE_MMA_MASK
	.align		4
.L_446:
        /*0018*/ 	.byte	0x03, 0x50
        /*001a*/ 	.short	0x0000


	//----- nvinfo : EIATTR_MAXREG_COUNT
	.align		4
        /*001c*/ 	.byte	0x03, 0x1b
        /*001e*/ 	.short	0x00a8


	//----- nvinfo : EIATTR_MERCURY_ISA_VERSION
	.align		4
        /*0020*/ 	.byte	0x03, 0x5f
        /*0022*/ 	.short	0x0101


	//----- nvinfo : EIATTR_VRC_CTA_INIT_COUNT
	.align		4
        /*0024*/ 	.byte	0x02, 0x4a
	.zero		1
	.zero		1


	//----- nvinfo : EIATTR_EXIT_INSTR_OFFSETS
	.align		4
        /*0028*/ 	.byte	0x04, 0x1c
        /*002a*/ 	.short	(.L_448 - .L_447)


	//   ....[0]....
.L_447:
        /*002c*/ 	.word	0x00000010


	//----- nvinfo : EIATTR_MAX_THREADS
	.align		4
.L_448:
        /*0030*/ 	.byte	0x04, 0x05
        /*0032*/ 	.short	(.L_450 - .L_449)
.L_449:
        /*0034*/ 	.word	0x00000180
        /*0038*/ 	.word	0x00000001
        /*003c*/ 	.word	0x00000001


	//----- nvinfo : EIATTR_CBANK_PARAM_SIZE
	.align		4
.L_450:
        /*0040*/ 	.byte	0x03, 0x19
        /*0042*/ 	.short	0x0a80


	//----- nvinfo : EIATTR_PARAM_CBANK
	.align		4
        /*0044*/ 	.byte	0x04, 0x0a
        /*0046*/ 	.short	(.L_452 - .L_451)
	.align		4
.L_451:
        /*0048*/ 	.word	index@(.nv.constant0._ZN7cutlass13device_kernelIN5flash11enable_sm90INS1_16FlashAttnFwdSm90INS1_25CollectiveMainloopFwdSm90ILi2EN4cute5tupleIJNS5_1CILi1EEES8_S8_EEENS6_IJNS7_ILi128EEESA_NS7_ILi192EEEEEELi192ENS_12float_e4m3_tEfNS_4arch4Sm90ELb0ELb1ELb1ELb0ELb0ELb0ELb0ELb1ELb1ELb1ELb0ELb0EEENS1_21CollectiveEpilogueFwdINS6_IJSA_SB_SA_EEES9_NS_10bfloat16_tESF_Li256ELb0ELb1ELb0ELb1EEENS1_30DynamicPersistentTileSchedulerILi256ELi128ELb0ELb1ELb1EEEEEEEEEvNT_6ParamsE)
        /*004c*/ 	.short	0x0380
        /*004e*/ 	.short	0x0a80


	//----- nvinfo : EIATTR_SW_WAR
	.align		4
.L_452:
        /*0050*/ 	.byte	0x04, 0x36
        /*0052*/ 	.short	(.L_454 - .L_453)
.L_453:
        /*0054*/ 	.word	0x00000008
.L_454:


//--------------------- .nv.info._ZN7cutlass13device_kernelIN5flash11enable_sm90INS1_16FlashAttnFwdSm90INS1_25CollectiveMainloopFwdSm90ILi2EN4cute5tupleIJNS5_1CILi1EEES8_S8_EEENS6_IJNS7_ILi128EEESA_NS7_ILi192EEEEEELi192ENS_12float_e4m3_tEfNS_4arch4Sm90ELb0ELb1ELb1ELb1ELb0ELb0ELb0ELb1ELb1ELb1ELb0ELb0EEENS1_21CollectiveEpilogueFwdINS6_IJSA_SB_SA_EEES9_NS_10bfloat16_tESF_Li256ELb1ELb1ELb0ELb1EEENS1_36VarlenDynamicPersistentTileSchedulerILi128ELi128ELi256ELi128ELb0ELb1ELb1ELb1ELb0ELb1EEEEEEEEEvNT_6ParamsE --------------------------
	.section	.nv.info._ZN7cutlass13device_kernelIN5flash11enable_sm90INS1_16FlashAttnFwdSm90INS1_25CollectiveMainloopFwdSm90ILi2EN4cute5tupleIJNS5_1CILi1EEES8_S8_EEENS6_IJNS7_ILi128EEESA_NS7_ILi192EEEEEELi192ENS_12float_e4m3_tEfNS_4arch4Sm90ELb0ELb1ELb1ELb1ELb0ELb0ELb0ELb1ELb1ELb1ELb0ELb0EEENS1_21CollectiveEpilogueFwdINS6_IJSA_SB_SA_EEES9_NS_10bfloat16_tESF_Li256ELb1ELb1ELb0ELb1EEENS1_36VarlenDynamicPersistentTileSchedulerILi128ELi128ELi256ELi128ELb0ELb1ELb1ELb1ELb0ELb1EEEEEEEEEvNT_6ParamsE,"",@"SHT_CUDA_INFO"
	.sectionflags	@""
	.align	4


	//----- nvinfo : EIATTR_CUDA_API_VERSION
	.align		4
        /*0000*/ 	.byte	0x04, 0x37
        /*0002*/ 	.short	(.L_456 - .L_455)
.L_455:
        /*0004*/ 	.word	0x00000082


	//----- nvinfo : EIATTR_KPARAM_INFO
	.align		4
.L_456:
        /*0008*/ 	.byte	0x04, 0x17
        /*000a*/ 	.short	(.L_458 - .L_457)
.L_457:
        /*000c*/ 	.word	0x00000000
        /*0010*/ 	.short	0x0000
        /*0012*/ 	.short	0x0000
        /*0014*/ 	.byte	0x00, 0xf0, 0x01, 0x2a


	//----- nvinfo : EIATTR_SPARSE_MMA_MASK
	.align		4
.L_458:
        /*0018*/ 	.byte	0x03, 0x50
        /*001a*/ 	.short	0x0000


	//----- nvinfo : EIATTR_MAXREG_COUNT
	.align		4
        /*001c*/ 	.byte	0x03, 0x1b
        /*001e*/ 	.short	0x00a8


	//----- nvinfo : EIATTR_MERCURY_ISA_VERSION
	.align		4
        /*0020*/ 	.byte	0x03, 0x5f
        /*0022*/ 	.short	0x0101


	//----- nvinfo : EIATTR_VRC_CTA_INIT_COUNT
	.align		4
        /*0024*/ 	.byte	0x02, 0x4a
	.zero		1
	.zero		1


	//----- nvinfo : EIATTR_EXIT_INSTR_OFFSETS
	.align		4
        /*0028*/ 	.byte	0x04, 0x1c
        /*002a*/ 	.short	(.L_460 - .L_459)


	//   ....[0]....
.L_459:
        /*002c*/ 	.word	0x00000010


	//----- nvinfo : EIATTR_MAX_THREADS
	.align		4
.L_460:
        /*0030*/ 	.byte	0x04, 0x05
        /*0032*/ 	.short	(.L_462 - .L_461)
.L_461:
        /*0034*/ 	.word	0x00000180
        /*0038*/ 	.word	0x00000001
        /*003c*/ 	.word	0x00000001


	//----- nvinfo : EIATTR_CBANK_PARAM_SIZE
	.align		4
.L_462:
        /*0040*/ 	.byte	0x03, 0x19
        /*0042*/ 	.short	0x0a80


	//----- nvinfo : EIATTR_PARAM_CBANK
	.align		4
        /*0044*/ 	.byte	0x04, 0x0a
        /*0046*/ 	.short	(.L_464 - .L_463)
	.align		4
.L_463:
        /*0048*/ 	.word	index@(.nv.constant0._ZN7cutlass13device_kernelIN5flash11enable_sm90INS1_16FlashAttnFwdSm90INS1_25CollectiveMainloopFwdSm90ILi2EN4cute5tupleIJNS5_1CILi1EEES8_S8_EEENS6_IJNS7_ILi128EEESA_NS7_ILi192EEEEEELi192ENS_12float_e4m3_tEfNS_4arch4Sm90ELb0ELb1ELb1ELb1ELb0ELb0ELb0ELb1ELb1ELb1ELb0ELb0EEENS1_21CollectiveEpilogueFwdINS6_IJSA_SB_SA_EEES9_NS_10bfloat16_tESF_Li256ELb1ELb1ELb0ELb1EEENS1_36VarlenDynamicPersistentTileSchedulerILi128ELi128ELi256ELi128ELb0ELb1ELb1ELb1ELb0ELb1EEEEEEEEEvNT_6ParamsE)
        /*004c*/ 	.short	0x0380
        /*004e*/ 	.short	0x0a80


	//----- nvinfo : EIATTR_SW_WAR
	.align		4
.L_464:
        /*0050*/ 	.byte	0x04, 0x36
        /*0052*/ 	.short	(.L_466 - .L_465)
.L_465:
        /*0054*/ 	.word	0x00000008
.L_466:


//--------------------- .nv.info._ZN7cutlass13device_kernelIN5flash11enable_sm90INS1_16FlashAttnFwdSm90INS1_25CollectiveMainloopFwdSm90ILi2EN4cute5tupleIJNS5_1CILi1EEES8_S8_EEENS6_IJNS7_ILi128EEESA_NS7_ILi192EEEEEELi192ENS_12float_e4m3_tEfNS_4arch4Sm90ELb0ELb1ELb1ELb1ELb0ELb1ELb0ELb1ELb1ELb1ELb0ELb0EEENS1_21CollectiveEpilogueFwdINS6_IJSA_SB_SA_EEES9_NS_10bfloat16_tESF_Li256ELb1ELb1ELb0ELb1EEENS1_36VarlenDynamicPersistentTileSchedulerILi128ELi128ELi256ELi128ELb0ELb1ELb1ELb1ELb0ELb1EEEEEEEEEvNT_6ParamsE --------------------------
	.section	.nv.info._ZN7cutlass13device_kernelIN5flash11enable_sm90INS1_16FlashAttnFwdSm90INS1_25CollectiveMainloopFwdSm90ILi2EN4cute5tupleIJNS5_1CILi1EEES8_S8_EEENS6_IJNS7_ILi128EEESA_NS7_ILi192EEEEEELi192ENS_12float_e4m3_tEfNS_4arch4Sm90ELb0ELb1ELb1ELb1ELb0ELb1ELb0ELb1ELb1ELb1ELb0ELb0EEENS1_21CollectiveEpilogueFwdINS6_IJSA_SB_SA_EEES9_NS_10bfloat16_tESF_Li256ELb1ELb1ELb0ELb1EEENS1_36VarlenDynamicPersistentTileSchedulerILi128ELi128ELi256ELi128ELb0ELb1ELb1ELb1ELb0ELb1EEEEEEEEEvNT_6ParamsE,"",@"SHT_CUDA_INFO"
	.sectionflags	@""
	.align	4


	//----- nvinfo : EIATTR_CUDA_API_VERSION
	.align		4
        /*0000*/ 	.byte	0x04, 0x37
        /*0002*/ 	.short	(.L_468 - .L_467)
.L_467:
        /*0004*/ 	.word	0x00000082


	//----- nvinfo : EIATTR_KPARAM_INFO
	.align		4
.L_468:
        /*0008*/ 	.byte	0x04, 0x17
        /*000a*/ 	.short	(.L_470 - .L_469)
.L_469:
        /*000c*/ 	.word	0x00000000
        /*0010*/ 	.short	0x0000
        /*0012*/ 	.short	0x0000
        /*0014*/ 	.byte	0x00, 0xf0, 0x01, 0x2a


	//----- nvinfo : EIATTR_SPARSE_MMA_MASK
	.align		4
.L_470:
        /*0018*/ 	.byte	0x03, 0x50
        /*001a*/ 	.short	0x0000


	//----- nvinfo : EIATTR_MAXREG_COUNT
	.align		4
        /*001c*/ 	.byte	0x03, 0x1b
        /*001e*/ 	.short	0x00a8


	//----- nvinfo : EIATTR_MERCURY_ISA_VERSION
	.align		4
        /*0020*/ 	.byte	0x03, 0x5f
        /*0022*/ 	.short	0x0101


	//----- nvinfo : EIATTR_VRC_CTA_INIT_COUNT
	.align		4
        /*0024*/ 	.byte	0x02, 0x4a
	.zero		1
	.zero		1


	//----- nvinfo : EIATTR_EXIT_INSTR_OFFSETS
	.align		4
        /*0028*/ 	.byte	0x04, 0x1c
        /*002a*/ 	.short	(.L_472 - .L_471)


	//   ....[0]....
.L_471:
        /*002c*/ 	.word	0x00000010


	//----- nvinfo : EIATTR_MAX_THREADS
	.align		4
.L_472:
        /*0030*/ 	.byte	0x04, 0x05
        /*0032*/ 	.short	(.L_474 - .L_473)
.L_473:
        /*0034*/ 	.word	0x00000180
        /*0038*/ 	.word	0x00000001
        /*003c*/ 	.word	0x00000001


	//----- nvinfo : EIATTR_CBANK_PARAM_SIZE
	.align		4
.L_474:
        /*0040*/ 	.byte	0x03, 0x19
        /*0042*/ 	.short	0x0a80


	//----- nvinfo : EIATTR_PARAM_CBANK
	.align		4
        /*0044*/ 	.byte	0x04, 0x0a
        /*0046*/ 	.short	(.L_476 - .L_475)
	.align		4
.L_475:
        /*0048*/ 	.word	index@(.nv.constant0._ZN7cutlass13device_kernelIN5flash11enable_sm90INS1_16FlashAttnFwdSm90INS1_25CollectiveMainloopFwdSm90ILi2EN4cute5tupleIJNS5_1CILi1EEES8_S8_EEENS6_IJNS7_ILi128EEESA_NS7_ILi192EEEEEELi192ENS_12float_e4m3_tEfNS_4arch4Sm90ELb0ELb1ELb1ELb1ELb0ELb1ELb0ELb1ELb1ELb1ELb0ELb0EEENS1_21CollectiveEpilogueFwdINS6_IJSA_SB_SA_EEES9_NS_10bfloat16_tESF_Li256ELb1ELb1ELb0ELb1EEENS1_36VarlenDynamicPersistentTileSchedulerILi128ELi128ELi256ELi128ELb0ELb1ELb1ELb1ELb0ELb1EEEEEEEEEvNT_6ParamsE)
        /*004c*/ 	.short	0x0380
        /*004e*/ 	.short	0x0a80


	//----- nvinfo : EIATTR_SW_WAR
	.align		4
.L_476:
        /*0050*/ 	.byte	0x04, 0x36
        /*0052*/ 	.short	(.L_478 - .L_477)
.L_477:
        /*0054*/ 	.word	0x00000008
.L_478:


//--------------------- .nv.info._ZN7cutlass13device_kernelIN5flash11enable_sm90INS1_16FlashAttnFwdSm90INS1_25CollectiveMainloopFwdSm90ILi2EN4cute5tupleIJNS5_1CILi1EEES8_S8_EEENS6_IJNS7_ILi128EEENS7_ILi160EEENS7_ILi192EEEEEELi192ENS_12float_e4m3_tEfNS_4arch4Sm90ELb1ELb0ELb1ELb0ELb0ELb0ELb0ELb1ELb1ELb1ELb0ELb0EEENS1_21CollectiveEpilogueFwdINS6_IJSA_SC_SB_EEES9_NS_10bfloat16_tESG_Li256ELb0ELb1ELb0ELb1EEENS1_30DynamicPersistentTileSchedulerILi256ELi128ELb0ELb1ELb1EEEEEEEEEvNT_6ParamsE --------------------------
	.section	.nv.info._ZN7cutlass13device_kernelIN5flash11enable_sm90INS1_16FlashAttnFwdSm90INS1_25CollectiveMainloopFwdSm90ILi2EN4cute5tupleIJNS5_1CILi1EEES8_S8_EEENS6_IJNS7_ILi128EEENS7_ILi160EEENS7_ILi192EEEEEELi192ENS_12float_e4m3_tEfNS_4arch4Sm90ELb1ELb0ELb1ELb0ELb0ELb0ELb0ELb1ELb1ELb1ELb0ELb0EEENS1_21CollectiveEpilogueFwdINS6_IJSA_SC_SB_EEES9_NS_10bfloat16_tESG_Li256ELb0ELb1ELb0ELb1EEENS1_30DynamicPersistentTileSchedulerILi256ELi128ELb0ELb1ELb1EEEEEEEEEvNT_6ParamsE,"",@"SHT_CUDA_INFO"
	.sectionflags	@""
	.align	4


	//----- nvinfo : EIATTR_CUDA_API_VERSION
	.align		4
        /*0000*/ 	.byte	0x04, 0x37
        /*0002*/ 	.short	(.L_480 - .L_479)
.L_479:
        /*0004*/ 	.word	0x00000082


	//----- nvinfo : EIATTR_KPARAM_INFO
	.align		4
.L_480:
        /*0008*/ 	.byte	0x04, 0x17
        /*000a*/ 	.short	(.L_482 - .L_481)
.L_481:
        /*000c*/ 	.word	0x00000000
        /*0010*/ 	.short	0x0000
        /*0012*/ 	.short	0x0000
        /*0014*/ 	.byte	0x00, 0xf0, 0x01, 0x2a


	//----- nvinfo : EIATTR_SPARSE_MMA_MASK
	.align		4
.L_482:
        /*0018*/ 	.byte	0x03, 0x50
        /*001a*/ 	.short	0x0000


	//----- nvinfo : EIATTR_MAXREG_COUNT
	.align		4
        /*001c*/ 	.byte	0x03, 0x1b
        /*001e*/ 	.short	0x00a8


	//----- nvinfo : EIATTR_MERCURY_ISA_VERSION
	.align		4
        /*0020*/ 	.byte	0x03, 0x5f
        /*0022*/ 	.short	0x0101


	//----- nvinfo : EIATTR_VRC_CTA_INIT_COUNT
	.align		4
        /*0024*/ 	.byte	0x02, 0x4a
	.zero		1
	.zero		1


	//----- nvinfo : EIATTR_EXIT_INSTR_OFFSETS
	.align		4
        /*0028*/ 	.byte	0x04, 0x1c
        /*002a*/ 	.short	(.L_484 - .L_483)


	//   ....[0]....
.L_483:
        /*002c*/ 	.word	0x00000010


	//----- nvinfo : EIATTR_MAX_THREADS
	.align		4
.L_484:
        /*0030*/ 	.byte	0x04, 0x05
        /*0032*/ 	.short	(.L_486 - .L_485)
.L_485:
        /*0034*/ 	.word	0x00000180
        /*0038*/ 	.word	0x00000001
        /*003c*/ 	.word	0x00000001


	//----- nvinfo : EIATTR_CBANK_PARAM_SIZE
	.align		4
.L_486:
        /*0040*/ 	.byte	0x03, 0x19
        /*0042*/ 	.short	0x0a80


	//----- nvinfo : EIATTR_PARAM_CBANK
	.align		4
        /*0044*/ 	.byte	0x04, 0x0a
        /*0046*/ 	.short	(.L_488 - .L_487)
	.align		4
.L_487:
        /*0048*/ 	.word	index@(.nv.constant0._ZN7cutlass13device_kernelIN5flash11enable_sm90INS1_16FlashAttnFwdSm90INS1_25CollectiveMainloopFwdSm90ILi2EN4cute5tupleIJNS5_1CILi1EEES8_S8_EEENS6_IJNS7_ILi128EEENS7_ILi160EEENS7_ILi192EEEEEELi192ENS_12float_e4m3_tEfNS_4arch4Sm90ELb1ELb0ELb1ELb0ELb0ELb0ELb0ELb1ELb1ELb1ELb0ELb0EEENS1_21CollectiveEpilogueFwdINS6_IJSA_SC_SB_EEES9_NS_10bfloat16_tESG_Li256ELb0ELb1ELb0ELb1EEENS1_30DynamicPersistentTileSchedulerILi256ELi128ELb0ELb1ELb1EEEEEEEEEvNT_6ParamsE)
        /*004c*/ 	.short	0x0380
        /*004e*/ 	.short	0x0a80


	//----- nvinfo : EIATTR_SW_WAR
	.align		4
.L_488:
        /*0050*/ 	.byte	0x04, 0x36
        /*0052*/ 	.short	(.L_490 - .L_489)
.L_489:
        /*0054*/ 	.word	0x00000008
.L_490:


//--------------------- .nv.info._ZN7cutlass13device_kernelIN5flash11enable_sm90INS1_16FlashAttnFwdSm90INS1_25CollectiveMainloopFwdSm90ILi2EN4cute5tupleIJNS5_1CILi1EEES8_S8_EEENS6_IJNS7_ILi128EEENS7_ILi160EEENS7_ILi192EEEEEELi192ENS_12float_e4m3_tEfNS_4arch4Sm90ELb1ELb0ELb1ELb1ELb0ELb0ELb0ELb1ELb1ELb1ELb0ELb0EEENS1_21CollectiveEpilogueFwdINS6_IJSA_SC_SB_EEES9_NS_10bfloat16_tESG_Li256ELb1ELb1ELb0ELb1EEENS1_36VarlenDynamicPersistentTileSchedulerILi128ELi160ELi256ELi128ELb0ELb1ELb1ELb1ELb1ELb1EEEEEEEEEvNT_6ParamsE --------------------------
	.section	.nv.info._ZN7cutlass13device_kernelIN5flash11enable_sm90INS1_16FlashAttnFwdSm90INS1_25CollectiveMainloopFwdSm90ILi2EN4cute5tupleIJNS5_1CILi1EEES8_S8_EEENS6_IJNS7_ILi128EEENS7_ILi160EEENS7_ILi192EEEEEELi192ENS_12float_e4m3_tEfNS_4arch4Sm90ELb1ELb0ELb1ELb1ELb0ELb0ELb0ELb1ELb1ELb1ELb0ELb0EEENS1_21CollectiveEpilogueFwdINS6_IJSA_SC_SB_EEES9_NS_10bfloat16_tESG_Li256ELb1ELb1ELb0ELb1EEENS1_36VarlenDynamicPersistentTileSchedulerILi128ELi160ELi256ELi128ELb0ELb1ELb1ELb1ELb1ELb1EEEEEEEEEvNT_6ParamsE,"",@"SHT_CUDA_INFO"
	.sectionflags	@""
	.align	4


	//----- nvinfo : EIATTR_CUDA_API_VERSION
	.align		4
        /*0000*/ 	.byte	0x04, 0x37
        /*0002*/ 	.short	(.L_492 - .L_491)
.L_491:
        /*0004*/ 	.word	0x00000082


	//----- nvinfo : EIATTR_KPARAM_INFO
	.align		4
.L_492:
        /*0008*/ 	.byte	0x04, 0x17
        /*000a*/ 	.short	(.L_494 - .L_493)
.L_493:
        /*000c*/ 	.word	0x00000000
        /*0010*/ 	.short	0x0000
        /*0012*/ 	.short	0x0000
        /*0014*/ 	.byte	0x00, 0xf0, 0x01, 0x2a


	//----- nvinfo : EIATTR_SPARSE_MMA_MASK
	.align		4
.L_494:
        /*0018*/ 	.byte	0x03, 0x50
        /*001a*/ 	.short	0x0000


	//----- nvinfo : EIATTR_MAXREG_COUNT
	.align		4
        /*001c*/ 	.byte	0x03, 0x1b
        /*001e*/ 	.short	0x00a8


	//----- nvinfo : EIATTR_MERCURY_ISA_VERSION
	.align		4
        /*0020*/ 	.byte	0x03, 0x5f
        /*0022*/ 	.short	0x0101


	//----- nvinfo : EIATTR_VRC_CTA_INIT_COUNT
	.align		4
        /*0024*/ 	.byte	0x02, 0x4a
	.zero		1
	.zero		1


	//----- nvinfo : EIATTR_EXIT_INSTR_OFFSETS
	.align		4
        /*0028*/ 	.byte	0x04, 0x1c
        /*002a*/ 	.short	(.L_496 - .L_495)


	//   ....[0]....
.L_495:
        /*002c*/ 	.word	0x00000010


	//----- nvinfo : EIATTR_MAX_THREADS
	.align		4
.L_496:
        /*0030*/ 	.byte	0x04, 0x05
        /*0032*/ 	.short	(.L_498 - .L_497)
.L_497:
        /*0034*/ 	.word	0x00000180
        /*0038*/ 	.word	0x00000001
        /*003c*/ 	.word	0x00000001


	//----- nvinfo : EIATTR_CBANK_PARAM_SIZE
	.align		4
.L_498:
        /*0040*/ 	.byte	0x03, 0x19
        /*0042*/ 	.short	0x0a80


	//----- nvinfo : EIATTR_PARAM_CBANK
	.align		4
        /*0044*/ 	.byte	0x04, 0x0a
        /*0046*/ 	.short	(.L_500 - .L_499)
	.align		4
.L_499:
        /*0048*/ 	.word	index@(.nv.constant0._ZN7cutlass13device_kernelIN5flash11enable_sm90INS1_16FlashAttnFwdSm90INS1_25CollectiveMainloopFwdSm90ILi2EN4cute5tupleIJNS5_1CILi1EEES8_S8_EEENS6_IJNS7_ILi128EEENS7_ILi160EEENS7_ILi192EEEEEELi192ENS_12float_e4m3_tEfNS_4arch4Sm90ELb1ELb0ELb1ELb1ELb0ELb0ELb0ELb1ELb1ELb1ELb0ELb0EEENS1_21CollectiveEpilogueFwdINS6_IJSA_SC_SB_EEES9_NS_10bfloat16_tESG_Li256ELb1ELb1ELb0ELb1EEENS1_36VarlenDynamicPersistentTileSchedulerILi128ELi160ELi256ELi128ELb0ELb1ELb1ELb1ELb1ELb1EEEEEEEEEvNT_6ParamsE)
        /*004c*/ 	.short	0x0380
        /*004e*/ 	.short	0x0a80


	//----- nvinfo : EIATTR_SW_WAR
	.align		4
.L_500:
        /*0050*/ 	.byte	0x04, 0x36
        /*0052*/ 	.short	(.L_502 - .L_501)
.L_501:
        /*0054*/ 	.word	0x00000008
.L_502:


//--------------------- .nv.info._ZN7cutlass13device_kernelIN5flash11enable_sm90INS1_16FlashAttnFwdSm90INS1_25CollectiveMainloopFwdSm90ILi2EN4cute5tupleIJNS5_1CILi1EEES8_S8_EEENS6_IJNS7_ILi128EEENS7_ILi160EEENS7_ILi192EEEEEELi192ENS_12float_e4m3_tEfNS_4arch4Sm90ELb1ELb0ELb1ELb1ELb0ELb1ELb0ELb1ELb1ELb1ELb0ELb0EEENS1_21CollectiveEpilogueFwdINS6_IJSA_SC_SB_EEES9_NS_10bfloat16_tESG_Li256ELb1ELb1ELb0ELb1EEENS1_36VarlenDynamicPersistentTileSchedulerILi128ELi160ELi256ELi128ELb0ELb1ELb1ELb1ELb1ELb1EEEEEEEEEvNT_6ParamsE --------------------------
	.section	.nv.info._ZN7cutlass13device_kernelIN5flash11enable_sm90INS1_16FlashAttnFwdSm90INS1_25CollectiveMainloopFwdSm90ILi2EN4cute5tupleIJNS5_1CILi1EEES8_S8_EEENS6_IJNS7_ILi128EEENS7_ILi160EEENS7_ILi192EEEEEELi192ENS_12float_e4m3_tEfNS_4arch4Sm90ELb1ELb0ELb1ELb1ELb0ELb1ELb0ELb1ELb1ELb1ELb0ELb0EEENS1_21CollectiveEpilogueFwdINS6_IJSA_SC_SB_EEES9_NS_10bfloat16_tESG_Li256ELb1ELb1ELb0ELb1EEENS1_36VarlenDynamicPersistentTileSchedulerILi128ELi160ELi256ELi128ELb0ELb1ELb1ELb1ELb1ELb1EEEEEEEEEvNT_6ParamsE,"",@"SHT_CUDA_INFO"
	.sectionflags	@""
	.align	4


	//----- nvinfo : EIATTR_CUDA_API_VERSION
	.align		4
        /*0000*/ 	.byte	0x04, 0x37
        /*0002*/ 	.short	(.L_504 - .L_503)
.L_503:
        /*0004*/ 	.word	0x00000082


	//----- nvinfo : EIATTR_KPARAM_INFO
	.align		4
.L_504:
        /*0008*/ 	.byte	0x04, 0x17
        /*000a*/ 	.short	(.L_506 - .L_505)
.L_505:
        /*000c*/ 	.word	0x00000000
        /*0010*/ 	.short	0x0000
        /*0012*/ 	.short	0x0000
        /*0014*/ 	.byte	0x00, 0xf0, 0x01, 0x2a


	//----- nvinfo : EIATTR_SPARSE_MMA_MASK
	.align		4
.L_506:
        /*0018*/ 	.byte	0x03, 0x50
        /*001a*/ 	.short	0x0000


	//----- nvinfo : EIATTR_MAXREG_COUNT
	.align		4
        /*001c*/ 	.byte	0x03, 0x1b
        /*001e*/ 	.short	0x00a8


	//----- nvinfo : EIATTR_MERCURY_ISA_VERSION
	.align		4
        /*0020*/ 	.byte	0x03, 0x5f
        /*0022*/ 	.short	0x0101


	//----- nvinfo : EIATTR_VRC_CTA_INIT_COUNT
	.align		4
        /*0024*/ 	.byte	0x02, 0x4a
	.zero		1
	.zero		1


	//----- nvinfo : EIATTR_EXIT_INSTR_OFFSETS
	.align		4
        /*0028*/ 	.byte	0x04, 0x1c
        /*002a*/ 	.short	(.L_508 - .L_507)


	//   ....[0]....
.L_507:
        /*002c*/ 	.word	0x00000010


	//----- nvinfo : EIATTR_MAX_THREADS
	.align		4
.L_508:
        /*0030*/ 	.byte	0x04, 0x05
        /*0032*/ 	.short	(.L_510 - .L_509)
.L_509:
        /*0034*/ 	.word	0x00000180
        /*0038*/ 	.word	0x00000001
        /*003c*/ 	.word	0x00000001


	//----- nvinfo : EIATTR_CBANK_PARAM_SIZE
	.align		4
.L_510:
        /*0040*/ 	.byte	0x03, 0x19
        /*0042*/ 	.short	0x0a80


	//----- nvinfo : EIATTR_PARAM_CBANK
	.align		4
        /*0044*/ 	.byte	0x04, 0x0a
        /*0046*/ 	.short	(.L_512 - .L_511)
	.align		4
.L_511:
        /*0048*/ 	.word	index@(.nv.constant0._ZN7cutlass13device_kernelIN5flash11enable_sm90INS1_16FlashAttnFwdSm90INS1_25CollectiveMainloopFwdSm90ILi2EN4cute5tupleIJNS5_1CILi1EEES8_S8_EEENS6_IJNS7_ILi128EEENS7_ILi160EEENS7_ILi192EEEEEELi192ENS_12float_e4m3_tEfNS_4arch4Sm90ELb1ELb0ELb1ELb1ELb0ELb1ELb0ELb1ELb1ELb1ELb0ELb0EEENS1_21CollectiveEpilogueFwdINS6_IJSA_SC_SB_EEES9_NS_10bfloat16_tESG_Li256ELb1ELb1ELb0ELb1EEENS1_36VarlenDynamicPersistentTileSchedulerILi128ELi160ELi256ELi128ELb0ELb1ELb1ELb1ELb1ELb1EEEEEEEEEvNT_6ParamsE)
        /*004c*/ 	.short	0x0380
        /*004e*/ 	.short	0x0a80


	//----- nvinfo : EIATTR_SW_WAR
	.align		4
.L_512:
        /*0050*/ 	.byte	0x04, 0x36
        /*0052*/ 	.short	(.L_514 - .L_513)
.L_513:
        /*0054*/ 	.word	0x00000008
.L_514:


//--------------------- .nv.info._ZN7cutlass13device_kernelIN5flash11enable_sm90INS1_16FlashAttnFwdSm90INS1_25CollectiveMainloopFwdSm90ILi2EN4cute5tupleIJNS5_1CILi1EEES8_S8_EEENS6_IJNS7_ILi128EEENS7_ILi224EEESA_EEELi128ENS_12float_e4m3_tEfNS_4arch4Sm90ELb0ELb0ELb1ELb0ELb0ELb0ELb0ELb1ELb1ELb1ELb0ELb0EEENS1_21CollectiveEpilogueFwdINS6_IJSA_SA_SB_EEES9_NS_10bfloat16_tESF_Li256ELb0ELb1ELb0ELb1EEENS1_29StaticPersistentTileSchedulerILb0EEEEEEEEEvNT_6ParamsE --------------------------
	.section	.nv.info._ZN7cutlass13device_kernelIN5flash11enable_sm90INS1_16FlashAttnFwdSm90INS1_25CollectiveMainloopFwdSm90ILi2EN4cute5tupleIJNS5_1CILi1EEES8_S8_EEENS6_IJNS7_ILi128EEENS7_ILi224EEESA_EEELi128ENS_12float_e4m3_tEfNS_4arch4Sm90ELb0ELb0ELb1ELb0ELb0ELb0ELb0ELb1ELb1ELb1ELb0ELb0EEENS1_21CollectiveEpilogueFwdINS6_IJSA_SA_SB_EEES9_NS_10bfloat16_tESF_Li256ELb0ELb1ELb0ELb1EEENS1_29StaticPersistentTileSchedulerILb0EEEEEEEEEvNT_6ParamsE,"",@"SHT_CUDA_INFO"
	.sectionflags	@""
	.align	4


	//----- nvinfo : EIATTR_CUDA_API_VERSION
	.align		4
        /*0000*/ 	.byte	0x04, 0x37
        /*0002*/ 	.short	(.L_516 - .L_515)
.L_515:
        /*0004*/ 	.word	0x00000082


	//----- nvinfo : EIATTR_KPARAM_INFO
	.align		4
.L_516:
        /*0008*/ 	.byte	0x04, 0x17
        /*000a*/ 	.short	(.L_518 - .L_517)
.L_517:
        /*000c*/ 	.word	0x00000000
        /*0010*/ 	.short	0x0000
        /*0012*/ 	.short	0x0000
        /*0014*/ 	.byte	0x00, 0xf0, 0x01, 0x28


	//----- nvinfo : EIATTR_SPARSE_MMA_MASK
	.align		4
.L_518:
        /*0018*/ 	.byte	0x03, 0x50
        /*001a*/ 	.short	0x0000


	//----- nvinfo : EIATTR_MAXREG_COUNT
	.align		4
        /*001c*/ 	.byte	0x03, 0x1b
        /*001e*/ 	.short	0x00a8


	//----- nvinfo : EIATTR_MERCURY_ISA_VERSION
	.align		4
        /*0020*/ 	.byte	0x03, 0x5f
        /*0022*/ 	.short	0x0101


	//----- nvinfo : EIATTR_VRC_CTA_INIT_COUNT
	.align		4
        /*0024*/ 	.byte	0x02, 0x4a
	.zero		1
	.zero		1


	//----- nvinfo : EIATTR_EXIT_INSTR_OFFSETS
	.align		4
        /*0028*/ 	.byte	0x04, 0x1c
        /*002a*/ 	.short	(.L_520 - .L_519)


	//   ....[0]....
.L_519:
        /*002c*/ 	.word	0x00000010


	//----- nvinfo : EIATTR_MAX_THREADS
	.align		4
.L_520:
        /*0030*/ 	.byte	0x04, 0x05
        /*0032*/ 	.short	(.L_522 - .L_521)
.L_521:
        /*0034*/ 	.word	0x00000180
        /*0038*/ 	.word	0x00000001
        /*003c*/ 	.word	0x00000001


	//----- nvinfo : EIATTR_CBANK_PARAM_SIZE
	.align		4
.L_522:
        /*0040*/ 	.byte	0x03, 0x19
        /*0042*/ 	.short	0x0a00


	//----- nvinfo : EIATTR_PARAM_CBANK
	.align		4
        /*0044*/ 	.byte	0x04, 0x0a
        /*0046*/ 	.short	(.L_524 - .L_523)
	.align		4
.L_523:
        /*0048*/ 	.word	index@(.nv.constant0._ZN7cutlass13device_kernelIN5flash11enable_sm90INS1_16FlashAttnFwdSm90INS1_25CollectiveMainloopFwdSm90ILi2EN4cute5tupleIJNS5_1CILi1EEES8_S8_EEENS6_IJNS7_ILi128EEENS7_ILi224EEESA_EEELi128ENS_12float_e4m3_tEfNS_4arch4Sm90ELb0ELb0ELb1ELb0ELb0ELb0ELb0ELb1ELb1ELb1ELb0ELb0EEENS1_21CollectiveEpilogueFwdINS6_IJSA_SA_SB_EEES9_NS_10bfloat16_tESF_Li256ELb0ELb1ELb0ELb1EEENS1_29StaticPersistentTileSchedulerILb0EEEEEEEEEvNT_6ParamsE)
        /*004c*/ 	.short	0x0380
        /*004e*/ 	.short	0x0a00


	//----- nvinfo : EIATTR_SW_WAR
	.align		4
.L_524:
        /*0050*/ 	.byte	0x04, 0x36
        /*0052*/ 	.short	(.L_526 - .L_525)
.L_525:
        /*0054*/ 	.word	0x00000008
.L_526:


//--------------------- .nv.info._ZN7cutlass13device_kernelIN5flash11enable_sm90INS1_16FlashAttnFwdSm90INS1_25CollectiveMainloopFwdSm90ILi2EN4cute5tupleIJNS5_1CILi1EEES8_S8_EEENS6_IJNS7_ILi128EEENS7_ILi224EEESA_EEELi128ENS_12float_e4m3_tEfNS_4arch4Sm90ELb0ELb0ELb1ELb1ELb0ELb0ELb0ELb1ELb1ELb1ELb0ELb0EEENS1_21CollectiveEpilogueFwdINS6_IJSA_SA_SB_EEES9_NS_10bfloat16_tESF_Li256ELb1ELb1ELb0ELb1EEENS1_36VarlenDynamicPersistentTileSchedulerILi128ELi224ELi256ELi128ELb0ELb1ELb1ELb0ELb1ELb1EEEEEEEEEvNT_6ParamsE --------------------------
	.section	.nv.info._ZN7cutlass13device_kernelIN5flash11enable_sm90INS1_16FlashAttnFwdSm90INS1_25CollectiveMainloopFwdSm90ILi2EN4cute5tupleIJNS5_1CILi1EEES8_S8_EEENS6_IJNS7_ILi128EEENS7_ILi224EEESA_EEELi128ENS_12float_e4m3_tEfNS_4arch4Sm90ELb0ELb0ELb1ELb1ELb0ELb0ELb0ELb1ELb1ELb1ELb0ELb0EEENS1_21CollectiveEpilogueFwdINS6_IJSA_SA_SB_EEES9_NS_10bfloat16_tESF_Li256ELb1ELb1ELb0ELb1EEENS1_36VarlenDynamicPersistentTileSchedulerILi128ELi224ELi256ELi128ELb0ELb1ELb1ELb0ELb1ELb1EEEEEEEEEvNT_6ParamsE,"",@"SHT_CUDA_INFO"
	.sectionflags	@""
	.align	4


	//----- nvinfo : EIATTR_CUDA_API_VERSION
	.align		4
        /*0000*/ 	.byte	0x04, 0x37
        /*0002*/ 	.short	(.L_528 - .L_527)
.L_527:
        /*0004*/ 	.word	0x00000082


	//----- nvinfo : EIATTR_KPARAM_INFO
	.align		4
.L_528:
        /*0008*/ 	.byte	0x04, 0x17
        /*000a*/ 	.short	(.L_530 - .L_529)
.L_529:
        /*000c*/ 	.word	0x00000000
        /*0010*/ 	.short	0x0000
        /*0012*/ 	.short	0x0000
        /*0014*/ 	.byte	0x00, 0xf0, 0x01, 0x2a


	//----- nvinfo : EIATTR_SPARSE_MMA_MASK
	.align		4
.L_530:
        /*0018*/ 	.byte	0x03, 0x50
        /*001a*/ 	.short	0x0000


	//----- nvinfo : EIATTR_MAXREG_COUNT
	.align		4
        /*001c*/ 	.byte	0x03, 0x1b
        /*001e*/ 	.short	0x00a8


	//----- nvinfo : EIATTR_MERCURY_ISA_VERSION
	.align		4
        /*0020*/ 	.byte	0x03, 0x5f
        /*0022*/ 	.short	0x0101


	//----- nvinfo : EIATTR_VRC_CTA_INIT_COUNT
	.align		4
        /*0024*/ 	.byte	0x02, 0x4a
	.zero		1
	.zero		1


	//----- nvinfo : EIATTR_EXIT_INSTR_OFFSETS
	.align		4
        /*0028*/ 	.byte	0x04, 0x1c
        /*002a*/ 	.short	(.L_532 - .L_531)


	//   ....[0]....
.L_531:
        /*002c*/ 	.word	0x00000010


	//----- nvinfo : EIATTR_MAX_THREADS
	.align		4
.L_532:
        /*0030*/ 	.byte	0x04, 0x05
        /*0032*/ 	.short	(.L_534 - .L_533)
.L_533:
        /*0034*/ 	.word	0x00000180
        /*0038*/ 	.word	0x00000001
        /*003c*/ 	.word	0x00000001


	//----- nvinfo : EIATTR_CBANK_PARAM_SIZE
	.align		4
.L_534:
        /*0040*/ 	.byte	0x03, 0x19
        /*0042*/ 	.short	0x0a80


	//----- nvinfo : EIATTR_PARAM_CBANK
	.align		4
        /*0044*/ 	.byte	0x04, 0x0a
        /*0046*/ 	.short	(.L_536 - .L_535)
	.align		4
.L_535:
        /*0048*/ 	.word	index@(.nv.constant0._ZN7cutlass13device_kernelIN5flash11enable_sm90INS1_16FlashAttnFwdSm90INS1_25CollectiveMainloopFwdSm90ILi2EN4cute5tupleIJNS5_1CILi1EEES8_S8_EEENS6_IJNS7_ILi128EEENS7_ILi224EEESA_EEELi128ENS_12float_e4m3_tEfNS_4arch4Sm90ELb0ELb0ELb1ELb1ELb0ELb0ELb0ELb1ELb1ELb1ELb0ELb0EEENS1_21CollectiveEpilogueFwdINS6_IJSA_SA_SB_EEES9_NS_10bfloat16_tESF_Li256ELb1ELb1ELb0ELb1EEENS1_36VarlenDynamicPersistentTileSchedulerILi128ELi224ELi256ELi128ELb0ELb1ELb1ELb0ELb1ELb1EEEEEEEEEvNT_6ParamsE)
        /*004c*/ 	.short	0x0380
        /*004e*/ 	.short	0x0a80


	//----- nvinfo : EIATTR_SW_WAR
	.align		4
.L_536:
        /*0050*/ 	.byte	0x04, 0x36
        /*0052*/ 	.short	(.L_538 - .L_537)
.L_537:
        /*0054*/ 	.word	0x00000008
.L_538:


//--------------------- .nv.info._ZN7cutlass13device_kernelIN5flash11enable_sm90INS1_16FlashAttnFwdSm90INS1_25CollectiveMainloopFwdSm90ILi2EN4cute5tupleIJNS5_1CILi1EEES8_S8_EEENS6_IJNS7_ILi128EEENS7_ILi224EEESA_EEELi128ENS_12float_e4m3_tEfNS_4arch4Sm90ELb0ELb0ELb1ELb1ELb0ELb1ELb0ELb1ELb1ELb1ELb0ELb0EEENS1_21CollectiveEpilogueFwdINS6_IJSA_SA_SB_EEES9_NS_10bfloat16_tESF_Li256ELb1ELb1ELb0ELb1EEENS1_36VarlenDynamicPersistentTileSchedulerILi128ELi224ELi256ELi128ELb0ELb1ELb1ELb0ELb1ELb1EEEEEEEEEvNT_6ParamsE --------------------------
	.section	.nv.info._ZN7cutlass13device_kernelIN5flash11enable_sm90INS1_16FlashAttnFwdSm90INS1_25CollectiveMainloopFwdSm90ILi2EN4cute5tupleIJNS5_1CILi1EEES8_S8_EEENS6_IJNS7_ILi128EEENS7_ILi224EEESA_EEELi128ENS_12float_e4m3_tEfNS_4arch4Sm90ELb0ELb0ELb1ELb1ELb0ELb1ELb0ELb1ELb1ELb1ELb0ELb0EEENS1_21CollectiveEpilogueFwdINS6_IJSA_SA_SB_EEES9_NS_10bfloat16_tESF_Li256ELb1ELb1ELb0ELb1EEENS1_36VarlenDynamicPersistentTileSchedulerILi128ELi224ELi256ELi128ELb0ELb1ELb1ELb0ELb1ELb1EEEEEEEEEvNT_6ParamsE,"",@"SHT_CUDA_INFO"
	.sectionflags	@""
	.align	4


	//----- nvinfo : EIATTR_CUDA_API_VERSION
	.align		4
        /*0000*/ 	.byte	0x04, 0x37
        /*0002*/ 	.short	(.L_540 - .L_539)
.L_539:
        /*0004*/ 	.word	0x00000082


	//----- nvinfo : EIATTR_KPARAM_INFO
	.align		4
.L_540:
        /*0008*/ 	.byte	0x04, 0x17
        /*000a*/ 	.short	(.L_542 - .L_541)
.L_541:
        /*000c*/ 	.word	0x00000000
        /*0010*/ 	.short	0x0000
        /*0012*/ 	.short	0x0000
        /*0014*/ 	.byte	0x00, 0xf0, 0x01, 0x2a


	//----- nvinfo : EIATTR_SPARSE_MMA_MASK
	.align		4
.L_542:
        /*0018*/ 	.byte	0x03, 0x50
        /*001a*/ 	.short	0x0000


	//----- nvinfo : EIATTR_MAXREG_COUNT
	.align		4
        /*001c*/ 	.byte	0x03, 0x1b
        /*001e*/ 	.short	0x00a8


	//----- nvinfo : EIATTR_MERCURY_ISA_VERSION
	.align		4
        /*0020*/ 	.byte	0x03, 0x5f
        /*0022*/ 	.short	0x0101


	//----- nvinfo : EIATTR_VRC_CTA_INIT_COUNT
	.align		4
        /*0024*/ 	.byte	0x02, 0x4a
	.zero		1
	.zero		1


	//----- nvinfo : EIATTR_EXIT_INSTR_OFFSETS
	.align		4
        /*0028*/ 	.byte	0x04, 0x1c
        /*002a*/ 	.short	(.L_544 - .L_543)


	//   ....[0]....
.L_543:
        /*002c*/ 	.word	0x00000010


	//----- nvinfo : EIATTR_MAX_THREADS
	.align		4
.L_544:
        /*0030*/ 	.byte	0x04, 0x05
        /*0032*/ 	.short	(.L_546 - .L_545)
.L_545:
        /*0034*/ 	.word	0x00000180
        /*0038*/ 	.word	0x00000001
        /*003c*/ 	.word	0x00000001


	//----- nvinfo : EIATTR_CBANK_PARAM_SIZE
	.align		4
.L_546:
        /*0040*/ 	.byte	0x03, 0x19
        /*0042*/ 	.short	0x0a80


	//----- nvinfo : EIATTR_PARAM_CBANK
	.align		4
        /*0044*/ 	.byte	0x04, 0x0a
        /*0046*/ 	.short	(.L_548 - .L_547)
	.align		4
.L_547:
        /*0048*/ 	.word	index@(.nv.constant0._ZN7cutlass13device_kernelIN5flash11enable_sm90INS1_16FlashAttnFwdSm90INS1_25CollectiveMainloopFwdSm90ILi2EN4cute5tupleIJNS5_1CILi1EEES8_S8_EEENS6_IJNS7_ILi128EEENS7_ILi224EEESA_EEELi128ENS_12float_e4m3_tEfNS_4arch4Sm90ELb0ELb0ELb1ELb1ELb0ELb1ELb0ELb1ELb1ELb1ELb0ELb0EEENS1_21CollectiveEpilogueFwdINS6_IJSA_SA_SB_EEES9_NS_10bfloat16_tESF_Li256ELb1ELb1ELb0ELb1EEENS1_36VarlenDynamicPersistentTileSchedulerILi128ELi224ELi256ELi128ELb0ELb1ELb1ELb0ELb1ELb1EEEEEEEEEvNT_6ParamsE)
        /*004c*/ 	.short	0x0380
        /*004e*/ 	.short	0x0a80


	//----- nvinfo : EIATTR_SW_WAR
	.align		4
.L_548:
        /*0050*/ 	.byte	0x04, 0x36
        /*0052*/ 	.short	(.L_550 - .L_549)
.L_549:
        /*0054*/ 	.word	0x00000008
.L_550:


//--------------------- .nv.info._ZN7cutlass13device_kernelIN5flash11enable_sm90INS1_16FlashAttnFwdSm90INS1_25CollectiveMainloopFwdSm90ILi2EN4cute5tupleIJNS5_1CILi1EEES8_S8_EEENS6_IJNS7_ILi128EEENS7_ILi192EEESA_EEELi128ENS_12float_e4m3_tEfNS_4arch4Sm90ELb0ELb1ELb1ELb0ELb0ELb0ELb0ELb1ELb1ELb1ELb0ELb0EEENS1_21CollectiveEpilogueFwdINS6_IJSA_SA_SB_EEES9_NS_10bfloat16_tESF_Li256ELb0ELb1ELb0ELb1EEENS1_30DynamicPersistentTileSchedulerILi256ELi128ELb0ELb1ELb1EEEEEEEEEvNT_6ParamsE --------------------------
	.section	.nv.info._ZN7cutlass13device_kernelIN5flash11enable_sm90INS1_16FlashAttnFwdSm90INS1_25CollectiveMainloopFwdSm90ILi2EN4cute5tupleIJNS5_1CILi1EEES8_S8_EEENS6_IJNS7_ILi128EEENS7_ILi192EEESA_EEELi128ENS_12float_e4m3_tEfNS_4arch4Sm90ELb0ELb1ELb1ELb0ELb0ELb0ELb0ELb1ELb1ELb1ELb0ELb0EEENS1_21CollectiveEpilogueFwdINS6_IJSA_SA_SB_EEES9_NS_10bfloat16_tESF_Li256ELb0ELb1ELb0ELb1EEENS1_30DynamicPersistentTileSchedulerILi256ELi128ELb0ELb1ELb1EEEEEEEEEvNT_6ParamsE,"",@"SHT_CUDA_INFO"
	.sectionflags	@""
	.align	4


	//----- nvinfo : EIATTR_CUDA_API_VERSION
	.align		4
        /*0000*/ 	.byte	0x04, 0x37
        /*0002*/ 	.short	(.L_552 - .L_551)
.L_551:
        /*0004*/ 	.word	0x00000082


	//----- nvinfo : EIATTR_KPARAM_INFO
	.align		4
.L_552:
        /*0008*/ 	.byte	0x04, 0x17
        /*000a*/ 	.short	(.L_554 - .L_553)
.L_553:
        /*000c*/ 	.word	0x00000000
        /*0010*/ 	.short	0x0000
        /*0012*/ 	.short	0x0000
        /*0014*/ 	.byte	0x00, 0xf0, 0x01, 0x2a


	//----- nvinfo : EIATTR_SPARSE_MMA_MASK
	.align		4
.L_554:
        /*0018*/ 	.byte	0x03, 0x50
        /*001a*/ 	.short	0x0000


	//----- nvinfo : EIATTR_MAXREG_COUNT
	.align		4
        /*001c*/ 	.byte	0x03, 0x1b
        /*001e*/ 	.short	0x00a8


	//----- nvinfo : EIATTR_MERCURY_ISA_VERSION
	.align		4
        /*0020*/ 	.byte	0x03, 0x5f
        /*0022*/ 	.short	0x0101


	//----- nvinfo : EIATTR_VRC_CTA_INIT_COUNT
	.align		4
        /*0024*/ 	.byte	0x02, 0x4a
	.zero		1
	.zero		1


	//----- nvinfo : EIATTR_EXIT_INSTR_OFFSETS
	.align		4
        /*0028*/ 	.byte	0x04, 0x1c
        /*002a*/ 	.short	(.L_556 - .L_555)


	//   ....[0]....
.L_555:
        /*002c*/ 	.word	0x00000010


	//----- nvinfo : EIATTR_MAX_THREADS
	.align		4
.L_556:
        /*0030*/ 	.byte	0x04, 0x05
        /*0032*/ 	.short	(.L_558 - .L_557)
.L_557:
        /*0034*/ 	.word	0x00000180
        /*0038*/ 	.word	0x00000001
        /*003c*/ 	.word	0x00000001


	//----- nvinfo : EIATTR_CBANK_PARAM_SIZE
	.align		4
.L_558:
        /*0040*/ 	.byte	0x03, 0x19
        /*0042*/ 	.short	0x0a80


	//----- nvinfo : EIATTR_PARAM_CBANK
	.align		4
        /*0044*/ 	.byte	0x04, 0x0a
        /*0046*/ 	.short	(.L_560 - .L_559)
	.align		4
.L_559:
        /*0048*/ 	.word	index@(.nv.constant0._ZN7cutlass13device_kernelIN5flash11enable_sm90INS1_16FlashAttnFwdSm90INS1_25CollectiveMainloopFwdSm90ILi2EN4cute5tupleIJNS5_1CILi1EEES8_S8_EEENS6_IJNS7_ILi128EEENS7_ILi192EEESA_EEELi128ENS_12float_e4m3_tEfNS_4arch4Sm90ELb0ELb1ELb1ELb0ELb0ELb0ELb0ELb1ELb1ELb1ELb0ELb0EEENS1_21CollectiveEpilogueFwdINS6_IJSA_SA_SB_EEES9_NS_10bfloat16_tESF_Li256ELb0ELb1ELb0ELb1EEENS1_30DynamicPersistentTileSchedulerILi256ELi128ELb0ELb1ELb1EEEEEEEEEvNT_6ParamsE)
        /*004c*/ 	.short	0x0380
        /*004e*/ 	.short	0x0a80


	//----- nvinfo : EIATTR_SW_WAR
	.align		4
.L_560:
        /*0050*/ 	.byte	0x04, 0x36
        /*0052*/ 	.short	(.L_562 - .L_561)
.L_561:
        /*0054*/ 	.word	0x00000008
.L_562:


//--------------------- .nv.info._ZN7cutlass13device_kernelIN5flash11enable_sm90INS1_16FlashAttnFwdSm90INS1_25CollectiveMainloopFwdSm90ILi2EN4cute5tupleIJNS5_1CILi1EEES8_S8_EEENS6_IJNS7_ILi128EEENS7_ILi192EEESA_EEELi128ENS_12float_e4m3_tEfNS_4arch4Sm90ELb0ELb1ELb1ELb1ELb0ELb0ELb0ELb1ELb1ELb1ELb0ELb0EEENS1_21CollectiveEpilogueFwdINS6_IJSA_SA_SB_EEES9_NS_10bfloat16_tESF_Li256ELb1ELb1ELb0ELb1EEENS1_36VarlenDynamicPersistentTileSchedulerILi128ELi192ELi256ELi128ELb0ELb1ELb1ELb1ELb0ELb1EEEEEEEEEvNT_6ParamsE --------------------------
	.section	.nv.info._ZN7cutlass13device_kernelIN5flash11enable_sm90INS1_16FlashAttnFwdSm90INS1_25CollectiveMainloopFwdSm90ILi2EN4cute5tupleIJNS5_1CILi1EEES8_S8_EEENS6_IJNS7_ILi128EEENS7_ILi192EEESA_EEELi128ENS_12float_e4m3_tEfNS_4arch4Sm90ELb0ELb1ELb1ELb1ELb0ELb0ELb0ELb1ELb1ELb1ELb0ELb0EEENS1_21CollectiveEpilogueFwdINS6_IJSA_SA_SB_EEES9_NS_10bfloat16_tESF_Li256ELb1ELb1ELb0ELb1EEENS1_36VarlenDynamicPersistentTileSchedulerILi128ELi192ELi256ELi128ELb0ELb1ELb1ELb1ELb0ELb1EEEEEEEEEvNT_6ParamsE,"",@"SHT_CUDA_INFO"
	.sectionflags	@""
	.align	4


	//----- nvinfo : EIATTR_CUDA_API_VERSION
	.align		4
        /*0000*/ 	.byte	0x04, 0x37
        /*0002*/ 	.short	(.L_564 - .L_563)
.L_563:
        /*0004*/ 	.word	0x00000082


	//----- nvinfo : EIATTR_KPARAM_INFO
	.align		4
.L_564:
        /*0008*/ 	.byte	0x04, 0x17
        /*000a*/ 	.short	(.L_566 - .L_565)
.L_565:
        /*000c*/ 	.word	0x00000000
        /*0010*/ 	.short	0x0000
        /*0012*/ 	.short	0x0000
        /*0014*/ 	.byte	0x00, 0xf0, 0x01, 0x2a


	//----- nvinfo : EIATTR_SPARSE_MMA_MASK
	.align		4
.L_566:
        /*0018*/ 	.byte	0x03, 0x50
        /*001a*/ 	.short	0x0000


	//----- nvinfo : EIATTR_MAXREG_COUNT
	.align		4
        /*001c*/ 	.byte	0x03, 0x1b
        /*001e*/ 	.short	0x00a8


	//----- nvinfo : EIATTR_MERCURY_ISA_VERSION
	.align		4
        /*0020*/ 	.byte	0x03, 0x5f
        /*0022*/ 	.short	0x0101


	//----- nvinfo : EIATTR_VRC_CTA_INIT_COUNT
	.align		4
        /*0024*/ 	.byte	0x02, 0x4a
	.zero		1
	.zero		1


	//----- nvinfo : EIATTR_EXIT_INSTR_OFFSETS
	.align		4
        /*0028*/ 	.byte	0x04, 0x1c
        /*002a*/ 	.short	(.L_568 - .L_567)


	//   ....[0]....
.L_567:
        /*002c*/ 	.word	0x00000010


	//----- nvinfo : EIATTR_MAX_THREADS
	.align		4
.L_568:
        /*0030*/ 	.byte	0x04, 0x05
        /*0032*/ 	.short	(.L_570 - .L_569)
.L_569:
        /*0034*/ 	.word	0x00000180
        /*0038*/ 	.word	0x00000001
        /*003c*/ 	.word	0x00000001


	//----- nvinfo : EIATTR_CBANK_PARAM_SIZE
	.align		4
.L_570:
        /*0040*/ 	.byte	0x03, 0x19
        /*0042*/ 	.short	0x0a80


	//----- nvinfo : EIATTR_PARAM_CBANK
	.align		4
        /*0044*/ 	.byte	0x04, 0x0a
        /*0046*/ 	.short	(.L_572 - .L_571)
	.align		4
.L_571:
        /*0048*/ 	.word	index@(.nv.constant0._ZN7cutlass13device_kernelIN5flash11enable_sm90INS1_16FlashAttnFwdSm90INS1_25CollectiveMainloopFwdSm90ILi2EN4cute5tupleIJNS5_1CILi1EEES8_S8_EEENS6_IJNS7_ILi128EEENS7_ILi192EEESA_EEELi128ENS_12float_e4m3_tEfNS_4arch4Sm90ELb0ELb1ELb1ELb1ELb0ELb0ELb0ELb1ELb1ELb1ELb0ELb0EEENS1_21CollectiveEpilogueFwdINS6_IJSA_SA_SB_EEES9_NS_10bfloat16_tESF_Li256ELb1ELb1ELb0ELb1EEENS1_36VarlenDynamicPersistentTileSchedulerILi128ELi192ELi256ELi128ELb0ELb1ELb1ELb1ELb0ELb1EEEEEEEEEvNT_6ParamsE)
        /*004c*/ 	.short	0x0380
        /*004e*/ 	.short	0x0a80


	//----- nvinfo : EIATTR_SW_WAR
	.align		4
.L_572:
        /*0050*/ 	.byte	0x04, 0x36
        /*0052*/ 	.short	(.L_574 - .L_573)
.L_573:
        /*0054*/ 	.word	0x00000008
.L_574:


//--------------------- .nv.info._ZN7cutlass13device_kernelIN5flash11enable_sm90INS1_16FlashAttnFwdSm90INS1_25CollectiveMainloopFwdSm90ILi2EN4cute5tupleIJNS5_1CILi1EEES8_S8_EEENS6_IJNS7_ILi128EEENS7_ILi192EEESA_EEELi128ENS_12float_e4m3_tEfNS_4arch4Sm90ELb0ELb1ELb1ELb1ELb0ELb1ELb0ELb1ELb1ELb1ELb0ELb0EEENS1_21CollectiveEpilogueFwdINS6_IJSA_SA_SB_EEES9_NS_10bfloat16_tESF_Li256ELb1ELb1ELb0ELb1EEENS1_36VarlenDynamicPersistentTileSchedulerILi128ELi192ELi256ELi128ELb0ELb1ELb1ELb1ELb0ELb1EEEEEEEEEvNT_6ParamsE --------------------------
	.section	.nv.info._ZN7cutlass13device_kernelIN5flash11enable_sm90INS1_16FlashAttnFwdSm90INS1_25CollectiveMainloopFwdSm90ILi2EN4cute5tupleIJNS5_1CILi1EEES8_S8_EEENS6_IJNS7_ILi128EEENS7_ILi192EEESA_EEELi128ENS_12float_e4m3_tEfNS_4arch4Sm90ELb0ELb1ELb1ELb1ELb0ELb1ELb0ELb1ELb1ELb1ELb0ELb0EEENS1_21CollectiveEpilogueFwdINS6_IJSA_SA_SB_EEES9_NS_10bfloat16_tESF_Li256ELb1ELb1ELb0ELb1EEENS1_36VarlenDynamicPersistentTileSchedulerILi128ELi192ELi256ELi128ELb0ELb1ELb1ELb1ELb0ELb1EEEEEEEEEvNT_6ParamsE,"",@"SHT_CUDA_INFO"
	.sectionflags	@""
	.align	4


	//----- nvinfo : EIATTR_CUDA_API_VERSION
	.align		4
        /*0000*/ 	.byte	0x04, 0x37
        /*0002*/ 	.short	(.L_576 - .L_575)
.L_575:
        /*0004*/ 	.word	0x00000082


	//----- nvinfo : EIATTR_KPARAM_INFO
	.align		4
.L_576:
        /*0008*/ 	.byte	0x04, 0x17
        /*000a*/ 	.short	(.L_578 - .L_577)
.L_577:
        /*000c*/ 	.word	0x00000000
        /*0010*/ 	.short	0x0000
        /*0012*/ 	.short	0x0000
        /*0014*/ 	.byte	0x00, 0xf0, 0x01, 0x2a


	//----- nvinfo : EIATTR_SPARSE_MMA_MASK
	.align		4
.L_578:
        /*0018*/ 	.byte	0x03, 0x50
        /*001a*/ 	.short	0x0000


	//----- nvinfo : EIATTR_MAXREG_COUNT
	.align		4
        /*001c*/ 	.byte	0x03, 0x1b
        /*001e*/ 	.short	0x00a8


	//----- nvinfo : EIATTR_MERCURY_ISA_VERSION
	.align		4
        /*0020*/ 	.byte	0x03, 0x5f
        /*0022*/ 	.short	0x0101


	//----- nvinfo : EIATTR_VRC_CTA_INIT_COUNT
	.align		4
        /*0024*/ 	.byte	0x02, 0x4a
	.zero		1
	.zero		1


	//----- nvinfo : EIATTR_EXIT_INSTR_OFFSETS
	.align		4
        /*0028*/ 	.byte	0x04, 0x1c
        /*002a*/ 	.short	(.L_580 - .L_579)


	//   ....[0]....
.L_579:
        /*002c*/ 	.word	0x00000010


	//----- nvinfo : EIATTR_MAX_THREADS
	.align		4
.L_580:
        /*0030*/ 	.byte	0x04, 0x05
        /*0032*/ 	.short	(.L_582 - .L_581)
.L_581:
        /*0034*/ 	.word	0x00000180
        /*0038*/ 	.word	0x00000001
        /*003c*/ 	.word	0x00000001


	//----- nvinfo : EIATTR_CBANK_PARAM_SIZE
	.align		4
.L_582:
        /*0040*/ 	.byte	0x03, 0x19
        /*0042*/ 	.short	0x0a80


	//----- nvinfo : EIATTR_PARAM_CBANK
	.align		4
        /*0044*/ 	.byte	0x04, 0x0a
        /*0046*/ 	.short	(.L_584 - .L_583)
	.align		4
.L_583:
        /*0048*/ 	.word	index@(.nv.constant0._ZN7cutlass13device_kernelIN5flash11enable_sm90INS1_16FlashAttnFwdSm90INS1_25CollectiveMainloopFwdSm90ILi2EN4cute5tupleIJNS5_1CILi1EEES8_S8_EEENS6_IJNS7_ILi128EEENS7_ILi192EEESA_EEELi128ENS_12float_e4m3_tEfNS_4arch4Sm90ELb0ELb1ELb1ELb1ELb0ELb1ELb0ELb1ELb1ELb1ELb0ELb0EEENS1_21CollectiveEpilogueFwdINS6_IJSA_SA_SB_EEES9_NS_10bfloat16_tESF_Li256ELb1ELb1ELb0ELb1EEENS1_36VarlenDynamicPersistentTileSchedulerILi128ELi192ELi256ELi128ELb0ELb1ELb1ELb1ELb0ELb1EEEEEEEEEvNT_6ParamsE)
        /*004c*/ 	.short	0x0380
        /*004e*/ 	.short	0x0a80


	//----- nvinfo : EIATTR_SW_WAR
	.align		4
.L_584:
        /*0050*/ 	.byte	0x04, 0x36
        /*0052*/ 	.short	(.L_586 - .L_585)
.L_585:
        /*0054*/ 	.word	0x00000008
.L_586:


//--------------------- .nv.info._ZN7cutlass13device_kernelIN5flash11enable_sm90INS1_16FlashAttnFwdSm90INS1_25CollectiveMainloopFwdSm90ILi2EN4cute5tupleIJNS5_1CILi1EEES8_S8_EEENS6_IJNS7_ILi128EEENS7_ILi224EEESA_EEELi128ENS_12float_e4m3_tEfNS_4arch4Sm90ELb1ELb0ELb1ELb0ELb0ELb0ELb0ELb1ELb1ELb1ELb0ELb0EEENS1_21CollectiveEpilogueFwdINS6_IJSA_SA_SB_EEES9_NS_10bfloat16_tESF_Li256ELb0ELb1ELb0ELb1EEENS1_30DynamicPersistentTileSchedulerILi256ELi128ELb0ELb1ELb1EEEEEEEEEvNT_6ParamsE --------------------------
	.section	.nv.info._ZN7cutlass13device_kernelIN5flash11enable_sm90INS1_16FlashAttnFwdSm90INS1_25CollectiveMainloopFwdSm90ILi2EN4cute5tupleIJNS5_1CILi1EEES8_S8_EEENS6_IJNS7_ILi128EEENS7_ILi224EEESA_EEELi128ENS_12float_e4m3_tEfNS_4arch4Sm90ELb1ELb0ELb1ELb0ELb0ELb0ELb0ELb1ELb1ELb1ELb0ELb0EEENS1_21CollectiveEpilogueFwdINS6_IJSA_SA_SB_EEES9_NS_10bfloat16_tESF_Li256ELb0ELb1ELb0ELb1EEENS1_30DynamicPersistentTileSchedulerILi256ELi128ELb0ELb1ELb1EEEEEEEEEvNT_6ParamsE,"",@"SHT_CUDA_INFO"
	.sectionflags	@""
	.align	4


	//----- nvinfo : EIATTR_CUDA_API_VERSION
	.align		4
        /*0000*/ 	.byte	0x04, 0x37
        /*0002*/ 	.short	(.L_588 - .L_587)
.L_587:
        /*0004*/ 	.word	0x00000082


	//----- nvinfo : EIATTR_KPARAM_INFO
	.align		4
.L_588:
        /*0008*/ 	.byte	0x04, 0x17
        /*000a*/ 	.short	(.L_590 - .L_589)
.L_589:
        /*000c*/ 	.word	0x00000000
        /*0010*/ 	.short	0x0000
        /*0012*/ 	.short	0x0000
        /*0014*/ 	.byte	0x00, 0xf0, 0x01, 0x2a


	//----- nvinfo : EIATTR_SPARSE_MMA_MASK
	.align		4
.L_590:
        /*0018*/ 	.byte	0x03, 0x50
        /*001a*/ 	.short	0x0000


	//----- nvinfo : EIATTR_MAXREG_COUNT
	.align		4
        /*001c*/ 	.byte	0x03, 0x1b
        /*001e*/ 	.short	0x00a8


	//----- nvinfo : EIATTR_MERCURY_ISA_VERSION
	.align		4
        /*0020*/ 	.byte	0x03, 0x5f
        /*0022*/ 	.short	0x0101


	//----- nvinfo : EIATTR_VRC_CTA_INIT_COUNT
	.align		4
        /*0024*/ 	.byte	0x02, 0x4a
	.zero		1
	.zero		1


	//----- nvinfo : EIATTR_EXIT_INSTR_OFFSETS
	.align		4
        /*0028*/ 	.byte	0x04, 0x1c
        /*002a*/ 	.short	(.L_592 - .L_591)


	//   ....[0]....
.L_591:
        /*002c*/ 	.word	0x00000010


	//----- nvinfo : EIATTR_MAX_THREADS
	.align		4
.L_592:
        /*0030*/ 	.byte	0x04, 0x05
        /*0032*/ 	.short	(.L_594 - .L_593)
.L_593:
        /*0034*/ 	.word	0x00000180
        /*0038*/ 	.word	0x00000001
        /*003c*/ 	.word	0x00000001


	//----- nvinfo : EIATTR_CBANK_PARAM_SIZE
	.align		4
.L_594:
        /*0040*/ 	.byte	0x03, 0x19
        /*0042*/ 	.short	0x0a80


	//----- nvinfo : EIATTR_PARAM_CBANK
	.align		4
        /*0044*/ 	.byte	0x04, 0x0a
        /*0046*/ 	.short	(.L_596 - .L_595)
	.align		4
.L_595:
        /*0048*/ 	.word	index@(.nv.constant0._ZN7cutlass13device_kernelIN5flash11enable_sm90INS1_16FlashAttnFwdSm90INS1_25CollectiveMainloopFwdSm90ILi2EN4cute5tupleIJNS5_1CILi1EEES8_S8_EEENS6_IJNS7_ILi128EEENS7_ILi224EEESA_EEELi128ENS_12float_e4m3_tEfNS_4arch4Sm90ELb1ELb0ELb1ELb0ELb0ELb0ELb0ELb1ELb1ELb1ELb0ELb0EEENS1_21CollectiveEpilogueFwdINS6_IJSA_SA_SB_EEES9_NS_10bfloat16_tESF_Li256ELb0ELb1ELb0ELb1EEENS1_30DynamicPersistentTileSchedulerILi256ELi128ELb0ELb1ELb1EEEEEEEEEvNT_6ParamsE)
        /*004c*/ 	.short	0x0380
        /*004e*/ 	.short	0x0a80


	//----- nvinfo : EIATTR_SW_WAR
	.align		4
.L_596:
        /*0050*/ 	.byte	0x04, 0x36
        /*0052*/ 	.short	(.L_598 - .L_597)
.L_597:
        /*0054*/ 	.word	0x00000008
.L_598:


//--------------------- .nv.info._ZN7cutlass13device_kernelIN5flash11enable_sm90INS1_16FlashAttnFwdSm90INS1_25CollectiveMainloopFwdSm90ILi2EN4cute5tupleIJNS5_1CILi1EEES8_S8_EEENS6_IJNS7_ILi128EEENS7_ILi224EEESA_EEELi128ENS_12float_e4m3_tEfNS_4arch4Sm90ELb1ELb0ELb1ELb1ELb0ELb0ELb0ELb1ELb1ELb1ELb0ELb0EEENS1_21CollectiveEpilogueFwdINS6_IJSA_SA_SB_EEES9_NS_10bfloat16_tESF_Li256ELb1ELb1ELb0ELb1EEENS1_36VarlenDynamicPersistentTileSchedulerILi128ELi224ELi256ELi128ELb0ELb1ELb1ELb1ELb1ELb1EEEEEEEEEvNT_6ParamsE --------------------------
	.section	.nv.info._ZN7cutlass13device_kernelIN5flash11enable_sm90INS1_16FlashAttnFwdSm90INS1_25CollectiveMainloopFwdSm90ILi2EN4cute5tupleIJNS5_1CILi1EEES8_S8_EEENS6_IJNS7_ILi128EEENS7_ILi224EEESA_EEELi128ENS_12float_e4m3_tEfNS_4arch4Sm90ELb1ELb0ELb1ELb1ELb0ELb0ELb0ELb1ELb1ELb1ELb0ELb0EEENS1_21CollectiveEpilogueFwdINS6_IJSA_SA_SB_EEES9_NS_10bfloat16_tESF_Li256ELb1ELb1ELb0ELb1EEENS1_36VarlenDynamicPersistentTileSchedulerILi128ELi224ELi256ELi128ELb0ELb1ELb1ELb1ELb1ELb1EEEEEEEEEvNT_6ParamsE,"",@"SHT_CUDA_INFO"
	.sectionflags	@""
	.align	4


	//----- nvinfo : EIATTR_CUDA_API_VERSION
	.align		4
        /*0000*/ 	.byte	0x04, 0x37
        /*0002*/ 	.short	(.L_600 - .L_599)
.L_599:
        /*0004*/ 	.word	0x00000082


	//----- nvinfo : EIATTR_KPARAM_INFO
	.align		4
.L_600:
        /*0008*/ 	.byte	0x04, 0x17
        /*000a*/ 	.short	(.L_602 - .L_601)
.L_601:
        /*000c*/ 	.word	0x00000000
        /*0010*/ 	.short	0x0000
        /*0012*/ 	.short	0x0000
        /*0014*/ 	.byte	0x00, 0xf0, 0x01, 0x2a


	//----- nvinfo : EIATTR_SPARSE_MMA_MASK
	.align		4
.L_602:
        /*0018*/ 	.byte	0x03, 0x50
        /*001a*/ 	.short	0x0000


	//----- nvinfo : EIATTR_MAXREG_COUNT
	.align		4
        /*001c*/ 	.byte	0x03, 0x1b
        /*001e*/ 	.short	0x00a8


	//----- nvinfo : EIATTR_MERCURY_ISA_VERSION
	.align		4
        /*0020*/ 	.byte	0x03, 0x5f
        /*0022*/ 	.short	0x0101


	//----- nvinfo : EIATTR_VRC_CTA_INIT_COUNT
	.align		4
        /*0024*/ 	.byte	0x02, 0x4a
	.zero		1
	.zero		1


	//----- nvinfo : EIATTR_EXIT_INSTR_OFFSETS
	.align		4
        /*0028*/ 	.byte	0x04, 0x1c
        /*002a*/ 	.short	(.L_604 - .L_603)


	//   ....[0]....
.L_603:
        /*002c*/ 	.word	0x00000010


	//----- nvinfo : EIATTR_MAX_THREADS
	.align		4
.L_604:
        /*0030*/ 	.byte	0x04, 0x05
        /*0032*/ 	.short	(.L_606 - .L_605)
.L_605:
        /*0034*/ 	.word	0x00000180
        /*0038*/ 	.word	0x00000001
        /*003c*/ 	.word	0x00000001


	//----- nvinfo : EIATTR_CBANK_PARAM_SIZE
	.align		4
.L_606:
        /*0040*/ 	.byte	0x03, 0x19
        /*0042*/ 	.short	0x0a80


	//----- nvinfo : EIATTR_PARAM_CBANK
	.align		4
        /*0044*/ 	.byte	0x04, 0x0a
        /*0046*/ 	.short	(.L_608 - .L_607)
	.align		4
.L_607:
        /*0048*/ 	.word	index@(.nv.constant0._ZN7cutlass13device_kernelIN5flash11enable_sm90INS1_16FlashAttnFwdSm90INS1_25CollectiveMainloopFwdSm90ILi2EN4cute5tupleIJNS5_1CILi1EEES8_S8_EEENS6_IJNS7_ILi128EEENS7_ILi224EEESA_EEELi128ENS_12float_e4m3_tEfNS_4arch4Sm90ELb1ELb0ELb1ELb1ELb0ELb0ELb0ELb1ELb1ELb1ELb0ELb0EEENS1_21CollectiveEpilogueFwdINS6_IJSA_SA_SB_EEES9_NS_10bfloat16_tESF_Li256ELb1ELb1ELb0ELb1EEENS1_36VarlenDynamicPersistentTileSchedulerILi128ELi224ELi256ELi128ELb0ELb1ELb1ELb1ELb1ELb1EEEEEEEEEvNT_6ParamsE)
        /*004c*/ 	.short	0x0380
        /*004e*/ 	.short	0x0a80


	//----- nvinfo : EIATTR_SW_WAR
	.align		4
.L_608:
        /*0050*/ 	.byte	0x04, 0x36
        /*0052*/ 	.short	(.L_610 - .L_609)
.L_609:
        /*0054*/ 	.word	0x00000008
.L_610:


//--------------------- .nv.info._ZN7cutlass13device_kernelIN5flash11enable_sm90INS1_16FlashAttnFwdSm90INS1_25CollectiveMainloopFwdSm90ILi2EN4cute5tupleIJNS5_1CILi1EEES8_S8_EEENS6_IJNS7_ILi128EEENS7_ILi224EEESA_EEELi128ENS_12float_e4m3_tEfNS_4arch4Sm90ELb1ELb0ELb1ELb1ELb0ELb1ELb0ELb1ELb1ELb1ELb0ELb0EEENS1_21CollectiveEpilogueFwdINS6_IJSA_SA_SB_EEES9_NS_10bfloat16_tESF_Li256ELb1ELb1ELb0ELb1EEENS1_36VarlenDynamicPersistentTileSchedulerILi128ELi224ELi256ELi128ELb0ELb1ELb1ELb1ELb1ELb1EEEEEEEEEvNT_6ParamsE --------------------------
	.section	.nv.info._ZN7cutlass13device_kernelIN5flash11enable_sm90INS1_16FlashAttnFwdSm90INS1_25CollectiveMainloopFwdSm90ILi2EN4cute5tupleIJNS5_1CILi1EEES8_S8_EEENS6_IJNS7_ILi128EEENS7_ILi224EEESA_EEELi128ENS_12float_e4m3_tEfNS_4arch4Sm90ELb1ELb0ELb1ELb1ELb0ELb1ELb0ELb1ELb1ELb1ELb0ELb0EEENS1_21CollectiveEpilogueFwdINS6_IJSA_SA_SB_EEES9_NS_10bfloat16_tESF_Li256ELb1ELb1ELb0ELb1EEENS1_36VarlenDynamicPersistentTileSchedulerILi128ELi224ELi256ELi128ELb0ELb1ELb1ELb1ELb1ELb1EEEEEEEEEvNT_6ParamsE,"",@"SHT_CUDA_INFO"
	.sectionflags	@""
	.align	4


	//----- nvinfo : EIATTR_CUDA_API_VERSION
	.align		4
        /*0000*/ 	.byte	0x04, 0x37
        /*0002*/ 	.short	(.L_612 - .L_611)
.L_611:
        /*0004*/ 	.word	0x00000082


	//----- nvinfo : EIATTR_KPARAM_INFO
	.align		4
.L_612:
        /*0008*/ 	.byte	0x04, 0x17
        /*000a*/ 	.short	(.L_614 - .L_613)
.L_613:
        /*000c*/ 	.word	0x00000000
        /*0010*/ 	.short	0x0000
        /*0012*/ 	.short	0x0000
        /*0014*/ 	.byte	0x00, 0xf0, 0x01, 0x2a


	//----- nvinfo : EIATTR_SPARSE_MMA_MASK
	.align		4
.L_614:
        /*0018*/ 	.byte	0x03, 0x50
        /*001a*/ 	.short	0x0000


	//----- nvinfo : EIATTR_MAXREG_COUNT
	.align		4
        /*001c*/ 	.byte	0x03, 0x1b
        /*001e*/ 	.short	0x00a8


	//----- nvinfo : EIATTR_MERCURY_ISA_VERSION
	.align		4
        /*0020*/ 	.byte	0x03, 0x5f
        /*0022*/ 	.short	0x0101


	//----- nvinfo : EIATTR_VRC_CTA_INIT_COUNT
	.align		4
        /*0024*/ 	.byte	0x02, 0x4a
	.zero		1
	.zero		1


	//----- nvinfo : EIATTR_EXIT_INSTR_OFFSETS
	.align		4
        /*0028*/ 	.byte	0x04, 0x1c
        /*002a*/ 	.short	(.L_616 - .L_615)


	//   ....[0]....
.L_615:
        /*002c*/ 	.word	0x00000010


	//----- nvinfo : EIATTR_MAX_THREADS
	.align		4
.L_616:
        /*0030*/ 	.byte	0x04, 0x05
        /*0032*/ 	.short	(.L_618 - .L_617)
.L_617:
        /*0034*/ 	.word	0x00000180
        /*0038*/ 	.word	0x00000001
        /*003c*/ 	.word	0x00000001


	//----- nvinfo : EIATTR_CBANK_PARAM_SIZE
	.align		4
.L_618:
        /*0040*/ 	.byte	0x03, 0x19
        /*0042*/ 	.short	0x0a80


	//----- nvinfo : EIATTR_PARAM_CBANK
	.align		4
        /*0044*/ 	.byte	0x04, 0x0a
        /*0046*/ 	.short	(.L_620 - .L_619)
	.align		4
.L_619:
        /*0048*/ 	.word	index@(.nv.constant0._ZN7cutlass13device_kernelIN5flash11enable_sm90INS1_16FlashAttnFwdSm90INS1_25CollectiveMainloopFwdSm90ILi2EN4cute5tupleIJNS5_1CILi1EEES8_S8_EEENS6_IJNS7_ILi128EEENS7_ILi224EEESA_EEELi128ENS_12float_e4m3_tEfNS_4arch4Sm90ELb1ELb0ELb1ELb1ELb0ELb1ELb0ELb1ELb1ELb1ELb0ELb0EEENS1_21CollectiveEpilogueFwdINS6_IJSA_SA_SB_EEES9_NS_10bfloat16_tESF_Li256ELb1ELb1ELb0ELb1EEENS1_36VarlenDynamicPersistentTileSchedulerILi128ELi224ELi256ELi128ELb0ELb1ELb1ELb1ELb1ELb1EEEEEEEEEvNT_6ParamsE)
        /*004c*/ 	.short	0x0380
        /*004e*/ 	.short	0x0a80


	//----- nvinfo : EIATTR_SW_WAR
	.align		4
.L_620:
        /*0050*/ 	.byte	0x04, 0x36
        /*0052*/ 	.short	(.L_622 - .L_621)
.L_621:
        /*0054*/ 	.word	0x00000008
.L_622:


//--------------------- .nv.info._ZN7cutlass13device_kernelIN5flash11enable_sm90INS1_16FlashAttnFwdSm90INS1_25CollectiveMainloopFwdSm90ILi2EN4cute5tupleIJNS5_1CILi1EEES8_S8_EEENS6_IJNS7_ILi192EEENS7_ILi128EEENS7_ILi96EEEEEELi96ENS_12float_e4m3_tEfNS_4arch4Sm90ELb0ELb0ELb1ELb0ELb0ELb0ELb0ELb1ELb1ELb1ELb0ELb0EEENS1_21CollectiveEpilogueFwdINS6_IJSA_SC_SB_EEES9_NS_10bfloat16_tESG_Li384ELb0ELb1ELb0ELb1EEENS1_29StaticPersistentTileSchedulerILb0EEEEEEEEEvNT_6ParamsE --------------------------
	.section	.nv.info._ZN7cutlass13device_kernelIN5flash11enable_sm90INS1_16FlashAttnFwdSm90INS1_25CollectiveMainloopFwdSm90ILi2EN4cute5tupleIJNS5_1CILi1EEES8_S8_EEENS6_IJNS7_ILi192EEENS7_ILi128EEENS7_ILi96EEEEEELi96ENS_12float_e4m3_tEfNS_4arch4Sm90ELb0ELb0ELb1ELb0ELb0ELb0ELb0ELb1ELb1ELb1ELb0ELb0EEENS1_21CollectiveEpilogueFwdINS6_IJSA_SC_SB_EEES9_NS_10bfloat16_tESG_Li384ELb0ELb1ELb0ELb1EEENS1_29StaticPersistentTileSchedulerILb0EEEEEEEEEvNT_6ParamsE,"",@"SHT_CUDA_INFO"
	.sectionflags	@""
	.align	4


	//----- nvinfo : EIATTR_CUDA_API_VERSION
	.align		4
        /*0000*/ 	.byte	0x04, 0x37
        /*0002*/ 	.short	(.L_624 - .L_623)
.L_623:
        /*0004*/ 	.word	0x00000082


	//----- nvinfo : EIATTR_KPARAM_INFO
	.align		4
.L_624:
        /*0008*/ 	.byte	0x04, 0x17
        /*000a*/ 	.short	(.L_626 - .L_625)
.L_625:
        /*000c*/ 	.word	0x00000000
        /*0010*/ 	.short	0x0000
        /*0012*/ 	.short	0x0000
        /*0014*/ 	.byte	0x00, 0xf0, 0x01, 0x28


	//----- nvinfo : EIATTR_SPARSE_MMA_MASK
	.align		4
.L_626:
        /*0018*/ 	.byte	0x03, 0x50
        /*001a*/ 	.short	0x0000


	//----- nvinfo : EIATTR_MAXREG_COUNT
	.align		4
        /*001c*/ 	.byte	0x03, 0x1b
        /*001e*/ 	.short	0x0080


	//----- nvinfo : EIATTR_MERCURY_ISA_VERSION
	.align		4
        /*0020*/ 	.byte	0x03, 0x5f
        /*0022*/ 	.short	0x0101


	//----- nvinfo : EIATTR_VRC_CTA_INIT_COUNT
	.align		4
        /*0024*/ 	.byte	0x02, 0x4a
	.zero		1
	.zero		1


	//----- nvinfo : EIATTR_EXIT_INSTR_OFFSETS
	.align		4
        /*0028*/ 	.byte	0x04, 0x1c
        /*002a*/ 	.short	(.L_628 - .L_627)


	//   ....[0]....
.L_627:
        /*002c*/ 	.word	0x00000010


	//----- nvinfo : EIATTR_MAX_THREADS
	.align		4
.L_628:
        /*0030*/ 	.byte	0x04, 0x05
        /*0032*/ 	.short	(.L_630 - .L_629)
.L_629:
        /*0034*/ 	.word	0x00000200
        /*0038*/ 	.word	0x00000001
        /*003c*/ 	.word	0x00000001


	//----- nvinfo : EIATTR_CBANK_PARAM_SIZE
	.align		4
.L_630:
        /*0040*/ 	.byte	0x03, 0x19
        /*0042*/ 	.short	0x0a00


	//----- nvinfo : EIATTR_PARAM_CBANK
	.align		4
        /*0044*/ 	.byte	0x04, 0x0a
        /*0046*/ 	.short	(.L_632 - .L_631)
	.align		4
.L_631:
        /*0048*/ 	.word	index@(.nv.constant0._ZN7cutlass13device_kernelIN5flash11enable_sm90INS1_16FlashAttnFwdSm90INS1_25CollectiveMainloopFwdSm90ILi2EN4cute5tupleIJNS5_1CILi1EEES8_S8_EEENS6_IJNS7_ILi192EEENS7_ILi128EEENS7_ILi96EEEEEELi96ENS_12float_e4m3_tEfNS_4arch4Sm90ELb0ELb0ELb1ELb0ELb0ELb0ELb0ELb1ELb1ELb1ELb0ELb0EEENS1_21CollectiveEpilogueFwdINS6_IJSA_SC_SB_EEES9_NS_10bfloat16_tESG_Li384ELb0ELb1ELb0ELb1EEENS1_29StaticPersistentTileSchedulerILb0EEEEEEEEEvNT_6ParamsE)
        /*004c*/ 	.short	0x0380
        /*004e*/ 	.short	0x0a00


	//----- nvinfo : EIATTR_SW_WAR
	.align		4
.L_632:
        /*0050*/ 	.byte	0x04, 0x36
        /*0052*/ 	.short	(.L_634 - .L_633)
.L_633:
        /*0054*/ 	.word	0x00000008
.L_634:


//--------------------- .nv.info._ZN7cutlass13device_kernelIN5flash11enable_sm90INS1_16FlashAttnFwdSm90INS1_25CollectiveMainloopFwdSm90ILi2EN4cute5tupleIJNS5_1CILi1EEES8_S8_EEENS6_IJNS7_ILi192EEENS7_ILi128EEENS7_ILi96EEEEEELi96ENS_12float_e4m3_tEfNS_4arch4Sm90ELb0ELb0ELb1ELb1ELb0ELb0ELb0ELb1ELb1ELb1ELb0ELb0EEENS1_21CollectiveEpilogueFwdINS6_IJSA_SC_SB_EEES9_NS_10bfloat16_tESG_Li384ELb1ELb1ELb0ELb1EEENS1_36VarlenDynamicPersistentTileSchedulerILi192ELi128ELi384ELi128ELb0ELb1ELb1ELb0ELb1ELb1EEEEEEEEEvNT_6ParamsE --------------------------
	.section	.nv.info._ZN7cutlass13device_kernelIN5flash11enable_sm90INS1_16FlashAttnFwdSm90INS1_25CollectiveMainloopFwdSm90ILi2EN4cute5tupleIJNS5_1CILi1EEES8_S8_EEENS6_IJNS7_ILi192EEENS7_ILi128EEENS7_ILi96EEEEEELi96ENS_12float_e4m3_tEfNS_4arch4Sm90ELb0ELb0ELb1ELb1ELb0ELb0ELb0ELb1ELb1ELb1ELb0ELb0EEENS1_21CollectiveEpilogueFwdINS6_IJSA_SC_SB_EEES9_NS_10bfloat16_tESG_Li384ELb1ELb1ELb0ELb1EEENS1_36VarlenDynamicPersistentTileSchedulerILi192ELi128ELi384ELi128ELb0ELb1ELb1ELb0ELb1ELb1EEEEEEEEEvNT_6ParamsE,"",@"SHT_CUDA_INFO"
	.sectionflags	@""
	.align	4


	//----- nvinfo : EIATTR_CUDA_API_VERSION
	.align		4
        /*0000*/ 	.byte	0x04, 0x37
        /*0002*/ 	.short	(.L_636 - .L_635)
.L_635:
        /*0004*/ 	.word	0x00000082


	//----- nvinfo : EIATTR_KPARAM_INFO
	.align		4
.L_636:
        /*0008*/ 	.byte	0x04, 0x17
        /*000a*/ 	.short	(.L_638 - .L_637)
.L_637:
        /*000c*/ 	.word	0x00000000
        /*0010*/ 	.short	0x0000
        /*0012*/ 	.short	0x0000
        /*0014*/ 	.byte	0x00, 0xf0, 0x01, 0x2a


	//----- nvinfo : EIATTR_SPARSE_MMA_MASK
	.align		4
.L_638:
        /*0018*/ 	.byte	0x03, 0x50
        /*001a*/ 	.short	0x0000


	//----- nvinfo : EIATTR_MAXREG_COUNT
	.align		4
        /*001c*/ 	.byte	0x03, 0x1b
        /*001e*/ 	.short	0x0080


	//----- nvinfo : EIATTR_MERCURY_ISA_VERSION
	.align		4
        /*0020*/ 	.byte	0x03, 0x5f
        /*0022*/ 	.short	0x0101


	//----- nvinfo : EIATTR_VRC_CTA_INIT_COUNT
	.align		4
        /*0024*/ 	.byte	0x02, 0x4a
	.zero		1
	.zero		1


	//----- nvinfo : EIATTR_EXIT_INSTR_OFFSETS
	.align		4
        /*0028*/ 	.byte	0x04, 0x1c
        /*002a*/ 	.short	(.L_640 - .L_639)


	//   ....[0]....
.L_639:
        /*002c*/ 	.word	0x00000010


	//----- nvinfo : EIATTR_MAX_THREADS
	.align		4
.L_640:
        /*0030*/ 	.byte	0x04, 0x05
        /*0032*/ 	.short	(.L_642 - .L_641)
.L_641:
        /*0034*/ 	.word	0x00000200
        /*0038*/ 	.word	0x00000001
        /*003c*/ 	.word	0x00000001


	//----- nvinfo : EIATTR_CBANK_PARAM_SIZE
	.align		4
.L_642:
        /*0040*/ 	.byte	0x03, 0x19
        /*0042*/ 	.short	0x0a80


	//----- nvinfo : EIATTR_PARAM_CBANK
	.align		4
        /*0044*/ 	.byte	0x04, 0x0a
        /*0046*/ 	.short	(.L_644 - .L_643)
	.align		4
.L_643:
        /*0048*/ 	.word	index@(.nv.constant0._ZN7cutlass13device_kernelIN5flash11enable_sm90INS1_16FlashAttnFwdSm90INS1_25CollectiveMainloopFwdSm90ILi2EN4cute5tupleIJNS5_1CILi1EEES8_S8_EEENS6_IJNS7_ILi192EEENS7_ILi128EEENS7_ILi96EEEEEELi96ENS_12float_e4m3_tEfNS_4arch4Sm90ELb0ELb0ELb1ELb1ELb0ELb0ELb0ELb1ELb1ELb1ELb0ELb0EEENS1_21CollectiveEpilogueFwdINS6_IJSA_SC_SB_EEES9_NS_10bfloat16_tESG_Li384ELb1ELb1ELb0ELb1EEENS1_36VarlenDynamicPersistentTileSchedulerILi192ELi128ELi384ELi128ELb0ELb1ELb1ELb0ELb1ELb1EEEEEEEEEvNT_6ParamsE)
        /*004c*/ 	.short	0x0380
        /*004e*/ 	.short	0x0a80


	//----- nvinfo : EIATTR_SW_WAR
	.align		4
.L_644:
        /*0050*/ 	.byte	0x04, 0x36
        /*0052*/ 	.short	(.L_646 - .L_645)
.L_645:
        /*0054*/ 	.word	0x00000008
.L_646:


//--------------------- .nv.info._ZN7cutlass13device_kernelIN5flash11enable_sm90INS1_16FlashAttnFwdSm90INS1_25CollectiveMainloopFwdSm90ILi2EN4cute5tupleIJNS5_1CILi1EEES8_S8_EEENS6_IJNS7_ILi192EEENS7_ILi128EEENS7_ILi96EEEEEELi96ENS_12float_e4m3_tEfNS_4arch4Sm90ELb0ELb0ELb1ELb1ELb0ELb1ELb0ELb1ELb1ELb1ELb0ELb0EEENS1_21CollectiveEpilogueFwdINS6_IJSA_SC_SB_EEES9_NS_10bfloat16_tESG_Li384ELb1ELb1ELb0ELb1EEENS1_36VarlenDynamicPersistentTileSchedulerILi192ELi128ELi384ELi128ELb0ELb1ELb1ELb0ELb1ELb1EEEEEEEEEvNT_6ParamsE --------------------------
	.section	.nv.info._ZN7cutlass13device_kernelIN5flash11enable_sm90INS1_16FlashAttnFwdSm90INS1_25CollectiveMainloopFwdSm90ILi2EN4cute5tupleIJNS5_1CILi1EEES8_S8_EEENS6_IJNS7_ILi192EEENS7_ILi128EEENS7_ILi96EEEEEELi96ENS_12float_e4m3_tEfNS_4arch4Sm90ELb0ELb0ELb1ELb1ELb0ELb1ELb0ELb1ELb1ELb1ELb0ELb0EEENS1_21CollectiveEpilogueFwdINS6_IJSA_SC_SB_EEES9_NS_10bfloat16_tESG_Li384ELb1ELb1ELb0ELb1EEENS1_36VarlenDynamicPersistentTileSchedulerILi192ELi128ELi384ELi128ELb0ELb1ELb1ELb0ELb1ELb1EEEEEEEEEvNT_6ParamsE,"",@"SHT_CUDA_INFO"
	.sectionflags	@""
	.align	4


	//----- nvinfo : EIATTR_CUDA_API_VERSION
	.align		4
        /*0000*/ 	.byte	0x04, 0x37
        /*0002*/ 	.short	(.L_648 - .L_647)
.L_647:
        /*0004*/ 	.word	0x00000082


	//----- nvinfo : EIATTR_KPARAM_INFO
	.align		4
.L_648:
        /*0008*/ 	.byte	0x04, 0x17
        /*000a*/ 	.short	(.L_650 - .L_649)
.L_649:
        /*000c*/ 	.word	0x00000000
        /*0010*/ 	.short	0x0000
        /*0012*/ 	.short	0x0000
        /*0014*/ 	.byte	0x00, 0xf0, 0x01, 0x2a


	//----- nvinfo : EIATTR_SPARSE_MMA_MASK
	.align		4
.L_650:
        /*0018*/ 	.byte	0x03, 0x50
        /*001a*/ 	.short	0x0000


	//----- nvinfo : EIATTR_MAXREG_COUNT
	.align		4
        /*001c*/ 	.byte	0x03, 0x1b
        /*001e*/ 	.short	0x0080


	//----- nvinfo : EIATTR_MERCURY_ISA_VERSION
	.align		4
        /*0020*/ 	.byte	0x03, 0x5f
        /*0022*/ 	.short	0x0101


	//----- nvinfo : EIATTR_VRC_CTA_INIT_COUNT
	.align		4
        /*0024*/ 	.byte	0x02, 0x4a
	.zero		1
	.zero		1


	//----- nvinfo : EIATTR_EXIT_INSTR_OFFSETS
	.align		4
        /*0028*/ 	.byte	0x04, 0x1c
        /*002a*/ 	.short	(.L_652 - .L_651)


	//   ....[0]....
.L_651:
        /*002c*/ 	.word	0x00000010


	//----- nvinfo : EIATTR_MAX_THREADS
	.align		4
.L_652:
        /*0030*/ 	.byte	0x04, 0x05
        /*0032*/ 	.short	(.L_654 - .L_653)
.L_653:
        /*0034*/ 	.word	0x00000200
        /*0038*/ 	.word	0x00000001
        /*003c*/ 	.word	0x00000001


	//----- nvinfo : EIATTR_CBANK_PARAM_SIZE
	.align		4
.L_654:
        /*0040*/ 	.byte	0x03, 0x19
        /*0042*/ 	.short	0x0a80


	//----- nvinfo : EIATTR_PARAM_CBANK
	.align		4
        /*0044*/ 	.byte	0x04, 0x0a
        /*0046*/ 	.short	(.L_656 - .L_655)
	.align		4
.L_655:
        /*0048*/ 	.word	index@(.nv.constant0._ZN7cutlass13device_kernelIN5flash11enable_sm90INS1_16FlashAttnFwdSm90INS1_25CollectiveMainloopFwdSm90ILi2EN4cute5tupleIJNS5_1CILi1EEES8_S8_EEENS6_IJNS7_ILi192EEENS7_ILi128EEENS7_ILi96EEEEEELi96ENS_12float_e4m3_tEfNS_4arch4Sm90ELb0ELb0ELb1ELb1ELb0ELb1ELb0ELb1ELb1ELb1ELb0ELb0EEENS1_21CollectiveEpilogueFwdINS6_IJSA_SC_SB_EEES9_NS_10bfloat16_tESG_Li384ELb1ELb1ELb0ELb1EEENS1_36VarlenDynamicPersistentTileSchedulerILi192ELi128ELi384ELi128ELb0ELb1ELb1ELb0ELb1ELb1EEEEEEEEEvNT_6ParamsE)
        /*004c*/ 	.short	0x0380
        /*004e*/ 	.short	0x0a80


	//----- nvinfo : EIATTR_SW_WAR
	.align		4
.L_656:
        /*0050*/ 	.byte	0x04, 0x36
        /*0052*/ 	.short	(.L_658 - .L_657)
.L_657:
        /*0054*/ 	.word	0x00000008
.L_658:


//--------------------- .nv.info._ZN7cutlass13device_kernelIN5flash11enable_sm90INS1_16FlashAttnFwdSm90INS1_25CollectiveMainloopFwdSm90ILi2EN4cute5tupleIJNS5_1CILi1EEES8_S8_EEENS6_IJNS7_ILi192EEENS7_ILi128EEENS7_ILi96EEEEEELi96ENS_12float_e4m3_tEfNS_4arch4Sm90ELb0ELb1ELb1ELb0ELb0ELb0ELb0ELb1ELb1ELb1ELb0ELb0EEENS1_21CollectiveEpilogueFwdINS6_IJSA_SC_SB_EEES9_NS_10bfloat16_tESG_Li384ELb0ELb1ELb0ELb1EEENS1_30DynamicPersistentTileSchedulerILi384ELi128ELb0ELb1ELb1EEEEEEEEEvNT_6ParamsE --------------------------
	.section	.nv.info._ZN7cutlass13device_kernelIN5flash11enable_sm90INS1_16FlashAttnFwdSm90INS1_25CollectiveMainloopFwdSm90ILi2EN4cute5tupleIJNS5_1CILi1EEES8_S8_EEENS6_IJNS7_ILi192EEENS7_ILi128EEENS7_ILi96EEEEEELi96ENS_12float_e4m3_tEfNS_4arch4Sm90ELb0ELb1ELb1ELb0ELb0ELb0ELb0ELb1ELb1ELb1ELb0ELb0EEENS1_21CollectiveEpilogueFwdINS6_IJSA_SC_SB_EEES9_NS_10bfloat16_tESG_Li384ELb0ELb1ELb0ELb1EEENS1_30DynamicPersistentTileSchedulerILi384ELi128ELb0ELb1ELb1EEEEEEEEEvNT_6ParamsE,"",@"SHT_CUDA_INFO"
	.sectionflags	@""
	.align	4


	//----- nvinfo : EIATTR_CUDA_API_VERSION
	.align		4
        /*0000*/ 	.byte	0x04, 0x37
        /*0002*/ 	.short	(.L_660 - .L_659)
.L_659:
        /*0004*/ 	.word	0x00000082


	//----- nvinfo : EIATTR_KPARAM_INFO
	.align		4
.L_660:
        /*0008*/ 	.byte	0x04, 0x17
        /*000a*/ 	.short	(.L_662 - .L_661)
.L_661:
        /*000c*/ 	.word	0x00000000
        /*0010*/ 	.short	0x0000
        /*0012*/ 	.short	0x0000
        /*0014*/ 	.byte	0x00, 0xf0, 0x01, 0x2a


	//----- nvinfo : EIATTR_SPARSE_MMA_MASK
	.align		4
.L_662:
        /*0018*/ 	.byte	0x03, 0x50
        /*001a*/ 	.short	0x0000


	//----- nvinfo : EIATTR_MAXREG_COUNT
	.align		4
        /*001c*/ 	.byte	0x03, 0x1b
        /*001e*/ 	.short	0x0080


	//----- nvinfo : EIATTR_MERCURY_ISA_VERSION
	.align		4
        /*0020*/ 	.byte	0x03, 0x5f
        /*0022*/ 	.short	0x0101


	//----- nvinfo : EIATTR_VRC_CTA_INIT_COUNT
	.align		4
        /*0024*/ 	.byte	0x02, 0x4a
	.zero		1
	.zero		1


	//----- nvinfo : EIATTR_EXIT_INSTR_OFFSETS
	.align		4
        /*0028*/ 	.byte	0x04, 0x1c
        /*002a*/ 	.short	(.L_664 - .L_663)


	//   ....[0]....
.L_663:
        /*002c*/ 	.word	0x00000010


	//----- nvinfo : EIATTR_MAX_THREADS
	.align		4
.L_664:
        /*0030*/ 	.byte	0x04, 0x05
        /*0032*/ 	.short	(.L_666 - .L_665)
.L_665:
        /*0034*/ 	.word	0x00000200
        /*0038*/ 	.word	0x00000001
        /*003c*/ 	.word	0x00000001


	//----- nvinfo : EIATTR_CBANK_PARAM_SIZE
	.align		4
.L_666:
        /*0040*/ 	.byte	0x03, 0x19
        /*0042*/ 	.short	0x0a80


	//----- nvinfo : EIATTR_PARAM_CBANK
	.align		4
        /*0044*/ 	.byte	0x04, 0x0a
        /*0046*/ 	.short	(.L_668 - .L_667)
	.align		4
.L_667:
        /*0048*/ 	.word	index@(.nv.constant0._ZN7cutlass13device_kernelIN5flash11enable_sm90INS1_16FlashAttnFwdSm90INS1_25CollectiveMainloopFwdSm90ILi2EN4cute5tupleIJNS5_1CILi1EEES8_S8_EEENS6_IJNS7_ILi192EEENS7_ILi128EEENS7_ILi96EEEEEELi96ENS_12float_e4m3_tEfNS_4arch4Sm90ELb0ELb1ELb1ELb0ELb0ELb0ELb0ELb1ELb1ELb1ELb0ELb0EEENS1_21CollectiveEpilogueFwdINS6_IJSA_SC_SB_EEES9_NS_10bfloat16_tESG_Li384ELb0ELb1ELb0ELb1EEENS1_30DynamicPersistentTileSchedulerILi384ELi128ELb0ELb1ELb1EEEEEEEEEvNT_6ParamsE)
        /*004c*/ 	.short	0x0380
        /*004e*/ 	.short	0x0a80


	//----- nvinfo : EIATTR_SW_WAR
	.align		4
.L_668:
        /*0050*/ 	.byte	0x04, 0x36
        /*0052*/ 	.short	(.L_670 - .L_669)
.L_669:
        /*0054*/ 	.word	0x00000008
.L_670:


//--------------------- .nv.info._ZN7cutlass13device_kernelIN5flash11enable_sm90INS1_16FlashAttnFwdSm90INS1_25CollectiveMainloopFwdSm90ILi2EN4cute5tupleIJNS5_1CILi1EEES8_S8_EEENS6_IJNS7_ILi192EEENS7_ILi128EEENS7_ILi96EEEEEELi96ENS_12float_e4m3_tEfNS_4arch4Sm90ELb0ELb1ELb1ELb1ELb0ELb0ELb0ELb1ELb1ELb1ELb0ELb0EEENS1_21CollectiveEpilogueFwdINS6_IJSA_SC_SB_EEES9_NS_10bfloat16_tESG_Li384ELb1ELb1ELb0ELb1EEENS1_36VarlenDynamicPersistentTileSchedulerILi192ELi128ELi384ELi128ELb0ELb1ELb1ELb1ELb0ELb1EEEEEEEEEvNT_6ParamsE --------------------------
	.section	.nv.info._ZN7cutlass13device_kernelIN5flash11enable_sm90INS1_16FlashAttnFwdSm90INS1_25CollectiveMainloopFwdSm90ILi2EN4cute5tupleIJNS5_1CILi1EEES8_S8_EEENS6_IJNS7_ILi192EEENS7_ILi128EEENS7_ILi96EEEEEELi96ENS_12float_e4m3_tEfNS_4arch4Sm90ELb0ELb1ELb1ELb1ELb0ELb0ELb0ELb1ELb1ELb1ELb0ELb0EEENS1_21CollectiveEpilogueFwdINS6_IJSA_SC_SB_EEES9_NS_10bfloat16_tESG_Li384ELb1ELb1ELb0ELb1EEENS1_36VarlenDynamicPersistentTileSchedulerILi192ELi128ELi384ELi128ELb0ELb1ELb1ELb1ELb0ELb1EEEEEEEEEvNT_6ParamsE,"",@"SHT_CUDA_INFO"
	.sectionflags	@""
	.align	4


	//----- nvinfo : EIATTR_CUDA_API_VERSION
	.align		4
        /*0000*/ 	.byte	0x04, 0x37
        /*0002*/ 	.short	(.L_672 - .L_671)
.L_671:
        /*0004*/ 	.word	0x00000082


	//----- nvinfo : EIATTR_KPARAM_INFO
	.align		4
.L_672:
        /*0008*/ 	.byte	0x04, 0x17
        /*000a*/ 	.short	(.L_674 - .L_673)
.L_673:
        /*000c*/ 	.word	0x00000000
        /*0010*/ 	.short	0x0000
        /*0012*/ 	.short	0x0000
        /*0014*/ 	.byte	0x00, 0xf0, 0x01, 0x2a


	//----- nvinfo : EIATTR_SPARSE_MMA_MASK
	.align		4
.L_674:
        /*0018*/ 	.byte	0x03, 0x50
        /*001a*/ 	.short	0x0000


	//----- nvinfo : EIATTR_MAXREG_COUNT
	.align		4
        /*001c*/ 	.byte	0x03, 0x1b
        /*001e*/ 	.short	0x0080


	//----- nvinfo : EIATTR_MERCURY_ISA_VERSION
	.align		4
        /*0020*/ 	.byte	0x03, 0x5f
        /*0022*/ 	.short	0x0101


	//----- nvinfo : EIATTR_VRC_CTA_INIT_COUNT
	.align		4
        /*0024*/ 	.byte	0x02, 0x4a
	.zero		1
	.zero		1


	//----- nvinfo : EIATTR_EXIT_INSTR_OFFSETS
	.align		4
        /*0028*/ 	.byte	0x04, 0x1c
        /*002a*/ 	.short	(.L_676 - .L_675)


	//   ....[0]....
.L_675:
        /*002c*/ 	.word	0x00000010


	//----- nvinfo : EIATTR_MAX_THREADS
	.align		4
.L_676:
        /*0030*/ 	.byte	0x04, 0x05
        /*0032*/ 	.short	(.L_678 - .L_677)
.L_677:
        /*0034*/ 	.word	0x00000200
        /*0038*/ 	.word	0x00000001
        /*003c*/ 	.word	0x00000001


	//----- nvinfo : EIATTR_CBANK_PARAM_SIZE
	.align		4
.L_678:
        /*0040*/ 	.byte	0x03, 0x19
        /*0042*/ 	.short	0x0a80


	//----- nvinfo : EIATTR_PARAM_CBANK
	.align		4
        /*0044*/ 	.byte	0x04, 0x0a
        /*0046*/ 	.short	(.L_680 - .L_679)
	.align		4
.L_679:
        /*0048*/ 	.word	index@(.nv.constant0._ZN7cutlass13device_kernelIN5flash11enable_sm90INS1_16FlashAttnFwdSm90INS1_25CollectiveMainloopFwdSm90ILi2EN4cute5tupleIJNS5_1CILi1EEES8_S8_EEENS6_IJNS7_ILi192EEENS7_ILi128EEENS7_ILi96EEEEEELi96ENS_12float_e4m3_tEfNS_4arch4Sm90ELb0ELb1ELb1ELb1ELb0ELb0ELb0ELb1ELb1ELb1ELb0ELb0EEENS1_21CollectiveEpilogueFwdINS6_IJSA_SC_SB_EEES9_NS_10bfloat16_tESG_Li384ELb1ELb1ELb0ELb1EEENS1_36VarlenDynamicPersistentTileSchedulerILi192ELi128ELi384ELi128ELb0ELb1ELb1ELb1ELb0ELb1EEEEEEEEEvNT_6ParamsE)
        /*004c*/ 	.short	0x0380
        /*004e*/ 	.short	0x0a80


	//----- nvinfo : EIATTR_SW_WAR
	.align		4
.L_680:
        /*0050*/ 	.byte	0x04, 0x36
        /*0052*/ 	.short	(.L_682 - .L_681)
.L_681:
        /*0054*/ 	.word	0x00000008
.L_682:


//--------------------- .nv.info._ZN7cutlass13device_kernelIN5flash11enable_sm90INS1_16FlashAttnFwdSm90INS1_25CollectiveMainloopFwdSm90ILi2EN4cute5tupleIJNS5_1CILi1EEES8_S8_EEENS6_IJNS7_ILi192EEENS7_ILi128EEENS7_ILi96EEEEEELi96ENS_12float_e4m3_tEfNS_4arch4Sm90ELb0ELb1ELb1ELb1ELb0ELb1ELb0ELb1ELb1ELb1ELb0ELb0EEENS1_21CollectiveEpilogueFwdINS6_IJSA_SC_SB_EEES9_NS_10bfloat16_tESG_Li384ELb1ELb1ELb0ELb1EEENS1_36VarlenDynamicPersistentTileSchedulerILi192ELi128ELi384ELi128ELb0ELb1ELb1ELb1ELb0ELb1EEEEEEEEEvNT_6ParamsE --------------------------
	.section	.nv.info._ZN7cutlass13device_kernelIN5flash11enable_sm90INS1_16FlashAttnFwdSm90INS1_25CollectiveMainloopFwdSm90ILi2EN4cute5tupleIJNS5_1CILi1EEES8_S8_EEENS6_IJNS7_ILi192EEENS7_ILi128EEENS7_ILi96EEEEEELi96ENS_12float_e4m3_tEfNS_4arch4Sm90ELb0ELb1ELb1ELb1ELb0ELb1ELb0ELb1ELb1ELb1ELb0ELb0EEENS1_21CollectiveEpilogueFwdINS6_IJSA_SC_SB_EEES9_NS_10bfloat16_tESG_Li384ELb1ELb1ELb0ELb1EEENS1_36VarlenDynamicPersistentTileSchedulerILi192ELi128ELi384ELi128ELb0ELb1ELb1ELb1ELb0ELb1EEEEEEEEEvNT_6ParamsE,"",@"SHT_CUDA_INFO"
	.sectionflags	@""
	.align	4


	//----- nvinfo : EIATTR_CUDA_API_VERSION
	.align		4
        /*0000*/ 	.byte	0x04, 0x37
        /*0002*/ 	.short	(.L_684 - .L_683)
.L_683:
        /*0004*/ 	.word	0x00000082


	//----- nvinfo : EIATTR_KPARAM_INFO
	.align		4
.L_684:
        /*0008*/ 	.byte	0x04, 0x17
        /*000a*/ 	.short	(.L_686 - .L_685)
.L_685:
        /*000c*/ 	.word	0x00000000
        /*0010*/ 	.short	0x0000
        /*0012*/ 	.short	0x0000
        /*0014*/ 	.byte	0x00, 0xf0, 0x01, 0x2a


	//----- nvinfo : EIATTR_SPARSE_MMA_MASK
	.align		4
.L_686:
        /*0018*/ 	.byte	0x03, 0x50
        /*001a*/ 	.short	0x0000


	//----- nvinfo : EIATTR_MAXREG_COUNT
	.align		4
        /*001c*/ 	.byte	0x03, 0x1b
        /*001e*/ 	.short	0x0080


	//----- nvinfo : EIATTR_MERCURY_ISA_VERSION
	.align		4
        /*0020*/ 	.byte	0x03, 0x5f
        /*0022*/ 	.short	0x0101


	//----- nvinfo : EIATTR_VRC_CTA_INIT_COUNT
	.align		4
        /*0024*/ 	.byte	0x02, 0x4a
	.zero		1
	.zero		1


	//----- nvinfo : EIATTR_EXIT_INSTR_OFFSETS
	.align		4
        /*0028*/ 	.byte	0x04, 0x1c
        /*002a*/ 	.short	(.L_688 - .L_687)


	//   ....[0]....
.L_687:
        /*002c*/ 	.word	0x00000010


	//----- nvinfo : EIATTR_MAX_THREADS
	.align		4
.L_688:
        /*0030*/ 	.byte	0x04, 0x05
        /*0032*/ 	.short	(.L_690 - .L_689)
.L_689:
        /*0034*/ 	.word	0x00000200
        /*0038*/ 	.word	0x00000001
        /*003c*/ 	.word	0x00000001


	//----- nvinfo : EIATTR_CBANK_PARAM_SIZE
	.align		4
.L_690:
        /*0040*/ 	.byte	0x03, 0x19
        /*0042*/ 	.short	0x0a80


	//----- nvinfo : EIATTR_PARAM_CBANK
	.align		4
        /*0044*/ 	.byte	0x04, 0x0a
        /*0046*/ 	.short	(.L_692 - .L_691)
	.align		4
.L_691:
        /*0048*/ 	.word	index@(.nv.constant0._ZN7cutlass13device_kernelIN5flash11enable_sm90INS1_16FlashAttnFwdSm90INS1_25CollectiveMainloopFwdSm90ILi2EN4cute5tupleIJNS5_1CILi1EEES8_S8_EEENS6_IJNS7_ILi192EEENS7_ILi128EEENS7_ILi96EEEEEELi96ENS_12float_e4m3_tEfNS_4arch4Sm90ELb0ELb1ELb1ELb1ELb0ELb1ELb0ELb1ELb1ELb1ELb0ELb0EEENS1_21CollectiveEpilogueFwdINS6_IJSA_SC_SB_EEES9_NS_10bfloat16_tESG_Li384ELb1ELb1ELb0ELb1EEENS1_36VarlenDynamicPersistentTileSchedulerILi192ELi128ELi384ELi128ELb0ELb1ELb1ELb1ELb0ELb1EEEEEEEEEvNT_6ParamsE)
        /*004c*/ 	.short	0x0380
        /*004e*/ 	.short	0x0a80


	//----- nvinfo : EIATTR_SW_WAR
	.align		4
.L_692:
        /*0050*/ 	.byte	0x04, 0x36
        /*0052*/ 	.short	(.L_694 - .L_693)
.L_693:
        /*0054*/ 	.word	0x00000008
.L_694:


//--------------------- .nv.info._ZN7cutlass13device_kernelIN5flash11enable_sm90INS1_16FlashAttnFwdSm90INS1_25CollectiveMainloopFwdSm90ILi2EN4cute5tupleIJNS5_1CILi1EEES8_S8_EEENS6_IJNS7_ILi192EEENS7_ILi128EEENS7_ILi96EEEEEELi96ENS_12float_e4m3_tEfNS_4arch4Sm90ELb1ELb0ELb1ELb0ELb0ELb0ELb0ELb1ELb1ELb1ELb0ELb0EEENS1_21CollectiveEpilogueFwdINS6_IJSA_SC_SB_EEES9_NS_10bfloat16_tESG_Li384ELb0ELb1ELb0ELb1EEENS1_30DynamicPersistentTileSchedulerILi384ELi128ELb0ELb1ELb1EEEEEEEEEvNT_6ParamsE --------------------------
	.section	.nv.info._ZN7cutlass13device_kernelIN5flash11enable_sm90INS1_16FlashAttnFwdSm90INS1_25CollectiveMainloopFwdSm90ILi2EN4cute5tupleIJNS5_1CILi1EEES8_S8_EEENS6_IJNS7_ILi192EEENS7_ILi128EEENS7_ILi96EEEEEELi96ENS_12float_e4m3_tEfNS_4arch4Sm90ELb1ELb0ELb1ELb0ELb0ELb0ELb0ELb1ELb1ELb1ELb0ELb0EEENS1_21CollectiveEpilogueFwdINS6_IJSA_SC_SB_EEES9_NS_10bfloat16_tESG_Li384ELb0ELb1ELb0ELb1EEENS1_30DynamicPersistentTileSchedulerILi384ELi128ELb0ELb1ELb1EEEEEEEEEvNT_6ParamsE,"",@"SHT_CUDA_INFO"
	.sectionflags	@""
	.align	4


	//----- nvinfo : EIATTR_CUDA_API_VERSION
	.align		4
        /*0000*/ 	.byte	0x04, 0x37
        /*0002*/ 	.short	(.L_696 - .L_695)
.L_695:
        /*0004*/ 	.word	0x00000082


	//----- nvinfo : EIATTR_KPARAM_INFO
	.align		4
.L_696:
        /*0008*/ 	.byte	0x04, 0x17
        /*000a*/ 	.short	(.L_698 - .L_697)
.L_697:
        /*000c*/ 	.word	0x00000000
        /*0010*/ 	.short	0x0000
        /*0012*/ 	.short	0x0000
        /*0014*/ 	.byte	0x00, 0xf0, 0x01, 0x2a


	//----- nvinfo : EIATTR_SPARSE_MMA_MASK
	.align		4
.L_698:
        /*0018*/ 	.byte	0x03, 0x50
        /*001a*/ 	.short	0x0000


	//----- nvinfo : EIATTR_MAXREG_COUNT
	.align		4
        /*001c*/ 	.byte	0x03, 0x1b
        /*001e*/ 	.short	0x0080


	//----- nvinfo : EIATTR_MERCURY_ISA_VERSION
	.align		4
        /*0020*/ 	.byte	0x03, 0x5f
        /*0022*/ 	.short	0x0101


	//----- nvinfo : EIATTR_VRC_CTA_INIT_COUNT
	.align		4
        /*0024*/ 	.byte	0x02, 0x4a
	.zero		1
	.zero		1


	//----- nvinfo : EIATTR_EXIT_INSTR_OFFSETS
	.align		4
        /*0028*/ 	.byte	0x04, 0x1c
        /*002a*/ 	.short	(.L_700 - .L_699)


	//   ....[0]....
.L_699:
        /*002c*/ 	.word	0x00000010


	//----- nvinfo : EIATTR_MAX_THREADS
	.align		4
.L_700:
        /*0030*/ 	.byte	0x04, 0x05
        /*0032*/ 	.short	(.L_702 - .L_701)
.L_701:
        /*0034*/ 	.word	0x00000200
        /*0038*/ 	.word	0x00000001
        /*003c*/ 	.word	0x00000001


	//----- nvinfo : EIATTR_CBANK_PARAM_SIZE
	.align		4
.L_702:
        /*0040*/ 	.byte	0x03, 0x19
        /*0042*/ 	.short	0x0a80


	//----- nvinfo : EIATTR_PARAM_CBANK
	.align		4
        /*0044*/ 	.byte	0x04, 0x0a
        /*0046*/ 	.short	(.L_704 - .L_703)
	.align		4
.L_703:
        /*0048*/ 	.word	index@(.nv.constant0._ZN7cutlass13device_kernelIN5flash11enable_sm90INS1_16FlashAttnFwdSm90INS1_25CollectiveMainloopFwdSm90ILi2EN4cute5tupleIJNS5_1CILi1EEES8_S8_EEENS6_IJNS7_ILi192EEENS7_ILi128EEENS7_ILi96EEEEEELi96ENS_12float_e4m3_tEfNS_4arch4Sm90ELb1ELb0ELb1ELb0ELb0ELb0ELb0ELb1ELb1ELb1ELb0ELb0EEENS1_21CollectiveEpilogueFwdINS6_IJSA_SC_SB_EEES9_NS_10bfloat16_tESG_Li384ELb0ELb1ELb0ELb1EEENS1_30DynamicPersistentTileSchedulerILi384ELi128ELb0ELb1ELb1EEEEEEEEEvNT_6ParamsE)
        /*004c*/ 	.short	0x0380
        /*004e*/ 	.short	0x0a80


	//----- nvinfo : EIATTR_SW_WAR
	.align		4
.L_704:
        /*0050*/ 	.byte	0x04, 0x36
        /*0052*/ 	.short	(.L_706 - .L_705)
.L_705:
        /*0054*/ 	.word	0x00000008
.L_706:


//--------------------- .nv.info._ZN7cutlass13device_kernelIN5flash11enable_sm90INS1_16FlashAttnFwdSm90INS1_25CollectiveMainloopFwdSm90ILi2EN4cute5tupleIJNS5_1CILi1EEES8_S8_EEENS6_IJNS7_ILi192EEENS7_ILi128EEENS7_ILi96EEEEEELi96ENS_12float_e4m3_tEfNS_4arch4Sm90ELb1ELb0ELb1ELb1ELb0ELb0ELb0ELb1ELb1ELb1ELb0ELb0EEENS1_21CollectiveEpilogueFwdINS6_IJSA_SC_SB_EEES9_NS_10bfloat16_tESG_Li384ELb1ELb1ELb0ELb1EEENS1_36VarlenDynamicPersistentTileSchedulerILi192ELi128ELi384ELi128ELb0ELb1ELb1ELb1ELb1ELb1EEEEEEEEEvNT_6ParamsE --------------------------
	.section	.nv.info._ZN7cutlass13device_kernelIN5flash11enable_sm90INS1_16FlashAttnFwdSm90INS1_25CollectiveMainloopFwdSm90ILi2EN4cute5tupleIJNS5_1CILi1EEES8_S8_EEENS6_IJNS7_ILi192EEENS7_ILi128EEENS7_ILi96EEEEEELi96ENS_12float_e4m3_tEfNS_4arch4Sm90ELb1ELb0ELb1ELb1ELb0ELb0ELb0ELb1ELb1ELb1ELb0ELb0EEENS1_21CollectiveEpilogueFwdINS6_IJSA_SC_SB_EEES9_NS_10bfloat16_tESG_Li384ELb1ELb1ELb0ELb1EEENS1_36VarlenDynamicPersistentTileSchedulerILi192ELi128ELi384ELi128ELb0ELb1ELb1ELb1ELb1ELb1EEEEEEEEEvNT_6ParamsE,"",@"SHT_CUDA_INFO"
	.sectionflags	@""
	.align	4


	//----- nvinfo : EIATTR_CUDA_API_VERSION
	.align		4
        /*0000*/ 	.byte	0x04, 0x37
        /*0002*/ 	.short	(.L_708 - .L_707)
.L_707:
        /*0004*/ 	.word	0x00000082


	//----- nvinfo : EIATTR_KPARAM_INFO
	.align		4
.L_708:
        /*0008*/ 	.byte	0x04, 0x17
        /*000a*/ 	.short	(.L_710 - .L_709)
.L_709:
        /*000c*/ 	.word	0x00000000
        /*0010*/ 	.short	0x0000
        /*0012*/ 	.short	0x0000
        /*0014*/ 	.byte	0x00, 0xf0, 0x01, 0x2a


	//----- nvinfo : EIATTR_SPARSE_MMA_MASK
	.align		4
.L_710:
        /*0018*/ 	.byte	0x03, 0x50
        /*001a*/ 	.short	0x0000


	//----- nvinfo : EIATTR_MAXREG_COUNT
	.align		4
        /*001c*/ 	.byte	0x03, 0x1b
        /*001e*/ 	.short	0x0080


	//----- nvinfo : EIATTR_MERCURY_ISA_VERSION
	.align		4
        /*0020*/ 	.byte	0x03, 0x5f
        /*0022*/ 	.short	0x0101


	//----- nvinfo : EIATTR_VRC_CTA_INIT_COUNT
	.align		4
        /*0024*/ 	.byte	0x02, 0x4a
	.zero		1
	.zero		1


	//----- nvinfo : EIATTR_EXIT_INSTR_OFFSETS
	.align		4
        /*0028*/ 	.byte	0x04, 0x1c
        /*002a*/ 	.short	(.L_712 - .L_711)


	//   ....[0]....
.L_711:
        /*002c*/ 	.word	0x00000010


	//----- nvinfo : EIATTR_MAX_THREADS
	.align		4
.L_712:
        /*0030*/ 	.byte	0x04, 0x05
        /*0032*/ 	.short	(.L_714 - .L_713)
.L_713:
        /*0034*/ 	.word	0x00000200
        /*0038*/ 	.word	0x00000001
        /*003c*/ 	.word	0x00000001


	//----- nvinfo : EIATTR_CBANK_PARAM_SIZE
	.align		4
.L_714:
        /*0040*/ 	.byte	0x03, 0x19
        /*0042*/ 	.short	0x0a80


	//----- nvinfo : EIATTR_PARAM_CBANK
	.align		4
        /*0044*/ 	.byte	0x04, 0x0a
        /*0046*/ 	.short	(.L_716 - .L_715)
	.align		4
.L_715:
        /*0048*/ 	.word	index@(.nv.constant0._ZN7cutlass13device_kernelIN5flash11enable_sm90INS1_16FlashAttnFwdSm90INS1_25CollectiveMainloopFwdSm90ILi2EN4cute5tupleIJNS5_1CILi1EEES8_S8_EEENS6_IJNS7_ILi192EEENS7_ILi128EEENS7_ILi96EEEEEELi96ENS_12float_e4m3_tEfNS_4arch4Sm90ELb1ELb0ELb1ELb1ELb0ELb0ELb0ELb1ELb1ELb1ELb0ELb0EEENS1_21CollectiveEpilogueFwdINS6_IJSA_SC_SB_EEES9_NS_10bfloat16_tESG_Li384ELb1ELb1ELb0ELb1EEENS1_36VarlenDynamicPersistentTileSchedulerILi192ELi128ELi384ELi128ELb0ELb1ELb1ELb1ELb1ELb1EEEEEEEEEvNT_6ParamsE)
        /*004c*/ 	.short	0x0380
        /*004e*/ 	.short	0x0a80


	//----- nvinfo : EIATTR_SW_WAR
	.align		4
.L_716:
        /*0050*/ 	.byte	0x04, 0x36
        /*0052*/ 	.short	(.L_718 - .L_717)
.L_717:
        /*0054*/ 	.word	0x00000008
.L_718:


//--------------------- .nv.info._ZN7cutlass13device_kernelIN5flash11enable_sm90INS1_16FlashAttnFwdSm90INS1_25CollectiveMainloopFwdSm90ILi2EN4cute5tupleIJNS5_1CILi1EEES8_S8_EEENS6_IJNS7_ILi192EEENS7_ILi128EEENS7_ILi96EEEEEELi96ENS_12float_e4m3_tEfNS_4arch4Sm90ELb1ELb0ELb1ELb1ELb0ELb1ELb0ELb1ELb1ELb1ELb0ELb0EEENS1_21CollectiveEpilogueFwdINS6_IJSA_SC_SB_EEES9_NS_10bfloat16_tESG_Li384ELb1ELb1ELb0ELb1EEENS1_36VarlenDynamicPersistentTileSchedulerILi192ELi128ELi384ELi128ELb0ELb1ELb1ELb1ELb1ELb1EEEEEEEEEvNT_6ParamsE --------------------------
	.section	.nv.info._ZN7cutlass13device_kernelIN5flash11enable_sm90INS1_16FlashAttnFwdSm90INS1_25CollectiveMainloopFwdSm90ILi2EN4cute5tupleIJNS5_1CILi1EEES8_S8_EEENS6_IJNS7_ILi192EEENS7_ILi128EEENS7_ILi96EEEEEELi96ENS_12float_e4m3_tEfNS_4arch4Sm90ELb1ELb0ELb1ELb1ELb0ELb1ELb0ELb1ELb1ELb1ELb0ELb0EEENS1_21CollectiveEpilogueFwdINS6_IJSA_SC_SB_EEES9_NS_10bfloat16_tESG_Li384ELb1ELb1ELb0ELb1EEENS1_36VarlenDynamicPersistentTileSchedulerILi192ELi128ELi384ELi128ELb0ELb1ELb1ELb1ELb1ELb1EEEEEEEEEvNT_6ParamsE,"",@"SHT_CUDA_INFO"
	.sectionflags	@""
	.align	4


	//----- nvinfo : EIATTR_CUDA_API_VERSION
	.align		4
        /*0000*/ 	.byte	0x04, 0x37
        /*0002*/ 	.short	(.L_720 - .L_719)
.L_719:
        /*0004*/ 	.word	0x00000082


	//----- nvinfo : EIATTR_KPARAM_INFO
	.align		4
.L_720:
        /*0008*/ 	.byte	0x04, 0x17
        /*000a*/ 	.short	(.L_722 - .L_721)
.L_721:
        /*000c*/ 	.word	0x00000000
        /*0010*/ 	.short	0x0000
        /*0012*/ 	.short	0x0000
        /*0014*/ 	.byte	0x00, 0xf0, 0x01, 0x2a


	//----- nvinfo : EIATTR_SPARSE_MMA_MASK
	.align		4
.L_722:
        /*0018*/ 	.byte	0x03, 0x50
        /*001a*/ 	.short	0x0000


	//----- nvinfo : EIATTR_MAXREG_COUNT
	.align		4
        /*001c*/ 	.byte	0x03, 0x1b
        /*001e*/ 	.short	0x0080


	//----- nvinfo : EIATTR_MERCURY_ISA_VERSION
	.align		4
        /*0020*/ 	.byte	0x03, 0x5f
        /*0022*/ 	.short	0x0101


	//----- nvinfo : EIATTR_VRC_CTA_INIT_COUNT
	.align		4
        /*0024*/ 	.byte	0x02, 0x4a
	.zero		1
	.zero		1


	//----- nvinfo : EIATTR_EXIT_INSTR_OFFSETS
	.align		4
        /*0028*/ 	.byte	0x04, 0x1c
        /*002a*/ 	.short	(.L_724 - .L_723)


	//   ....[0]....
.L_723:
        /*002c*/ 	.word	0x00000010


	//----- nvinfo : EIATTR_MAX_THREADS
	.align		4
.L_724:
        /*0030*/ 	.byte	0x04, 0x05
        /*0032*/ 	.short	(.L_726 - .L_725)
.L_725:
        /*0034*/ 	.word	0x00000200
        /*0038*/ 	.word	0x00000001
        /*003c*/ 	.word	0x00000001


	//----- nvinfo : EIATTR_CBANK_PARAM_SIZE
	.align		4
.L_726:
        /*0040*/ 	.byte	0x03, 0x19
        /*0042*/ 	.short	0x0a80


	//----- nvinfo : EIATTR_PARAM_CBANK
	.align		4
        /*0044*/ 	.byte	0x04, 0x0a
        /*0046*/ 	.short	(.L_728 - .L_727)
	.align		4
.L_727:
        /*0048*/ 	.word	index@(.nv.constant0._ZN7cutlass13device_kernelIN5flash11enable_sm90INS1_16FlashAttnFwdSm90INS1_25CollectiveMainloopFwdSm90ILi2EN4cute5tupleIJNS5_1CILi1EEES8_S8_EEENS6_IJNS7_ILi192EEENS7_ILi128EEENS7_ILi96EEEEEELi96ENS_12float_e4m3_tEfNS_4arch4Sm90ELb1ELb0ELb1ELb1ELb0ELb1ELb0ELb1ELb1ELb1ELb0ELb0EEENS1_21CollectiveEpilogueFwdINS6_IJSA_SC_SB_EEES9_NS_10bfloat16_tESG_Li384ELb1ELb1ELb0ELb1EEENS1_36VarlenDynamicPersistentTileSchedulerILi192ELi128ELi384ELi128ELb0ELb1ELb1ELb1ELb1ELb1EEEEEEEEEvNT_6ParamsE)
        /*004c*/ 	.short	0x0380
        /*004e*/ 	.short	0x0a80


	//----- nvinfo : EIATTR_SW_WAR
	.align		4
.L_728:
        /*0050*/ 	.byte	0x04, 0x36
        /*0052*/ 	.short	(.L_730 - .L_729)
.L_729:
        /*0054*/ 	.word	0x00000008
.L_730:


//--------------------- .nv.info._ZN7cutlass13device_kernelIN5flash11enable_sm90INS1_16FlashAttnFwdSm90INS1_25CollectiveMainloopFwdSm90ILi2EN4cute5tupleIJNS5_1CILi1EEES8_S8_EEENS6_IJNS7_ILi192EEENS7_ILi160EEENS7_ILi64EEEEEELi64ENS_12float_e4m3_tEfNS_4arch4Sm90ELb0ELb0ELb1ELb0ELb0ELb0ELb0ELb1ELb1ELb1ELb0ELb0EEENS1_21CollectiveEpilogueFwdINS6_IJSA_SC_SB_EEES9_NS_10bfloat16_tESG_Li384ELb0ELb1ELb0ELb1EEENS1_29StaticPersistentTileSchedulerILb0EEEEEEEEEvNT_6ParamsE --------------------------
	.section	.nv.info._ZN7cutlass13device_kernelIN5flash11enable_sm90INS1_16FlashAttnFwdSm90INS1_25CollectiveMainloopFwdSm90ILi2EN4cute5tupleIJNS5_1CILi1EEES8_S8_EEENS6_IJNS7_ILi192EEENS7_ILi160EEENS7_ILi64EEEEEELi64ENS_12float_e4m3_tEfNS_4arch4Sm90ELb0ELb0ELb1ELb0ELb0ELb0ELb0ELb1ELb1ELb1ELb0ELb0EEENS1_21CollectiveEpilogueFwdINS6_IJSA_SC_SB_EEES9_NS_10bfloat16_tESG_Li384ELb0ELb1ELb0ELb1EEENS1_29StaticPersistentTileSchedulerILb0EEEEEEEEEvNT_6ParamsE,"",@"SHT_CUDA_INFO"
	.sectionflags	@""
	.align	4


	//----- nvinfo : EIATTR_CUDA_API_VERSION
	.align		4
        /*0000*/ 	.byte	0x04, 0x37
        /*0002*/ 	.short	(.L_732 - .L_731)
.L_731:
        /*0004*/ 	.word	0x00000082


	//----- nvinfo : EIATTR_KPARAM_INFO
	.align		4
.L_732:
        /*0008*/ 	.byte	0x04, 0x17
        /*000a*/ 	.short	(.L_734 - .L_733)
.L_733:
        /*000c*/ 	.word	0x00000000
        /*0010*/ 	.short	0x0000
        /*0012*/ 	.short	0x0000
        /*0014*/ 	.byte	0x00, 0xf0, 0x01, 0x28


	//----- nvinfo : EIATTR_SPARSE_MMA_MASK
	.align		4
.L_734:
        /*0018*/ 	.byte	0x03, 0x50
        /*001a*/ 	.short	0x0000


	//----- nvinfo : EIATTR_MAXREG_COUNT
	.align		4
        /*001c*/ 	.byte	0x03, 0x1b
        /*001e*/ 	.short	0x0080


	//----- nvinfo : EIATTR_MERCURY_ISA_VERSION
	.align		4
        /*0020*/ 	.byte	0x03, 0x5f
        /*0022*/ 	.short	0x0101


	//----- nvinfo : EIATTR_VRC_CTA_INIT_COUNT
	.align		4
        /*0024*/ 	.byte	0x02, 0x4a
	.zero		1
	.zero		1


	//----- nvinfo : EIATTR_EXIT_INSTR_OFFSETS
	.align		4
        /*0028*/ 	.byte	0x04, 0x1c
        /*002a*/ 	.short	(.L_736 - .L_735)


	//   ....[0]....
.L_735:
        /*002c*/ 	.word	0x00000010


	//----- nvinfo : EIATTR_MAX_THREADS
	.align		4
.L_736:
        /*0030*/ 	.byte	0x04, 0x05
        /*0032*/ 	.short	(.L_738 - .L_737)
.L_737:
        /*0034*/ 	.word	0x00000200
        /*0038*/ 	.word	0x00000001
        /*003c*/ 	.word	0x00000001


	//----- nvinfo : EIATTR_CBANK_PARAM_SIZE
	.align		4
.L_738:
        /*0040*/ 	.byte	0x03, 0x19
        /*0042*/ 	.short	0x0a00


	//----- nvinfo : EIATTR_PARAM_CBANK
	.align		4
        /*0044*/ 	.byte	0x04, 0x0a
        /*0046*/ 	.short	(.L_740 - .L_739)
	.align		4
.L_739:
        /*0048*/ 	.word	index@(.nv.constant0._ZN7cutlass13device_kernelIN5flash11enable_sm90INS1_16FlashAttnFwdSm90INS1_25CollectiveMainloopFwdSm90ILi2EN4cute5tupleIJNS5_1CILi1EEES8_S8_EEENS6_IJNS7_ILi192EEENS7_ILi160EEENS7_ILi64EEEEEELi64ENS_12float_e4m3_tEfNS_4arch4Sm90ELb0ELb0ELb1ELb0ELb0ELb0ELb0ELb1ELb1ELb1ELb0ELb0EEENS1_21CollectiveEpilogueFwdINS6_IJSA_SC_SB_EEES9_NS_10bfloat16_tESG_Li384ELb0ELb1ELb0ELb1EEENS1_29StaticPersistentTileSchedulerILb0EEEEEEEEEvNT_6ParamsE)
        /*004c*/ 	.short	0x0380
        /*004e*/ 	.short	0x0a00


	//----- nvinfo : EIATTR_SW_WAR
	.align		4
.L_740:
        /*0050*/ 	.byte	0x04, 0x36
        /*0052*/ 	.short	(.L_742 - .L_741)
.L_741:
        /*0054*/ 	.word	0x00000008
.L_742:


//--------------------- .nv.info._ZN7cutlass13device_kernelIN5flash11enable_sm90INS1_16FlashAttnFwdSm90INS1_25CollectiveMainloopFwdSm90ILi2EN4cute5tupleIJNS5_1CILi1EEES8_S8_EEENS6_IJNS7_ILi192EEENS7_ILi160EEENS7_ILi64EEEEEELi64ENS_12float_e4m3_tEfNS_4arch4Sm90ELb0ELb0ELb1ELb1ELb0ELb0ELb0ELb1ELb1ELb1ELb0ELb0EEENS1_21CollectiveEpilogueFwdINS6_IJSA_SC_SB_EEES9_NS_10bfloat16_tESG_Li384ELb1ELb1ELb0ELb1EEENS1_36VarlenDynamicPersistentTileSchedulerILi192ELi160ELi384ELi128ELb0ELb1ELb1ELb0ELb1ELb1EEEEEEEEEvNT_6ParamsE --------------------------
	.section	.nv.info._ZN7cutlass13device_kernelIN5flash11enable_sm90INS1_16FlashAttnFwdSm90INS1_25CollectiveMainloopFwdSm90ILi2EN4cute5tupleIJNS5_1CILi1EEES8_S8_EEENS6_IJNS7_ILi192EEENS7_ILi160EEENS7_ILi64EEEEEELi64ENS_12float_e4m3_tEfNS_4arch4Sm90ELb0ELb0ELb1ELb1ELb0ELb0ELb0ELb1ELb1ELb1ELb0ELb0EEENS1_21CollectiveEpilogueFwdINS6_IJSA_SC_SB_EEES9_NS_10bfloat16_tESG_Li384ELb1ELb1ELb0ELb1EEENS1_36VarlenDynamicPersistentTileSchedulerILi192ELi160ELi384ELi128ELb0ELb1ELb1ELb0ELb1ELb1EEEEEEEEEvNT_6ParamsE,"",@"SHT_CUDA_INFO"
	.sectionflags	@""
	.align	4


	//----- nvinfo : EIATTR_CUDA_API_VERSION
	.align		4
        /*0000*/ 	.byte	0x04, 0x37
        /*0002*/ 	.short	(.L_744 - .L_743)
.L_743:
        /*0004*/ 	.word	0x00000082


	//----- nvinfo : EIATTR_KPARAM_INFO
	.align		4
.L_744:
        /*0008*/ 	.byte	0x04, 0x17
        /*000a*/ 	.short	(.L_746 - .L_745)
.L_745:
        /*000c*/ 	.word	0x00000000
        /*0010*/ 	.short	0x0000
        /*0012*/ 	.short	0x0000
        /*0014*/ 	.byte	0x00, 0xf0, 0x01, 0x2a


	//----- nvinfo : EIATTR_SPARSE_MMA_MASK
	.align		4
.L_746:
        /*0018*/ 	.byte	0x03, 0x50
        /*001a*/ 	.short	0x0000


	//----- nvinfo : EIATTR_MAXREG_COUNT
	.align		4
        /*001c*/ 	.byte	0x03, 0x1b
        /*001e*/ 	.short	0x0080


	//----- nvinfo : EIATTR_MERCURY_ISA_VERSION
	.align		4
        /*0020*/ 	.byte	0x03, 0x5f
        /*0022*/ 	.short	0x0101


	//----- nvinfo : EIATTR_VRC_CTA_INIT_COUNT
	.align		4
        /*0024*/ 	.byte	0x02, 0x4a
	.zero		1
	.zero		1


	//----- nvinfo : EIATTR_EXIT_INSTR_OFFSETS
	.align		4
        /*0028*/ 	.byte	0x04, 0x1c
        /*002a*/ 	.short	(.L_748 - .L_747)


	//   ....[0]....
.L_747:
        /*002c*/ 	.word	0x00000010


	//----- nvinfo : EIATTR_MAX_THREADS
	.align		4
.L_748:
        /*0030*/ 	.byte	0x04, 0x05
        /*0032*/ 	.short	(.L_750 - .L_749)
.L_749:
        /*0034*/ 	.word	0x00000200
        /*0038*/ 	.word	0x00000001
        /*003c*/ 	.word	0x00000001


	//----- nvinfo : EIATTR_CBANK_PARAM_SIZE
	.align		4
.L_750:
        /*0040*/ 	.byte	0x03, 0x19
        /*0042*/ 	.short	0x0a80


	//----- nvinfo : EIATTR_PARAM_CBANK
	.align		4
        /*0044*/ 	.byte	0x04, 0x0a
        /*0046*/ 	.short	(.L_752 - .L_751)
	.align		4
.L_751:
        /*0048*/ 	.word	index@(.nv.constant0._ZN7cutlass13device_kernelIN5flash11enable_sm90INS1_16FlashAttnFwdSm90INS1_25CollectiveMainloopFwdSm90ILi2EN4cute5tupleIJNS5_1CILi1EEES8_S8_EEENS6_IJNS7_ILi192EEENS7_ILi160EEENS7_ILi64EEEEEELi64ENS_12float_e4m3_tEfNS_4arch4Sm90ELb0ELb0ELb1ELb1ELb0ELb0ELb0ELb1ELb1ELb1ELb0ELb0EEENS1_21CollectiveEpilogueFwdINS6_IJSA_SC_SB_EEES9_NS_10bfloat16_tESG_Li384ELb1ELb1ELb0ELb1EEENS1_36VarlenDynamicPersistentTileSchedulerILi192ELi160ELi384ELi128ELb0ELb1ELb1ELb0ELb1ELb1EEEEEEEEEvNT_6ParamsE)
        /*004c*/ 	.short	0x0380
        /*004e*/ 	.short	0x0a80


	//----- nvinfo : EIATTR_SW_WAR
	.align		4
.L_752:
        /*0050*/ 	.byte	0x04, 0x36
        /*0052*/ 	.short	(.L_754 - .L_753)
.L_753:
        /*0054*/ 	.word	0x00000008
.L_754:


//--------------------- .nv.info._ZN7cutlass13device_kernelIN5flash11enable_sm90INS1_16FlashAttnFwdSm90INS1_25CollectiveMainloopFwdSm90ILi2EN4cute5tupleIJNS5_1CILi1EEES8_S8_EEENS6_IJNS7_ILi192EEENS7_ILi160EEENS7_ILi64EEEEEELi64ENS_12float_e4m3_tEfNS_4arch4Sm90ELb0ELb0ELb1ELb1ELb0ELb1ELb0ELb1ELb1ELb1ELb0ELb0EEENS1_21CollectiveEpilogueFwdINS6_IJSA_SC_SB_EEES9_NS_10bfloat16_tESG_Li384ELb1ELb1ELb0ELb1EEENS1_36VarlenDynamicPersistentTileSchedulerILi192ELi160ELi384ELi128ELb0ELb1ELb1ELb0ELb1ELb1EEEEEEEEEvNT_6ParamsE --------------------------
	.section	.nv.info._ZN7cutlass13device_kernelIN5flash11enable_sm90INS1_16FlashAttnFwdSm90INS1_25CollectiveMainloopFwdSm90ILi2EN4cute5tupleIJNS5_1CILi1EEES8_S8_EEENS6_IJNS7_ILi192EEENS7_ILi160EEENS7_ILi64EEEEEELi64ENS_12float_e4m3_tEfNS_4arch4Sm90ELb0ELb0ELb1ELb1ELb0ELb1ELb0ELb1ELb1ELb1ELb0ELb0EEENS1_21CollectiveEpilogueFwdINS6_IJSA_SC_SB_EEES9_NS_10bfloat16_tESG_Li384ELb1ELb1ELb0ELb1EEENS1_36VarlenDynamicPersistentTileSchedulerILi192ELi160ELi384ELi128ELb0ELb1ELb1ELb0ELb1ELb1EEEEEEEEEvNT_6ParamsE,"",@"SHT_CUDA_INFO"
	.sectionflags	@""
	.align	4


	//----- nvinfo : EIATTR_CUDA_API_VERSION
	.align		4
        /*0000*/ 	.byte	0x04, 0x37
        /*0002*/ 	.short	(.L_756 - .L_755)
.L_755:
        /*0004*/ 	.word	0x00000082


	//----- nvinfo : EIATTR_KPARAM_INFO
	.align		4
.L_756:
        /*0008*/ 	.byte	0x04, 0x17
        /*000a*/ 	.short	(.L_758 - .L_757)
.L_757:
        /*000c*/ 	.word	0x00000000
        /*0010*/ 	.short	0x0000
        /*0012*/ 	.short	0x0000
        /*0014*/ 	.byte	0x00, 0xf0, 0x01, 0x2a


	//----- nvinfo : EIATTR_SPARSE_MMA_MASK
	.align		4
.L_758:
        /*0018*/ 	.byte	0x03, 0x50
        /*001a*/ 	.short	0x0000


	//----- nvinfo : EIATTR_MAXREG_COUNT
	.align		4
        /*001c*/ 	.byte	0x03, 0x1b
        /*001e*/ 	.short	0x0080


	//----- nvinfo : EIATTR_MERCURY_ISA_VERSION
	.align		4
        /*0020*/ 	.byte	0x03, 0x5f
        /*0022*/ 	.short	0x0101


	//----- nvinfo : EIATTR_VRC_CTA_INIT_COUNT
	.align		4
        /*0024*/ 	.byte	0x02, 0x4a
	.zero		1
	.zero		1


	//----- nvinfo : EIATTR_EXIT_INSTR_OFFSETS
	.align		4
        /*0028*/ 	.byte	0x04, 0x1c
        /*002a*/ 	.short	(.L_760 - .L_759)


	//   ....[0]....
.L_759:
        /*002c*/ 	.word	0x00000010


	//----- nvinfo : EIATTR_MAX_THREADS
	.align		4
.L_760:
        /*0030*/ 	.byte	0x04, 0x05
        /*0032*/ 	.short	(.L_762 - .L_761)
.L_761:
        /*0034*/ 	.word	0x00000200
        /*0038*/ 	.word	0x00000001
        /*003c*/ 	.word	0x00000001


	//----- nvinfo : EIATTR_CBANK_PARAM_SIZE
	.align		4
.L_762:
        /*0040*/ 	.byte	0x03, 0x19
        /*0042*/ 	.short	0x0a80


	//----- nvinfo : EIATTR_PARAM_CBANK
	.align		4
        /*0044*/ 	.byte	0x04, 0x0a
        /*0046*/ 	.short	(.L_764 - .L_763)
	.align		4
.L_763:
        /*0048*/ 	.word	index@(.nv.constant0._ZN7cutlass13device_kernelIN5flash11enable_sm90INS1_16FlashAttnFwdSm90INS1_25CollectiveMainloopFwdSm90ILi2EN4cute5tupleIJNS5_1CILi1EEES8_S8_EEENS6_IJNS7_ILi192EEENS7_ILi160EEENS7_ILi64EEEEEELi64ENS_12float_e4m3_tEfNS_4arch4Sm90ELb0ELb0ELb1ELb1ELb0ELb1ELb0ELb1ELb1ELb1ELb0ELb0EEENS1_21CollectiveEpilogueFwdINS6_IJSA_SC_SB_EEES9_NS_10bfloat16_tESG_Li384ELb1ELb1ELb0ELb1EEENS1_36VarlenDynamicPersistentTileSchedulerILi192ELi160ELi384ELi128ELb0ELb1ELb1ELb0ELb1ELb1EEEEEEEEEvNT_6ParamsE)
        /*004c*/ 	.short	0x0380
        /*004e*/ 	.short	0x0a80


	//----- nvinfo : EIATTR_SW_WAR
	.align		4
.L_764:
        /*0050*/ 	.byte	0x04, 0x36
        /*0052*/ 	.short	(.L_766 - .L_765)
.L_765:
        /*0054*/ 	.word	0x00000008
.L_766:


//--------------------- .nv.info._ZN7cutlass13device_kernelIN5flash11enable_sm90INS1_16FlashAttnFwdSm90INS1_25CollectiveMainloopFwdSm90ILi2EN4cute5tupleIJNS5_1CILi1EEES8_S8_EEENS6_IJNS7_ILi192EEENS7_ILi160EEENS7_ILi64EEEEEELi64ENS_12float_e4m3_tEfNS_4arch4Sm90ELb0ELb1ELb1ELb0ELb0ELb0ELb0ELb1ELb1ELb1ELb0ELb0EEENS1_21CollectiveEpilogueFwdINS6_IJSA_SC_SB_EEES9_NS_10bfloat16_tESG_Li384ELb0ELb1ELb0ELb1EEENS1_30DynamicPersistentTileSchedulerILi384ELi128ELb0ELb1ELb1EEEEEEEEEvNT_6ParamsE --------------------------
	.section	.nv.info._ZN7cutlass13device_kernelIN5flash11enable_sm90INS1_16FlashAttnFwdSm90INS1_25CollectiveMainloopFwdSm90ILi2EN4cute5tupleIJNS5_1CILi1EEES8_S8_EEENS6_IJNS7_ILi192EEENS7_ILi160EEENS7_ILi64EEEEEELi64ENS_12float_e4m3_tEfNS_4arch4Sm90ELb0ELb1ELb1ELb0ELb0ELb0ELb0ELb1ELb1ELb1ELb0ELb0EEENS1_21CollectiveEpilogueFwdINS6_IJSA_SC_SB_EEES9_NS_10bfloat16_tESG_Li384ELb0ELb1ELb0ELb1EEENS1_30DynamicPersistentTileSchedulerILi384ELi128ELb0ELb1ELb1EEEEEEEEEvNT_6ParamsE,"",@"SHT_CUDA_INFO"
	.sectionflags	@""
	.align	4


	//----- nvinfo : EIATTR_CUDA_API_VERSION
	.align		4
        /*0000*/ 	.byte	0x04, 0x37
        /*0002*/ 	.short	(.L_768 - .L_767)
.L_767:
        /*0004*/ 	.word	0x00000082


	//----- nvinfo : EIATTR_KPARAM_INFO
	.align		4
.L_768:
        /*0008*/ 	.byte	0x04, 0x17
        /*000a*/ 	.short	(.L_770 - .L_769)
.L_769:
        /*000c*/ 	.word	0x00000000
        /*0010*/ 	.short	0x0000
        /*0012*/ 	.short	0x0000
        /*0014*/ 	.byte	0x00, 0xf0, 0x01, 0x2a


	//----- nvinfo : EIATTR_SPARSE_MMA_MASK
	.align		4
.L_770:
        /*0018*/ 	.byte	0x03, 0x50
        /*001a*/ 	.short	0x0000


	//----- nvinfo : EIATTR_MAXREG_COUNT
	.align		4
        /*001c*/ 	.byte	0x03, 0x1b
        /*001e*/ 	.short	0x0080


	//----- nvinfo : EIATTR_MERCURY_ISA_VERSION
	.align		4
        /*0020*/ 	.byte	0x03, 0x5f
        /*0022*/ 	.short	0x0101


	//----- nvinfo : EIATTR_VRC_CTA_INIT_COUNT
	.align		4
        /*0024*/ 	.byte	0x02, 0x4a
	.zero		1
	.zero		1


	//----- nvinfo : EIATTR_EXIT_INSTR_OFFSETS
	.align		4
        /*0028*/ 	.byte	0x04, 0x1c
        /*002a*/ 	.short	(.L_772 - .L_771)


	//   ....[0]....
.L_771:
        /*002c*/ 	.word	0x00000010


	//----- nvinfo : EIATTR_MAX_THREADS
	.align		4
.L_772:
        /*0030*/ 	.byte	0x04, 0x05
        /*0032*/ 	.short	(.L_774 - .L_773)
.L_773:
        /*0034*/ 	.word	0x00000200
        /*0038*/ 	.word	0x00000001
        /*003c*/ 	.word	0x00000001


	//----- nvinfo : EIATTR_CBANK_PARAM_SIZE
	.align		4
.L_774:
        /*0040*/ 	.byte	0x03, 0x19
        /*0042*/ 	.short	0x0a80


	//----- nvinfo : EIATTR_PARAM_CBANK
	.align		4
        /*0044*/ 	.byte	0x04, 0x0a
        /*0046*/ 	.short	(.L_776 - .L_775)
	.align		4
.L_775:
        /*0048*/ 	.word	index@(.nv.constant0._ZN7cutlass13device_kernelIN5flash11enable_sm90INS1_16FlashAttnFwdSm90INS1_25CollectiveMainloopFwdSm90ILi2EN4cute5tupleIJNS5_1CILi1EEES8_S8_EEENS6_IJNS7_ILi192EEENS7_ILi160EEENS7_ILi64EEEEEELi64ENS_12float_e4m3_tEfNS_4arch4Sm90ELb0ELb1ELb1ELb0ELb0ELb0ELb0ELb1ELb1ELb1ELb0ELb0EEENS1_21CollectiveEpilogueFwdINS6_IJSA_SC_SB_EEES9_NS_10bfloat16_tESG_Li384ELb0ELb1ELb0ELb1EEENS1_30DynamicPersistentTileSchedulerILi384ELi128ELb0ELb1ELb1EEEEEEEEEvNT_6ParamsE)
        /*004c*/ 	.short	0x0380
        /*004e*/ 	.short	0x0a80


	//----- nvinfo : EIATTR_SW_WAR
	.align		4
.L_776:
        /*0050*/ 	.byte	0x04, 0x36
        /*0052*/ 	.short	(.L_778 - .L_777)
.L_777:
        /*0054*/ 	.word	0x00000008
.L_778:


//--------------------- .nv.info._ZN7cutlass13device_kernelIN5flash11enable_sm90INS1_16FlashAttnFwdSm90INS1_25CollectiveMainloopFwdSm90ILi2EN4cute5tupleIJNS5_1CILi1EEES8_S8_EEENS6_IJNS7_ILi192EEENS7_ILi160EEENS7_ILi64EEEEEELi64ENS_12float_e4m3_tEfNS_4arch4Sm90ELb0ELb1ELb1ELb1ELb0ELb0ELb0ELb1ELb1ELb1ELb0ELb0EEENS1_21CollectiveEpilogueFwdINS6_IJSA_SC_SB_EEES9_NS_10bfloat16_tESG_Li384ELb1ELb1ELb0ELb1EEENS1_36VarlenDynamicPersistentTileSchedulerILi192ELi160ELi384ELi128ELb0ELb1ELb1ELb1ELb0ELb1EEEEEEEEEvNT_6ParamsE --------------------------
	.section	.nv.info._ZN7cutlass13device_kernelIN5flash11enable_sm90INS1_16FlashAttnFwdSm90INS1_25CollectiveMainloopFwdSm90ILi2EN4cute5tupleIJNS5_1CILi1EEES8_S8_EEENS6_IJNS7_ILi192EEENS7_ILi160EEENS7_ILi64EEEEEELi64ENS_12float_e4m3_tEfNS_4arch4Sm90ELb0ELb1ELb1ELb1ELb0ELb0ELb0ELb1ELb1ELb1ELb0ELb0EEENS1_21CollectiveEpilogueFwdINS6_IJSA_SC_SB_EEES9_NS_10bfloat16_tESG_Li384ELb1ELb1ELb0ELb1EEENS1_36VarlenDynamicPersistentTileSchedulerILi192ELi160ELi384ELi128ELb0ELb1ELb1ELb1ELb0ELb1EEEEEEEEEvNT_6ParamsE,"",@"SHT_CUDA_INFO"
	.sectionflags	@""
	.align	4


	//----- nvinfo : EIATTR_CUDA_API_VERSION
	.align		4
        /*0000*/ 	.byte	0x04, 0x37
        /*0002*/ 	.short	(.L_780 - .L_779)
.L_779:
        /*0004*/ 	.word	0x00000082


	//----- nvinfo : EIATTR_KPARAM_INFO
	.align		4
.L_780:
        /*0008*/ 	.byte	0x04, 0x17
        /*000a*/ 	.short	(.L_782 - .L_781)
.L_781:
        /*000c*/ 	.word	0x00000000
        /*0010*/ 	.short	0x0000
        /*0012*/ 	.short	0x0000
        /*0014*/ 	.byte	0x00, 0xf0, 0x01, 0x2a


	//----- nvinfo : EIATTR_SPARSE_MMA_MASK
	.align		4
.L_782:
        /*0018*/ 	.byte	0x03, 0x50
        /*001a*/ 	.short	0x0000


	//----- nvinfo : EIATTR_MAXREG_COUNT
	.align		4
        /*001c*/ 	.byte	0x03, 0x1b
        /*001e*/ 	.short	0x0080


	//----- nvinfo : EIATTR_MERCURY_ISA_VERSION
	.align		4
        /*0020*/ 	.byte	0x03, 0x5f
        /*0022*/ 	.short	0x0101


	//----- nvinfo : EIATTR_VRC_CTA_INIT_COUNT
	.align		4
        /*0024*/ 	.byte	0x02, 0x4a
	.zero		1
	.zero		1


	//----- nvinfo : EIATTR_EXIT_INSTR_OFFSETS
	.align		4
        /*0028*/ 	.byte	0x04, 0x1c
        /*002a*/ 	.short	(.L_784 - .L_783)


	//   ....[0]....
.L_783:
        /*002c*/ 	.word	0x00000010


	//----- nvinfo : EIATTR_MAX_THREADS
	.align		4
.L_784:
        /*0030*/ 	.byte	0x04, 0x05
        /*0032*/ 	.short	(.L_786 - .L_785)
.L_785:
        /*0034*/ 	.word	0x00000200
        /*0038*/ 	.word	0x00000001
        /*003c*/ 	.word	0x00000001


	//----- nvinfo : EIATTR_CBANK_PARAM_SIZE
	.align		4
.L_786:
        /*0040*/ 	.byte	0x03, 0x19
        /*0042*/ 	.short	0x0a80


	//----- nvinfo : EIATTR_PARAM_CBANK
	.align		4
        /*0044*/ 	.byte	0x04, 0x0a
        /*0046*/ 	.short	(.L_788 - .L_787)
	.align		4
.L_787:
        /*0048*/ 	.word	index@(.nv.constant0._ZN7cutlass13device_kernelIN5flash11enable_sm90INS1_16FlashAttnFwdSm90INS1_25CollectiveMainloopFwdSm90ILi2EN4cute5tupleIJNS5_1CILi1EEES8_S8_EEENS6_IJNS7_ILi192EEENS7_ILi160EEENS7_ILi64EEEEEELi64ENS_12float_e4m3_tEfNS_4arch4Sm90ELb0ELb1ELb1ELb1ELb0ELb0ELb0ELb1ELb1ELb1ELb0ELb0EEENS1_21CollectiveEpilogueFwdINS6_IJSA_SC_SB_EEES9_NS_10bfloat16_tESG_Li384ELb1ELb1ELb0ELb1EEENS1_36VarlenDynamicPersistentTileSchedulerILi192ELi160ELi384ELi128ELb0ELb1ELb1ELb1ELb0ELb1EEEEEEEEEvNT_6ParamsE)
        /*004c*/ 	.short	0x0380
        /*004e*/ 	.short	0x0a80


	//----- nvinfo : EIATTR_SW_WAR
	.align		4
.L_788:
        /*0050*/ 	.byte	0x04, 0x36
        /*0052*/ 	.short	(.L_790 - .L_789)
.L_789:
        /*0054*/ 	.word	0x00000008
.L_790:


//--------------------- .nv.info._ZN7cutlass13device_kernelIN5flash11enable_sm90INS1_16FlashAttnFwdSm90INS1_25CollectiveMainloopFwdSm90ILi2EN4cute5tupleIJNS5_1CILi1EEES8_S8_EEENS6_IJNS7_ILi192EEENS7_ILi160EEENS7_ILi64EEEEEELi64ENS_12float_e4m3_tEfNS_4arch4Sm90ELb0ELb1ELb1ELb1ELb0ELb1ELb0ELb1ELb1ELb1ELb0ELb0EEENS1_21CollectiveEpilogueFwdINS6_IJSA_SC_SB_EEES9_NS_10bfloat16_tESG_Li384ELb1ELb1ELb0ELb1EEENS1_36VarlenDynamicPersistentTileSchedulerILi192ELi160ELi384ELi128ELb0ELb1ELb1ELb1ELb0ELb1EEEEEEEEEvNT_6ParamsE --------------------------
	.section	.nv.info._ZN7cutlass13device_kernelIN5flash11enable_sm90INS1_16FlashAttnFwdSm90INS1_25CollectiveMainloopFwdSm90ILi2EN4cute5tupleIJNS5_1CILi1EEES8_S8_EEENS6_IJNS7_ILi192EEENS7_ILi160EEENS7_ILi64EEEEEELi64ENS_12float_e4m3_tEfNS_4arch4Sm90ELb0ELb1ELb1ELb1ELb0ELb1ELb0ELb1ELb1ELb1ELb0ELb0EEENS1_21CollectiveEpilogueFwdINS6_IJSA_SC_SB_EEES9_NS_10bfloat16_tESG_Li384ELb1ELb1ELb0ELb1EEENS1_36VarlenDynamicPersistentTileSchedulerILi192ELi160ELi384ELi128ELb0ELb1ELb1ELb1ELb0ELb1EEEEEEEEEvNT_6ParamsE,"",@"SHT_CUDA_INFO"
	.sectionflags	@""
	.align	4


	//----- nvinfo : EIATTR_CUDA_API_VERSION
	.align		4
        /*0000*/ 	.byte	0x04, 0x37
        /*0002*/ 	.short	(.L_792 - .L_791)
.L_791:
        /*0004*/ 	.word	0x00000082


	//----- nvinfo : EIATTR_KPARAM_INFO
	.align		4
.L_792:
        /*0008*/ 	.byte	0x04, 0x17
        /*000a*/ 	.short	(.L_794 - .L_793)
.L_793:
        /*000c*/ 	.word	0x00000000
        /*0010*/ 	.short	0x0000
        /*0012*/ 	.short	0x0000
        /*0014*/ 	.byte	0x00, 0xf0, 0x01, 0x2a


	//----- nvinfo : EIATTR_SPARSE_MMA_MASK
	.align		4
.L_794:
        /*0018*/ 	.byte	0x03, 0x50
        /*001a*/ 	.short	0x0000


	//----- nvinfo : EIATTR_MAXREG_COUNT
	.align		4
        /*001c*/ 	.byte	0x03, 0x1b
        /*001e*/ 	.short	0x0080


	//----- nvinfo : EIATTR_MERCURY_ISA_VERSION
	.align		4
        /*0020*/ 	.byte	0x03, 0x5f
        /*0022*/ 	.short	0x0101


	//----- nvinfo : EIATTR_VRC_CTA_INIT_COUNT
	.align		4
        /*0024*/ 	.byte	0x02, 0x4a
	.zero		1
	.zero		1


	//----- nvinfo : EIATTR_EXIT_INSTR_OFFSETS
	.align		4
        /*0028*/ 	.byte	0x04, 0x1c
        /*002a*/ 	.short	(.L_796 - .L_795)


	//   ....[0]....
.L_795:
        /*002c*/ 	.word	0x00000010


	//----- nvinfo : EIATTR_MAX_THREADS
	.align		4
.L_796:
        /*0030*/ 	.byte	0x04, 0x05
        /*0032*/ 	.short	(.L_798 - .L_797)
.L_797:
        /*0034*/ 	.word	0x00000200
        /*0038*/ 	.word	0x00000001
        /*003c*/ 	.word	0x00000001


	//----- nvinfo : EIATTR_CBANK_PARAM_SIZE
	.align		4
.L_798:
        /*0040*/ 	.byte	0x03, 0x19
        /*0042*/ 	.short	0x0a80


	//----- nvinfo : EIATTR_PARAM_CBANK
	.align		4
        /*0044*/ 	.byte	0x04, 0x0a
        /*0046*/ 	.short	(.L_800 - .L_799)
	.align		4
.L_799:
        /*0048*/ 	.word	index@(.nv.constant0._ZN7cutlass13device_kernelIN5flash11enable_sm90INS1_16FlashAttnFwdSm90INS1_25CollectiveMainloopFwdSm90ILi2EN4cute5tupleIJNS5_1CILi1EEES8_S8_EEENS6_IJNS7_ILi192EEENS7_ILi160EEENS7_ILi64EEEEEELi64ENS_12float_e4m3_tEfNS_4arch4Sm90ELb0ELb1ELb1ELb1ELb0ELb1ELb0ELb1ELb1ELb1ELb0ELb0EEENS1_21CollectiveEpilogueFwdINS6_IJSA_SC_SB_EEES9_NS_10bfloat16_tESG_Li384ELb1ELb1ELb0ELb1EEENS1_36VarlenDynamicPersistentTileSchedulerILi192ELi160ELi384ELi128ELb0ELb1ELb1ELb1ELb0ELb1EEEEEEEEEvNT_6ParamsE)
        /*004c*/ 	.short	0x0380
        /*004e*/ 	.short	0x0a80


	//----- nvinfo : EIATTR_SW_WAR
	.align		4
.L_800:
        /*0050*/ 	.byte	0x04, 0x36
        /*0052*/ 	.short	(.L_802 - .L_801)
.L_801:
        /*0054*/ 	.word	0x00000008
.L_802:


//--------------------- .nv.info._ZN7cutlass13device_kernelIN5flash11enable_sm90INS1_16FlashAttnFwdSm90INS1_25CollectiveMainloopFwdSm90ILi2EN4cute5tupleIJNS5_1CILi1EEES8_S8_EEENS6_IJNS7_ILi192EEENS7_ILi160EEENS7_ILi64EEEEEELi64ENS_12float_e4m3_tEfNS_4arch4Sm90ELb1ELb0ELb1ELb0ELb0ELb0ELb0ELb1ELb1ELb1ELb0ELb0EEENS1_21CollectiveEpilogueFwdINS6_IJSA_SC_SB_EEES9_NS_10bfloat16_tESG_Li384ELb0ELb1ELb0ELb1EEENS1_30DynamicPersistentTileSchedulerILi384ELi128ELb0ELb1ELb1EEEEEEEEEvNT_6ParamsE --------------------------
	.section	.nv.info._ZN7cutlass13device_kernelIN5flash11enable_sm90INS1_16FlashAttnFwdSm90INS1_25CollectiveMainloopFwdSm90ILi2EN4cute5tupleIJNS5_1CILi1EEES8_S8_EEENS6_IJNS7_ILi192EEENS7_ILi160EEENS7_ILi64EEEEEELi64ENS_12float_e4m3_tEfNS_4arch4Sm90ELb1ELb0ELb1ELb0ELb0ELb0ELb0ELb1ELb1ELb1ELb0ELb0EEENS1_21CollectiveEpilogueFwdINS6_IJSA_SC_SB_EEES9_NS_10bfloat16_tESG_Li384ELb0ELb1ELb0ELb1EEENS1_30DynamicPersistentTileSchedulerILi384ELi128ELb0ELb1ELb1EEEEEEEEEvNT_6ParamsE,"",@"SHT_CUDA_INFO"
	.sectionflags	@""
	.align	4


	//----- nvinfo : EIATTR_CUDA_API_VERSION
	.align		4
        /*0000*/ 	.byte	0x04, 0x37
        /*0002*/ 	.short	(.L_804 - .L_803)
.L_803:
        /*0004*/ 	.word	0x00000082


	//----- nvinfo : EIATTR_KPARAM_INFO
	.align		4
.L_804:
        /*0008*/ 	.byte	0x04, 0x17
        /*000a*/ 	.short	(.L_806 - .L_805)
.L_805:
        /*000c*/ 	.word	0x00000000
        /*0010*/ 	.short	0x0000
        /*0012*/ 	.short	0x0000
        /*0014*/ 	.byte	0x00, 0xf0, 0x01, 0x2a


	//----- nvinfo : EIATTR_SPARSE_MMA_MASK
	.align		4
.L_806:
        /*0018*/ 	.byte	0x03, 0x50
        /*001a*/ 	.short	0x0000


	//----- nvinfo : EIATTR_MAXREG_COUNT
	.align		4
        /*001c*/ 	.byte	0x03, 0x1b
        /*001e*/ 	.short	0x0080


	//----- nvinfo : EIATTR_MERCURY_ISA_VERSION
	.align		4
        /*0020*/ 	.byte	0x03, 0x5f
        /*0022*/ 	.short	0x0101


	//----- nvinfo : EIATTR_VRC_CTA_INIT_COUNT
	.align		4
        /*0024*/ 	.byte	0x02, 0x4a
	.zero		1
	.zero		1


	//----- nvinfo : EIATTR_EXIT_INSTR_OFFSETS
	.align		4
        /*0028*/ 	.byte	0x04, 0x1c
        /*002a*/ 	.short	(.L_808 - .L_807)


	//   ....[0]....
.L_807:
        /*002c*/ 	.word	0x00000010


	//----- nvinfo : EIATTR_MAX_THREADS
	.align		4
.L_808:
        /*0030*/ 	.byte	0x04, 0x05
        /*0032*/ 	.short	(.L_810 - .L_809)
.L_809:
        /*0034*/ 	.word	0x00000200
        /*0038*/ 	.word	0x00000001
        /*003c*/ 	.word	0x00000001


	//----- nvinfo : EIATTR_CBANK_PARAM_SIZE
	.align		4
.L_810:
        /*0040*/ 	.byte	0x03, 0x19
        /*0042*/ 	.short	0x0a80


	//----- nvinfo : EIATTR_PARAM_CBANK
	.align		4
        /*0044*/ 	.byte	0x04, 0x0a
        /*0046*/ 	.short	(.L_812 - .L_811)
	.align		4
.L_811:
        /*0048*/ 	.word	index@(.nv.constant0._ZN7cutlass13device_kernelIN5flash11enable_sm90INS1_16FlashAttnFwdSm90INS1_25CollectiveMainloopFwdSm90ILi2EN4cute5tupleIJNS5_1CILi1EEES8_S8_EEENS6_IJNS7_ILi192EEENS7_ILi160EEENS7_ILi64EEEEEELi64ENS_12float_e4m3_tEfNS_4arch4Sm90ELb1ELb0ELb1ELb0ELb0ELb0ELb0ELb1ELb1ELb1ELb0ELb0EEENS1_21CollectiveEpilogueFwdINS6_IJSA_SC_SB_EEES9_NS_10bfloat16_tESG_Li384ELb0ELb1ELb0ELb1EEENS1_30DynamicPersistentTileSchedulerILi384ELi128ELb0ELb1ELb1EEEEEEEEEvNT_6ParamsE)
        /*004c*/ 	.short	0x0380
        /*004e*/ 	.short	0x0a80


	//----- nvinfo : EIATTR_SW_WAR
	.align		4
.L_812:
        /*0050*/ 	.byte	0x04, 0x36
        /*0052*/ 	.short	(.L_814 - .L_813)
.L_813:
        /*0054*/ 	.word	0x00000008
.L_814:


//--------------------- .nv.info._ZN7cutlass13device_kernelIN5flash11enable_sm90INS1_16FlashAttnFwdSm90INS1_25CollectiveMainloopFwdSm90ILi2EN4cute5tupleIJNS5_1CILi1EEES8_S8_EEENS6_IJNS7_ILi192EEENS7_ILi160EEENS7_ILi64EEEEEELi64ENS_12float_e4m3_tEfNS_4arch4Sm90ELb1ELb0ELb1ELb1ELb0ELb0ELb0ELb1ELb1ELb1ELb0ELb0EEENS1_21CollectiveEpilogueFwdINS6_IJSA_SC_SB_EEES9_NS_10bfloat16_tESG_Li384ELb1ELb1ELb0ELb1EEENS1_36VarlenDynamicPersistentTileSchedulerILi192ELi160ELi384ELi128ELb0ELb1ELb1ELb1ELb1ELb1EEEEEEEEEvNT_6ParamsE --------------------------
	.section	.nv.info._ZN7cutlass13device_kernelIN5flash11enable_sm90INS1_16FlashAttnFwdSm90INS1_25CollectiveMainloopFwdSm90ILi2EN4cute5tupleIJNS5_1CILi1EEES8_S8_EEENS6_IJNS7_ILi192EEENS7_ILi160EEENS7_ILi64EEEEEELi64ENS_12float_e4m3_tEfNS_4arch4Sm90ELb1ELb0ELb1ELb1ELb0ELb0ELb0ELb1ELb1ELb1ELb0ELb0EEENS1_21CollectiveEpilogueFwdINS6_IJSA_SC_SB_EEES9_NS_10bfloat16_tESG_Li384ELb1ELb1ELb0ELb1EEENS1_36VarlenDynamicPersistentTileSchedulerILi192ELi160ELi384ELi128ELb0ELb1ELb1ELb1ELb1ELb1EEEEEEEEEvNT_6ParamsE,"",@"SHT_CUDA_INFO"
	.sectionflags	@""
	.align	4


	//----- nvinfo : EIATTR_CUDA_API_VERSION
	.align		4
        /*0000*/ 	.byte	0x04, 0x37
        /*0002*/ 	.short	(.L_816 - .L_815)
.L_815:
        /*0004*/ 	.word	0x00000082


	//----- nvinfo : EIATTR_KPARAM_INFO
	.align		4
.L_816:
        /*0008*/ 	.byte	0x04, 0x17
        /*000a*/ 	.short	(.L_818 - .L_817)
.L_817:
        /*000c*/ 	.word	0x00000000
        /*0010*/ 	.short	0x0000
        /*0012*/ 	.short	0x0000
        /*0014*/ 	.byte	0x00, 0xf0, 0x01, 0x2a


	//----- nvinfo : EIATTR_SPARSE_MMA_MASK
	.align		4
.L_818:
        /*0018*/ 	.byte	0x03, 0x50
        /*001a*/ 	.short	0x0000


	//----- nvinfo : EIATTR_MAXREG_COUNT
	.align		4
        /*001c*/ 	.byte	0x03, 0x1b
        /*001e*/ 	.short	0x0080


	//----- nvinfo : EIATTR_MERCURY_ISA_VERSION
	.align		4
        /*0020*/ 	.byte	0x03, 0x5f
        /*0022*/ 	.short	0x0101


	//----- nvinfo : EIATTR_VRC_CTA_INIT_COUNT
	.align		4
        /*0024*/ 	.byte	0x02, 0x4a
	.zero		1
	.zero		1


	//----- nvinfo : EIATTR_EXIT_INSTR_OFFSETS
	.align		4
        /*0028*/ 	.byte	0x04, 0x1c
        /*002a*/ 	.short	(.L_820 - .L_819)


	//   ....[0]....
.L_819:
        /*002c*/ 	.word	0x00000010


	//----- nvinfo : EIATTR_MAX_THREADS
	.align		4
.L_820:
        /*0030*/ 	.byte	0x04, 0x05
        /*0032*/ 	.short	(.L_822 - .L_821)
.L_821:
        /*0034*/ 	.word	0x00000200
        /*0038*/ 	.word	0x00000001
        /*003c*/ 	.word	0x00000001


	//----- nvinfo : EIATTR_CBANK_PARAM_SIZE
	.align		4
.L_822:
        /*0040*/ 	.byte	0x03, 0x19
        /*0042*/ 	.short	0x0a80


	//----- nvinfo : EIATTR_PARAM_CBANK
	.align		4
        /*0044*/ 	.byte	0x04, 0x0a
        /*0046*/ 	.short	(.L_824 - .L_823)
	.align		4
.L_823:
        /*0048*/ 	.word	index@(.nv.constant0._ZN7cutlass13device_kernelIN5flash11enable_sm90INS1_16FlashAttnFwdSm90INS1_25CollectiveMainloopFwdSm90ILi2EN4cute5tupleIJNS5_1CILi1EEES8_S8_EEENS6_IJNS7_ILi192EEENS7_ILi160EEENS7_ILi64EEEEEELi64ENS_12float_e4m3_tEfNS_4arch4Sm90ELb1ELb0ELb1ELb1ELb0ELb0ELb0ELb1ELb1ELb1ELb0ELb0EEENS1_21CollectiveEpilogueFwdINS6_IJSA_SC_SB_EEES9_NS_10bfloat16_tESG_Li384ELb1ELb1ELb0ELb1EEENS1_36VarlenDynamicPersistentTileSchedulerILi192ELi160ELi384ELi128ELb0ELb1ELb1ELb1ELb1ELb1EEEEEEEEEvNT_6ParamsE)
        /*004c*/ 	.short	0x0380
        /*004e*/ 	.short	0x0a80


	//----- nvinfo : EIATTR_SW_WAR
	.align		4
.L_824:
        /*0050*/ 	.byte	0x04, 0x36
        /*0052*/ 	.short	(.L_826 - .L_825)
.L_825:
        /*0054*/ 	.word	0x00000008
.L_826:


//--------------------- .nv.info._ZN7cutlass13device_kernelIN5flash11enable_sm90INS1_16FlashAttnFwdSm90INS1_25CollectiveMainloopFwdSm90ILi2EN4cute5tupleIJNS5_1CILi1EEES8_S8_EEENS6_IJNS7_ILi192EEENS7_ILi160EEENS7_ILi64EEEEEELi64ENS_12float_e4m3_tEfNS_4arch4Sm90ELb1ELb0ELb1ELb1ELb0ELb1ELb0ELb1ELb1ELb1ELb0ELb0EEENS1_21CollectiveEpilogueFwdINS6_IJSA_SC_SB_EEES9_NS_10bfloat16_tESG_Li384ELb1ELb1ELb0ELb1EEENS1_36VarlenDynamicPersistentTileSchedulerILi192ELi160ELi384ELi128ELb0ELb1ELb1ELb1ELb1ELb1EEEEEEEEEvNT_6ParamsE --------------------------
	.section	.nv.info._ZN7cutlass13device_kernelIN5flash11enable_sm90INS1_16FlashAttnFwdSm90INS1_25CollectiveMainloopFwdSm90ILi2EN4cute5tupleIJNS5_1CILi1EEES8_S8_EEENS6_IJNS7_ILi192EEENS7_ILi160EEENS7_ILi64EEEEEELi64ENS_12float_e4m3_tEfNS_4arch4Sm90ELb1ELb0ELb1ELb1ELb0ELb1ELb0ELb1ELb1ELb1ELb0ELb0EEENS1_21CollectiveEpilogueFwdINS6_IJSA_SC_SB_EEES9_NS_10bfloat16_tESG_Li384ELb1ELb1ELb0ELb1EEENS1_36VarlenDynamicPersistentTileSchedulerILi192ELi160ELi384ELi128ELb0ELb1ELb1ELb1ELb1ELb1EEEEEEEEEvNT_6ParamsE,"",@"SHT_CUDA_INFO"
	.sectionflags	@""
	.align	4


	//----- nvinfo : EIATTR_CUDA_API_VERSION
	.align		4
        /*0000*/ 	.byte	0x04, 0x37
        /*0002*/ 	.short	(.L_828 - .L_827)
.L_827:
        /*0004*/ 	.word	0x00000082


	//----- nvinfo : EIATTR_KPARAM_INFO
	.align		4
.L_828:
        /*0008*/ 	.byte	0x04, 0x17
        /*000a*/ 	.short	(.L_830 - .L_829)
.L_829:
        /*000c*/ 	.word	0x00000000
        /*0010*/ 	.short	0x0000
        /*0012*/ 	.short	0x0000
        /*0014*/ 	.byte	0x00, 0xf0, 0x01, 0x2a


	//----- nvinfo : EIATTR_SPARSE_MMA_MASK
	.align		4
.L_830:
        /*0018*/ 	.byte	0x03, 0x50
        /*001a*/ 	.short	0x0000


	//----- nvinfo : EIATTR_MAXREG_COUNT
	.align		4
        /*001c*/ 	.byte	0x03, 0x1b
        /*001e*/ 	.short	0x0080


	//----- nvinfo : EIATTR_MERCURY_ISA_VERSION
	.align		4
        /*0020*/ 	.byte	0x03, 0x5f
        /*0022*/ 	.short	0x0101


	//----- nvinfo : EIATTR_VRC_CTA_INIT_COUNT
	.align		4
        /*0024*/ 	.byte	0x02, 0x4a
	.zero		1
	.zero		1


	//----- nvinfo : EIATTR_EXIT_INSTR_OFFSETS
	.align		4
        /*0028*/ 	.byte	0x04, 0x1c
        /*002a*/ 	.short	(.L_832 - .L_831)


	//   ....[0]....
.L_831:
        /*002c*/ 	.word	0x00000010


	//----- nvinfo : EIATTR_MAX_THREADS
	.align		4
.L_832:
        /*0030*/ 	.byte	0x04, 0x05
        /*0032*/ 	.short	(.L_834 - .L_833)
.L_833:
        /*0034*/ 	.word	0x00000200
        /*0038*/ 	.word	0x00000001
        /*003c*/ 	.word	0x00000001


	//----- nvinfo : EIATTR_CBANK_PARAM_SIZE
	.align		4
.L_834:
        /*0040*/ 	.byte	0x03, 0x19
        /*0042*/ 	.short	0x0a80


	//----- nvinfo : EIATTR_PARAM_CBANK
	.align		4
        /*0044*/ 	.byte	0x04, 0x0a
        /*0046*/ 	.short	(.L_836 - .L_835)
	.align		4
.L_835:
        /*0048*/ 	.word	index@(.nv.constant0._ZN7cutlass13device_kernelIN5flash11enable_sm90INS1_16FlashAttnFwdSm90INS1_25CollectiveMainloopFwdSm90ILi2EN4cute5tupleIJNS5_1CILi1EEES8_S8_EEENS6_IJNS7_ILi192EEENS7_ILi160EEENS7_ILi64EEEEEELi64ENS_12float_e4m3_tEfNS_4arch4Sm90ELb1ELb0ELb1ELb1ELb0ELb1ELb0ELb1ELb1ELb1ELb0ELb0EEENS1_21CollectiveEpilogueFwdINS6_IJSA_SC_SB_EEES9_NS_10bfloat16_tESG_Li384ELb1ELb1ELb0ELb1EEENS1_36VarlenDynamicPersistentTileSchedulerILi192ELi160ELi384ELi128ELb0ELb1ELb1ELb1ELb1ELb1EEEEEEEEEvNT_6ParamsE)
        /*004c*/ 	.short	0x0380
        /*004e*/ 	.short	0x0a80


	//----- nvinfo : EIATTR_SW_WAR
	.align		4
.L_836:
        /*0050*/ 	.byte	0x04, 0x36
        /*0052*/ 	.short	(.L_838 - .L_837)
.L_837:
        /*0054*/ 	.word	0x00000008
.L_838:


//--------------------- .nv.callgraph             --------------------------
	.section	.nv.callgraph,"",@"SHT_CUDA_CALLGRAPH"
	.align	4
	.sectionentsize	8
	.align		4
        /*0000*/ 	.word	0x00000000
	.align		4
        /*0004*/ 	.word	0xffffffff
	.align		4
        /*0008*/ 	.word	0x00000000
	.align		4
        /*000c*/ 	.word	0xfffffffe
	.align		4
        /*0010*/ 	.word	0x00000000
	.align		4
        /*0014*/ 	.word	0xfffffffd
	.align		4
        /*0018*/ 	.word	0x00000000
	.align		4
        /*001c*/ 	.word	0xfffffffc


//--------------------- .nv.constant4             --------------------------
	.section	.nv.constant4,"a",@progbits
	.align	8
	.align		8
.nv.constant4:
        /*0000*/ 	.dword	_ZN82_INTERNAL_a59f53e3_46_flash_fwd_hdimall_e4m3_softcap_packgqa_sm90_cu_a6473388_36784cuda3std3__45__cpo5beginE
	.align		8
        /*0008*/ 	.dword	_ZN82_INTERNAL_a59f53e3_46_flash_fwd_hdimall_e4m3_softcap_packgqa_sm90_cu_a6473388_36784cuda3std3__45__cpo3endE
	.align		8
        /*0010*/ 	.dword	_ZN82_INTERNAL_a59f53e3_46_flash_fwd_hdimall_e4m3_softcap_packgqa_sm90_cu_a6473388_36784cuda3std3__45__cpo6cbeginE
	.align		8
        /*0018*/ 	.dword	_ZN82_INTERNAL_a59f53e3_46_flash_fwd_hdimall_e4m3_softcap_packgqa_sm90_cu_a6473388_36784cuda3std3__45__cpo4cendE
	.align		8
        /*0020*/ 	.dword	_ZN82_INTERNAL_a59f53e3_46_flash_fwd_hdimall_e4m3_softcap_packgqa_sm90_cu_a6473388_36784cuda3std3__484_GLOBAL__N__a59f53e3_46_flash_fwd_hdimall_e4m3_softcap_packgqa_sm90_cu_a6473388_36786ignoreE
	.align		8
        /*0028*/ 	.dword	_ZN82_INTERNAL_a59f53e3_46_flash_fwd_hdimall_e4m3_softcap_packgqa_sm90_cu_a6473388_36784cuda3std3__419piecewise_constructE
	.align		8
        /*0030*/ 	.dword	_ZN82_INTERNAL_a59f53e3_46_flash_fwd_hdimall_e4m3_softcap_packgqa_sm90_cu_a6473388_36784cuda3std3__48in_placeE
	.align		8
        /*0038*/ 	.dword	_ZN82_INTERNAL_a59f53e3_46_flash_fwd_hdimall_e4m3_softcap_packgqa_sm90_cu_a6473388_36784cuda3std6ranges3__45__cpo4swapE
	.align		8
        /*0040*/ 	.dword	_ZN82_INTERNAL_a59f53e3_46_flash_fwd_hdimall_e4m3_softcap_packgqa_sm90_cu_a6473388_36784cuda3std6ranges3__45__cpo9iter_moveE
	.align		8
        /*0048*/ 	.dword	_ZN82_INTERNAL_a59f53e3_46_flash_fwd_hdimall_e4m3_softcap_packgqa_sm90_cu_a6473388_36784cute7productE
	.align		8
        /*0050*/ 	.dword	_ZN82_INTERNAL_a59f53e3_46_flash_fwd_hdimall_e4m3_softcap_packgqa_sm90_cu_a6473388_36784cute1_E


//--------------------- .text._ZN7cutlass13device_kernelIN5flash11enable_sm90INS1_16FlashAttnFwdSm90INS1_25CollectiveMainloopFwdSm90ILi2EN4cute5tupleIJNS5_1CILi1EEES8_S8_EEENS6_IJNS7_ILi128EEESA_NS7_ILi256EEEEEELi256ENS_12float_e4m3_tEfNS_4arch4Sm90ELb0ELb0ELb1ELb0ELb0ELb0ELb0ELb1ELb1ELb1ELb0ELb0EEENS1_21CollectiveEpilogueFwdINS6_IJSA_SB_SA_EEES9_NS_10bfloat16_tESF_Li256ELb0ELb1ELb0ELb1EEENS1_29StaticPersistentTileSchedulerILb0EEEEEEEEEvNT_6ParamsE --------------------------
	.section	.text._ZN7cutlass13device_kernelIN5flash11enable_sm90INS1_16FlashAttnFwdSm90INS1_25CollectiveMainloopFwdSm90ILi2EN4cute5tupleIJNS5_1CILi1EEES8_S8_EEENS6_IJNS7_ILi128EEESA_NS7_ILi256EEEEEELi256ENS_12float_e4m3_tEfNS_4arch4Sm90ELb0ELb0ELb1ELb0ELb0ELb0ELb0ELb1ELb1ELb1ELb0ELb0EEENS1_21CollectiveEpilogueFwdINS6_IJSA_SB_SA_EEES9_NS_10bfloat16_tESF_Li256ELb0ELb1ELb0ELb1EEENS1_29StaticPersistentTileSchedulerILb0EEEEEEEEEvNT_6ParamsE,"ax",@progbits
	.align	128
.text._ZN7cutlass13device_kernelIN5flash11enable_sm90INS1_16FlashAttnFwdSm90INS1_25CollectiveMainloopFwdSm90ILi2EN4cute5tupleIJNS5_1CILi1EEES8_S8_EEENS6_IJNS7_ILi128EEESA_NS7_ILi256EEEEEELi256ENS_12float_e4m3_tEfNS_4arch4Sm90ELb0ELb0ELb1ELb0ELb0ELb0ELb0ELb1ELb1ELb1ELb0ELb0EEENS1_21CollectiveEpilogueFwdINS6_IJSA_SB_SA_EEES9_NS_10bfloat16_tESF_Li256ELb0ELb1ELb0ELb1EEENS1_29StaticPersistentTileSchedulerILb0EEEEEEEEEvNT_6ParamsE:
        .type           _ZN7cutlass13device_kernelIN5flash11enable_sm90INS1_16FlashAttnFwdSm90INS1_25CollectiveMainloopFwdSm90ILi2EN4cute5tupleIJNS5_1CILi1EEES8_S8_EEENS6_IJNS7_ILi128EEESA_NS7_ILi256EEEEEELi256ENS_12float_e4m3_tEfNS_4arch4Sm90ELb0ELb0ELb1ELb0ELb0ELb0ELb0ELb1ELb1ELb1ELb0ELb0EEENS1_21CollectiveEpilogueFwdINS6_IJSA_SB_SA_EEES9_NS_10bfloat16_tESF_Li256ELb0ELb1ELb0ELb1EEENS1_29StaticPersistentTileSchedulerILb0EEEEEEEEEvNT_6ParamsE,@function
        .size           _ZN7cutlass13device_kernelIN5flash11enable_sm90INS1_16FlashAttnFwdSm90INS1_25CollectiveMainloopFwdSm90ILi2EN4cute5tupleIJNS5_1CILi1EEES8_S8_EEENS6_IJNS7_ILi128EEESA_NS7_ILi256EEEEEELi256ENS_12float_e4m3_tEfNS_4arch4Sm90ELb0ELb0ELb1ELb0ELb0ELb0ELb0ELb1ELb1ELb1ELb0ELb0EEENS1_21CollectiveEpilogueFwdINS6_IJSA_SB_SA_EEES9_NS_10bfloat16_tESF_Li256ELb0ELb1ELb0ELb1EEENS1_29StaticPersistentTileSchedulerILb0EEEEEEEEEvNT_6ParamsE,(.L_x_46 - _ZN7cutlass13device_kernelIN5flash11enable_sm90INS1_16FlashAttnFwdSm90INS1_25CollectiveMainloopFwdSm90ILi2EN4cute5tupleIJNS5_1CILi1EEES8_S8_EEENS6_IJNS7_ILi128EEESA_NS7_ILi256EEEEEELi256ENS_12float_e4m3_tEfNS_4arch4Sm90ELb0ELb0ELb1ELb0ELb0ELb0ELb0ELb1ELb1ELb1ELb0ELb0EEENS1_21CollectiveEpilogueFwdINS6_IJSA_SB_SA_EEES9_NS_10bfloat16_tESF_Li256ELb0ELb1ELb0ELb1EEENS1_29StaticPersistentTileSchedulerILb0EEEEEEEEEvNT_6ParamsE)
        .other          _ZN7cutlass13device_kernelIN5flash11enable_sm90INS1_16FlashAttnFwdSm90INS1_25CollectiveMainloopFwdSm90ILi2EN4cute5tupleIJNS5_1CILi1EEES8_S8_EEENS6_IJNS7_ILi128EEESA_NS7_ILi256EEEEEELi256ENS_12float_e4m3_tEfNS_4arch4Sm90ELb0ELb0ELb1ELb0ELb0ELb0ELb0ELb1ELb1ELb1ELb0ELb0EEENS1_21CollectiveEpilogueFwdINS6_IJSA_SB_SA_EEES9_NS_10bfloat16_tESF_Li256ELb0ELb1ELb0ELb1EEENS1_29StaticPersistentTileSchedulerILb0EEEEEEEEEvNT_6ParamsE,@"STO_CUDA_ENTRY STV_DEFAULT"
_ZN7cutlass13device_kernelIN5flash11enable_sm90INS1_16FlashAttnFwdSm90INS1_25CollectiveMainloopFwdSm90ILi2EN4cute5tupleIJNS5_1CILi1EEES8_S8_EEENS6_IJNS7_ILi128EEESA_NS7_ILi256EEEEEELi256ENS_12float_e4m3_tEfNS_4arch4Sm90ELb0ELb0ELb1ELb0ELb0ELb0ELb0ELb1ELb1ELb1ELb0ELb0EEENS1_21CollectiveEpilogueFwdINS6_IJSA_SB_SA_EEES9_NS_10bfloat16_tESF_Li256ELb0ELb1ELb0ELb1EEENS1_29StaticPersistentTileSchedulerILb0EEEEEEEEEvNT_6ParamsE:
[----:B------:R-:W-:Y:S01]  /*0000*/  LDC R1, c[0x0][0x37c] ;  /* 0x0000df00ff017b82 */ /* 0x000fe20000000800 */
[----:B------:R-:W-:Y:S05]  /*0010*/  EXIT ;  /* 0x000000000000794d */ /* 0x000fea0003800000 */
.L_x_0:
[----:B------:R-:W-:-:S00]  /*0020*/  BRA `(.L_x_0) ;  /* 0xfffffffc00fc7947 */ /* 0x000fc0000383ffff */
[----:B------:R-:W-:-:S00]  /*0030*/  NOP ;  /* 0x0000000000007918 */ /* 0x000fc00000000000 */
        /* <DEDUP_REMOVED lines=12> */
.L_x_46:


//--------------------- .text._ZN7cutlass13device_kernelIN5flash11enable_sm90INS1_16FlashAttnFwdSm90INS1_25CollectiveMainloopFwdSm90ILi2EN4cute5tupleIJNS5_1CILi1EEES8_S8_EEENS6_IJNS7_ILi128EEESA_NS7_ILi256EEEEEELi256ENS_12float_e4m3_tEfNS_4arch4Sm90ELb0ELb0ELb1ELb1ELb0ELb0ELb0ELb1ELb1ELb1ELb0ELb0EEENS1_21CollectiveEpilogueFwdINS6_IJSA_SB_SA_EEES9_NS_10bfloat16_tESF_Li256ELb1ELb1ELb0ELb1EEENS1_36VarlenDynamicPersistentTileSchedulerILi128ELi128ELi256ELi128ELb0ELb1ELb1ELb0ELb1ELb1EEEEEEEEEvNT_6ParamsE --------------------------
	.section	.text._ZN7cutlass13device_kernelIN5flash11enable_sm90INS1_16FlashAttnFwdSm90INS1_25CollectiveMainloopFwdSm90ILi2EN4cute5tupleIJNS5_1CILi1EEES8_S8_EEENS6_IJNS7_ILi128EEESA_NS7_ILi256EEEEEELi256ENS_12float_e4m3_tEfNS_4arch4Sm90ELb0ELb0ELb1ELb1ELb0ELb0ELb0ELb1ELb1ELb1ELb0ELb0EEENS1_21CollectiveEpilogueFwdINS6_IJSA_SB_SA_EEES9_NS_10bfloat16_tESF_Li256ELb1ELb1ELb0ELb1EEENS1_36VarlenDynamicPersistentTileSchedulerILi128ELi128ELi256ELi128ELb0ELb1ELb1ELb0ELb1ELb1EEEEEEEEEvNT_6ParamsE,"ax",@progbits
	.align	128
.text._ZN7cutlass13device_kernelIN5flash11enable_sm90INS1_16FlashAttnFwdSm90INS1_25CollectiveMainloopFwdSm90ILi2EN4cute5tupleIJNS5_1CILi1EEES8_S8_EEENS6_IJNS7_ILi128EEESA_NS7_ILi256EEEEEELi256ENS_12float_e4m3_tEfNS_4arch4Sm90ELb0ELb0ELb1ELb1ELb0ELb0ELb0ELb1ELb1ELb1ELb0ELb0EEENS1_21CollectiveEpilogueFwdINS6_IJSA_SB_SA_EEES9_NS_10bfloat16_tESF_Li256ELb1ELb1ELb0ELb1EEENS1_36VarlenDynamicPersistentTileSchedulerILi128ELi128ELi256ELi128ELb0ELb1ELb1ELb0ELb1ELb1EEEEEEEEEvNT_6ParamsE:
        .type           _ZN7cutlass13device_kernelIN5flash11enable_sm90INS1_16FlashAttnFwdSm90INS1_25CollectiveMainloopFwdSm90ILi2EN4cute5tupleIJNS5_1CILi1EEES8_S8_EEENS6_IJNS7_ILi128EEESA_NS7_ILi256EEEEEELi256ENS_12float_e4m3_tEfNS_4arch4Sm90ELb0ELb0ELb1ELb1ELb0ELb0ELb0ELb1ELb1ELb1ELb0ELb0EEENS1_21CollectiveEpilogueFwdINS6_IJSA_SB_SA_EEES9_NS_10bfloat16_tESF_Li256ELb1ELb1ELb0ELb1EEENS1_36VarlenDynamicPersistentTileSchedulerILi128ELi128ELi256ELi128ELb0ELb1ELb1ELb0ELb1ELb1EEEEEEEEEvNT_6ParamsE,@function
        .size           _ZN7cutlass13device_kernelIN5flash11enable_sm90INS1_16FlashAttnFwdSm90INS1_25CollectiveMainloopFwdSm90ILi2EN4cute5tupleIJNS5_1CILi1EEES8_S8_EEENS6_IJNS7_ILi128EEESA_NS7_ILi256EEEEEELi256ENS_12float_e4m3_tEfNS_4arch4Sm90ELb0ELb0ELb1ELb1ELb0ELb0ELb0ELb1ELb1ELb1ELb0ELb0EEENS1_21CollectiveEpilogueFwdINS6_IJSA_SB_SA_EEES9_NS_10bfloat16_tESF_Li256ELb1ELb1ELb0ELb1EEENS1_36VarlenDynamicPersistentTileSchedulerILi128ELi128ELi256ELi128ELb0ELb1ELb1ELb0ELb1ELb1EEEEEEEEEvNT_6ParamsE,(.L_x_47 - _ZN7cutlass13device_kernelIN5flash11enable_sm90INS1_16FlashAttnFwdSm90INS1_25CollectiveMainloopFwdSm90ILi2EN4cute5tupleIJNS5_1CILi1EEES8_S8_EEENS6_IJNS7_ILi128EEESA_NS7_ILi256EEEEEELi256ENS_12float_e4m3_tEfNS_4arch4Sm90ELb0ELb0ELb1ELb1ELb0ELb0ELb0ELb1ELb1ELb1ELb0ELb0EEENS1_21CollectiveEpilogueFwdINS6_IJSA_SB_SA_EEES9_NS_10bfloat16_tESF_Li256ELb1ELb1ELb0ELb1EEENS1_36VarlenDynamicPersistentTileSchedulerILi128ELi128ELi256ELi128ELb0ELb1ELb1ELb0ELb1ELb1EEEEEEEEEvNT_6ParamsE)
        .other          _ZN7cutlass13device_kernelIN5flash11enable_sm90INS1_16FlashAttnFwdSm90INS1_25CollectiveMainloopFwdSm90ILi2EN4cute5tupleIJNS5_1CILi1EEES8_S8_EEENS6_IJNS7_ILi128EEESA_NS7_ILi256EEEEEELi256ENS_12float_e4m3_tEfNS_4arch4Sm90ELb0ELb0ELb1ELb1ELb0ELb0ELb0ELb1ELb1ELb1ELb0ELb0EEENS1_21CollectiveEpilogueFwdINS6_IJSA_SB_SA_EEES9_NS_10bfloat16_tESF_Li256ELb1ELb1ELb0ELb1EEENS1_36VarlenDynamicPersistentTileSchedulerILi128ELi128ELi256ELi128ELb0ELb1ELb1ELb0ELb1ELb1EEEEEEEEEvNT_6ParamsE,@"STO_CUDA_ENTRY STV_DEFAULT"
_ZN7cutlass13device_kernelIN5flash11enable_sm90INS1_16FlashAttnFwdSm90INS1_25CollectiveMainloopFwdSm90ILi2EN4cute5tupleIJNS5_1CILi1EEES8_S8_EEENS6_IJNS7_ILi128EEESA_NS7_ILi256EEEEEELi256ENS_12float_e4m3_tEfNS_4arch4Sm90ELb0ELb0ELb1ELb1ELb0ELb0ELb0ELb1ELb1ELb1ELb0ELb0EEENS1_21CollectiveEpilogueFwdINS6_IJSA_SB_SA_EEES9_NS_10bfloat16_tESF_Li256ELb1ELb1ELb0ELb1EEENS1_36VarlenDynamicPersistentTileSchedulerILi128ELi128ELi256ELi128ELb0ELb1ELb1ELb0ELb1ELb1EEEEEEEEEvNT_6ParamsE:
[----:B------:R-:W-:Y:S01]  /*0000*/  LDC R1, c[0x0][0x37c] ;  /* 0x0000df00ff017b82 */ /* 0x000fe20000000800 */
[----:B------:R-:W-:Y:S05]  /*0010*/  EXIT ;  /* 0x000000000000794d */ /* 0x000fea0003800000 */
.L_x_1:
        /* <DEDUP_REMOVED lines=14> */
.L_x_47:


//--------------------- .text._ZN7cutlass13device_kernelIN5flash11enable_sm90INS1_16FlashAttnFwdSm90INS1_25CollectiveMainloopFwdSm90ILi2EN4cute5tupleIJNS5_1CILi1EEES8_S8_EEENS6_IJNS7_ILi128EEESA_NS7_ILi256EEEEEELi256ENS_12float_e4m3_tEfNS_4arch4Sm90ELb0ELb0ELb1ELb1ELb0ELb1ELb0ELb1ELb1ELb1ELb0ELb0EEENS1_21CollectiveEpilogueFwdINS6_IJSA_SB_SA_EEES9_NS_10bfloat16_tESF_Li256ELb1ELb1ELb0ELb1EEENS1_36VarlenDynamicPersistentTileSchedulerILi128ELi128ELi256ELi128ELb0ELb1ELb1ELb0ELb1ELb1EEEEEEEEEvNT_6ParamsE --------------------------
	.section	.text._ZN7cutlass13device_kernelIN5flash11enable_sm90INS1_16FlashAttnFwdSm90INS1_25CollectiveMainloopFwdSm90ILi2EN4cute5tupleIJNS5_1CILi1EEES8_S8_EEENS6_IJNS7_ILi128EEESA_NS7_ILi256EEEEEELi256ENS_12float_e4m3_tEfNS_4arch4Sm90ELb0ELb0ELb1ELb1ELb0ELb1ELb0ELb1ELb1ELb1ELb0ELb0EEENS1_21CollectiveEpilogueFwdINS6_IJSA_SB_SA_EEES9_NS_10bfloat16_tESF_Li256ELb1ELb1ELb0ELb1EEENS1_36VarlenDynamicPersistentTileSchedulerILi128ELi128ELi256ELi128ELb0ELb1ELb1ELb0ELb1ELb1EEEEEEEEEvNT_6ParamsE,"ax",@progbits
	.align	128
.text._ZN7cutlass13device_kernelIN5flash11enable_sm90INS1_16FlashAttnFwdSm90INS1_25CollectiveMainloopFwdSm90ILi2EN4cute5tupleIJNS5_1CILi1EEES8_S8_EEENS6_IJNS7_ILi128EEESA_NS7_ILi256EEEEEELi256ENS_12float_e4m3_tEfNS_4arch4Sm90ELb0ELb0ELb1ELb1ELb0ELb1ELb0ELb1ELb1ELb1ELb0ELb0EEENS1_21CollectiveEpilogueFwdINS6_IJSA_SB_SA_EEES9_NS_10bfloat16_tESF_Li256ELb1ELb1ELb0ELb1EEENS1_36VarlenDynamicPersistentTileSchedulerILi128ELi128ELi256ELi128ELb0ELb1ELb1ELb0ELb1ELb1EEEEEEEEEvNT_6ParamsE:
        .type           _ZN7cutlass13device_kernelIN5flash11enable_sm90INS1_16FlashAttnFwdSm90INS1_25CollectiveMainloopFwdSm90ILi2EN4cute5tupleIJNS5_1CILi1EEES8_S8_EEENS6_IJNS7_ILi128EEESA_NS7_ILi256EEEEEELi256ENS_12float_e4m3_tEfNS_4arch4Sm90ELb0ELb0ELb1ELb1ELb0ELb1ELb0ELb1ELb1ELb1ELb0ELb0EEENS1_21CollectiveEpilogueFwdINS6_IJSA_SB_SA_EEES9_NS_10bfloat16_tESF_Li256ELb1ELb1ELb0ELb1EEENS1_36VarlenDynamicPersistentTileSchedulerILi128ELi128ELi256ELi128ELb0ELb1ELb1ELb0ELb1ELb1EEEEEEEEEvNT_6ParamsE,@function
        .size           _ZN7cutlass13device_kernelIN5flash11enable_sm90INS1_16FlashAttnFwdSm90INS1_25CollectiveMainloopFwdSm90ILi2EN4cute5tupleIJNS5_1CILi1EEES8_S8_EEENS6_IJNS7_ILi128EEESA_NS7_ILi256EEEEEELi256ENS_12float_e4m3_tEfNS_4arch4Sm90ELb0ELb0ELb1ELb1ELb0ELb1ELb0ELb1ELb1ELb1ELb0ELb0EEENS1_21CollectiveEpilogueFwdINS6_IJSA_SB_SA_EEES9_NS_10bfloat16_tESF_Li256ELb1ELb1ELb0ELb1EEENS1_36VarlenDynamicPersistentTileSchedulerILi128ELi128ELi256ELi128ELb0ELb1ELb1ELb0ELb1ELb1EEEEEEEEEvNT_6ParamsE,(.L_x_48 - _ZN7cutlass13device_kernelIN5flash11enable_sm90INS1_16FlashAttnFwdSm90INS1_25CollectiveMainloopFwdSm90ILi2EN4cute5tupleIJNS5_1CILi1EEES8_S8_EEENS6_IJNS7_ILi128EEESA_NS7_ILi256EEEEEELi256ENS_12float_e4m3_tEfNS_4arch4Sm90ELb0ELb0ELb1ELb1ELb0ELb1ELb0ELb1ELb1ELb1ELb0ELb0EEENS1_21CollectiveEpilogueFwdINS6_IJSA_SB_SA_EEES9_NS_10bfloat16_tESF_Li256ELb1ELb1ELb0ELb1EEENS1_36VarlenDynamicPersistentTileSchedulerILi128ELi128ELi256ELi128ELb0ELb1ELb1ELb0ELb1ELb1EEEEEEEEEvNT_6ParamsE)
        .other          _ZN7cutlass13device_kernelIN5flash11enable_sm90INS1_16FlashAttnFwdSm90INS1_25CollectiveMainloopFwdSm90ILi2EN4cute5tupleIJNS5_1CILi1EEES8_S8_EEENS6_IJNS7_ILi128EEESA_NS7_ILi256EEEEEELi256ENS_12float_e4m3_tEfNS_4arch4Sm90ELb0ELb0ELb1ELb1ELb0ELb1ELb0ELb1ELb1ELb1ELb0ELb0EEENS1_21CollectiveEpilogueFwdINS6_IJSA_SB_SA_EEES9_NS_10bfloat16_tESF_Li256ELb1ELb1ELb0ELb1EEENS1_36VarlenDynamicPersistentTileSchedulerILi128ELi128ELi256ELi128ELb0ELb1ELb1ELb0ELb1ELb1EEEEEEEEEvNT_6ParamsE,@"STO_CUDA_ENTRY STV_DEFAULT"
_ZN7cutlass13device_kernelIN5flash11enable_sm90INS1_16FlashAttnFwdSm90INS1_25CollectiveMainloopFwdSm90ILi2EN4cute5tupleIJNS5_1CILi1EEES8_S8_EEENS6_IJNS7_ILi128EEESA_NS7_ILi256EEEEEELi256ENS_12float_e4m3_tEfNS_4arch4Sm90ELb0ELb0ELb1ELb1ELb0ELb1ELb0ELb1ELb1ELb1ELb0ELb0EEENS1_21CollectiveEpilogueFwdINS6_IJSA_SB_SA_EEES9_NS_10bfloat16_tESF_Li256ELb1ELb1ELb0ELb1EEENS1_36VarlenDynamicPersistentTileSchedulerILi128ELi128ELi256ELi128ELb0ELb1ELb1ELb0ELb1ELb1EEEEEEEEEvNT_6ParamsE:
[----:B------:R-:W-:Y:S01]  /*0000*/  LDC R1, c[0x0][0x37c] ;  /* 0x0000df00ff017b82 */ /* 0x000fe20000000800 */
[----:B------:R-:W-:Y:S05]  /*0010*/  EXIT ;  /* 0x000000000000794d */ /* 0x000fea0003800000 */
.L_x_2:
        /* <DEDUP_REMOVED lines=14> */
.L_x_48:


//--------------------- .text._ZN7cutlass13device_kernelIN5flash11enable_sm90INS1_16FlashAttnFwdSm90INS1_25CollectiveMainloopFwdSm90ILi2EN4cute5tupleIJNS5_1CILi1EEES8_S8_EEENS6_IJNS7_ILi128EEENS7_ILi64EEENS7_ILi256EEEEEELi256ENS_12float_e4m3_tEfNS_4arch4Sm90ELb0ELb1ELb1ELb0ELb0ELb0ELb0ELb1ELb1ELb1ELb0ELb0EEENS1_21CollectiveEpilogueFwdINS6_IJSA_SC_SB_EEES9_NS_10bfloat16_tESG_Li256ELb0ELb1ELb0ELb1EEENS1_30DynamicPersistentTileSchedulerILi256ELi128ELb0ELb1ELb1EEEEEEEEEvNT_6ParamsE --------------------------
	.section	.text._ZN7cutlass13device_kernelIN5flash11enable_sm90INS1_16FlashAttnFwdSm90INS1_25CollectiveMainloopFwdSm90ILi2EN4cute5tupleIJNS5_1CILi1EEES8_S8_EEENS6_IJNS7_ILi128EEENS7_ILi64EEENS7_ILi256EEEEEELi256ENS_12float_e4m3_tEfNS_4arch4Sm90ELb0ELb1ELb1ELb0ELb0ELb0ELb0ELb1ELb1ELb1ELb0ELb0EEENS1_21CollectiveEpilogueFwdINS6_IJSA_SC_SB_EEES9_NS_10bfloat16_tESG_Li256ELb0ELb1ELb0ELb1EEENS1_30DynamicPersistentTileSchedulerILi256ELi128ELb0ELb1ELb1EEEEEEEEEvNT_6ParamsE,"ax",@progbits
	.align	128
.text._ZN7cutlass13device_kernelIN5flash11enable_sm90INS1_16FlashAttnFwdSm90INS1_25CollectiveMainloopFwdSm90ILi2EN4cute5tupleIJNS5_1CILi1EEES8_S8_EEENS6_IJNS7_ILi128EEENS7_ILi64EEENS7_ILi256EEEEEELi256ENS_12float_e4m3_tEfNS_4arch4Sm90ELb0ELb1ELb1ELb0ELb0ELb0ELb0ELb1ELb1ELb1ELb0ELb0EEENS1_21CollectiveEpilogueFwdINS6_IJSA_SC_SB_EEES9_NS_10bfloat16_tESG_Li256ELb0ELb1ELb0ELb1EEENS1_30DynamicPersistentTileSchedulerILi256ELi128ELb0ELb1ELb1EEEEEEEEEvNT_6ParamsE:
        .type           _ZN7cutlass13device_kernelIN5flash11enable_sm90INS1_16FlashAttnFwdSm90INS1_25CollectiveMainloopFwdSm90ILi2EN4cute5tupleIJNS5_1CILi1EEES8_S8_EEENS6_IJNS7_ILi128EEENS7_ILi64EEENS7_ILi256EEEEEELi256ENS_12float_e4m3_tEfNS_4arch4Sm90ELb0ELb1ELb1ELb0ELb0ELb0ELb0ELb1ELb1ELb1ELb0ELb0EEENS1_21CollectiveEpilogueFwdINS6_IJSA_SC_SB_EEES9_NS_10bfloat16_tESG_Li256ELb0ELb1ELb0ELb1EEENS1_30DynamicPersistentTileSchedulerILi256ELi128ELb0ELb1ELb1EEEEEEEEEvNT_6ParamsE,@function
        .size           _ZN7cutlass13device_kernelIN5flash11enable_sm90INS1_16FlashAttnFwdSm90INS1_25CollectiveMainloopFwdSm90ILi2EN4cute5tupleIJNS5_1CILi1EEES8_S8_EEENS6_IJNS7_ILi128EEENS7_ILi64EEENS7_ILi256EEEEEELi256ENS_12float_e4m3_tEfNS_4arch4Sm90ELb0ELb1ELb1ELb0ELb0ELb0ELb0ELb1ELb1ELb1ELb0ELb0EEENS1_21CollectiveEpilogueFwdINS6_IJSA_SC_SB_EEES9_NS_10bfloat16_tESG_Li256ELb0ELb1ELb0ELb1EEENS1_30DynamicPersistentTileSchedulerILi256ELi128ELb0ELb1ELb1EEEEEEEEEvNT_6ParamsE,(.L_x_49 - _ZN7cutlass13device_kernelIN5flash11enable_sm90INS1_16FlashAttnFwdSm90INS1_25CollectiveMainloopFwdSm90ILi2EN4cute5tupleIJNS5_1CILi1EEES8_S8_EEENS6_IJNS7_ILi128EEENS7_ILi64EEENS7_ILi256EEEEEELi256ENS_12float_e4m3_tEfNS_4arch4Sm90ELb0ELb1ELb1ELb0ELb0ELb0ELb0ELb1ELb1ELb1ELb0ELb0EEENS1_21CollectiveEpilogueFwdINS6_IJSA_SC_SB_EEES9_NS_10bfloat16_tESG_Li256ELb0ELb1ELb0ELb1EEENS1_30DynamicPersistentTileSchedulerILi256ELi128ELb0ELb1ELb1EEEEEEEEEvNT_6ParamsE)
        .other          _ZN7cutlass13device_kernelIN5flash11enable_sm90INS1_16FlashAttnFwdSm90INS1_25CollectiveMainloopFwdSm90ILi2EN4cute5tupleIJNS5_1CILi1EEES8_S8_EEENS6_IJNS7_ILi128EEENS7_ILi64EEENS7_ILi256EEEEEELi256ENS_12float_e4m3_tEfNS_4arch4Sm90ELb0ELb1ELb1ELb0ELb0ELb0ELb0ELb1ELb1ELb1ELb0ELb0EEENS1_21CollectiveEpilogueFwdINS6_IJSA_SC_SB_EEES9_NS_10bfloat16_tESG_Li256ELb0ELb1ELb0ELb1EEENS1_30DynamicPersistentTileSchedulerILi256ELi128ELb0ELb1ELb1EEEEEEEEEvNT_6ParamsE,@"STO_CUDA_ENTRY STV_DEFAULT"
_ZN7cutlass13device_kernelIN5flash11enable_sm90INS1_16FlashAttnFwdSm90INS1_25CollectiveMainloopFwdSm90ILi2EN4cute5tupleIJNS5_1CILi1EEES8_S8_EEENS6_IJNS7_ILi128EEENS7_ILi64EEENS7_ILi256EEEEEELi256ENS_12float_e4m3_tEfNS_4arch4Sm90ELb0ELb1ELb1ELb0ELb0ELb0ELb0ELb1ELb1ELb1ELb0ELb0EEENS1_21CollectiveEpilogueFwdINS6_IJSA_SC_SB_EEES9_NS_10bfloat16_tESG_Li256ELb0ELb1ELb0ELb1EEENS1_30DynamicPersistentTileSchedulerILi256ELi128ELb0ELb1ELb1EEEEEEEEEvNT_6ParamsE:
[----:B------:R-:W-:Y:S01]  /*0000*/  LDC R1, c[0x0][0x37c] ;  /* 0x0000df00ff017b82 */ /* 0x000fe20000000800 */
[----:B------:R-:W-:Y:S05]  /*0010*/  EXIT ;  /* 0x000000000000794d */ /* 0x000fea0003800000 */
.L_x_3:
        /* <DEDUP_REMOVED lines=14> */
.L_x_49:


//--------------------- .text._ZN7cutlass13device_kernelIN5flash11enable_sm90INS1_16FlashAttnFwdSm90INS1_25CollectiveMainloopFwdSm90ILi2EN4cute5tupleIJNS5_1CILi1EEES8_S8_EEENS6_IJNS7_ILi128EEENS7_ILi64EEENS7_ILi256EEEEEELi256ENS_12float_e4m3_tEfNS_4arch4Sm90ELb0ELb1ELb1ELb1ELb0ELb0ELb0ELb1ELb1ELb1ELb0ELb0EEENS1_21CollectiveEpilogueFwdINS6_IJSA_SC_SB_EEES9_NS_10bfloat16_tESG_Li256ELb1ELb1ELb0ELb1EEENS1_36VarlenDynamicPersistentTileSchedulerILi128ELi64ELi256ELi128ELb0ELb1ELb1ELb1ELb0ELb1EEEEEEEEEvNT_6ParamsE --------------------------
	.section	.text._ZN7cutlass13device_kernelIN5flash11enable_sm90INS1_16FlashAttnFwdSm90INS1_25CollectiveMainloopFwdSm90ILi2EN4cute5tupleIJNS5_1CILi1EEES8_S8_EEENS6_IJNS7_ILi128EEENS7_ILi64EEENS7_ILi256EEEEEELi256ENS_12float_e4m3_tEfNS_4arch4Sm90ELb0ELb1ELb1ELb1ELb0ELb0ELb0ELb1ELb1ELb1ELb0ELb0EEENS1_21CollectiveEpilogueFwdINS6_IJSA_SC_SB_EEES9_NS_10bfloat16_tESG_Li256ELb1ELb1ELb0ELb1EEENS1_36VarlenDynamicPersistentTileSchedulerILi128ELi64ELi256ELi128ELb0ELb1ELb1ELb1ELb0ELb1EEEEEEEEEvNT_6ParamsE,"ax",@progbits
	.align	128
.text._ZN7cutlass13device_kernelIN5flash11enable_sm90INS1_16FlashAttnFwdSm90INS1_25CollectiveMainloopFwdSm90ILi2EN4cute5tupleIJNS5_1CILi1EEES8_S8_EEENS6_IJNS7_ILi128EEENS7_ILi64EEENS7_ILi256EEEEEELi256ENS_12float_e4m3_tEfNS_4arch4Sm90ELb0ELb1ELb1ELb1ELb0ELb0ELb0ELb1ELb1ELb1ELb0ELb0EEENS1_21CollectiveEpilogueFwdINS6_IJSA_SC_SB_EEES9_NS_10bfloat16_tESG_Li256ELb1ELb1ELb0ELb1EEENS1_36VarlenDynamicPersistentTileSchedulerILi128ELi64ELi256ELi128ELb0ELb1ELb1ELb1ELb0ELb1EEEEEEEEEvNT_6ParamsE:
        .type           _ZN7cutlass13device_kernelIN5flash11enable_sm90INS1_16FlashAttnFwdSm90INS1_25CollectiveMainloopFwdSm90ILi2EN4cute5tupleIJNS5_1CILi1EEES8_S8_EEENS6_IJNS7_ILi128EEENS7_ILi64EEENS7_ILi256EEEEEELi256ENS_12float_e4m3_tEfNS_4arch4Sm90ELb0ELb1ELb1ELb1ELb0ELb0ELb0ELb1ELb1ELb1ELb0ELb0EEENS1_21CollectiveEpilogueFwdINS6_IJSA_SC_SB_EEES9_NS_10bfloat16_tESG_Li256ELb1ELb1ELb0ELb1EEENS1_36VarlenDynamicPersistentTileSchedulerILi128ELi64ELi256ELi128ELb0ELb1ELb1ELb1ELb0ELb1EEEEEEEEEvNT_6ParamsE,@function
        .size           _ZN7cutlass13device_kernelIN5flash11enable_sm90INS1_16FlashAttnFwdSm90INS1_25CollectiveMainloopFwdSm90ILi2EN4cute5tupleIJNS5_1CILi1EEES8_S8_EEENS6_IJNS7_ILi128EEENS7_ILi64EEENS7_ILi256EEEEEELi256ENS_12float_e4m3_tEfNS_4arch4Sm90ELb0ELb1ELb1ELb1ELb0ELb0ELb0ELb1ELb1ELb1ELb0ELb0EEENS1_21CollectiveEpilogueFwdINS6_IJSA_SC_SB_EEES9_NS_10bfloat16_tESG_Li256ELb1ELb1ELb0ELb1EEENS1_36VarlenDynamicPersistentTileSchedulerILi128ELi64ELi256ELi128ELb0ELb1ELb1ELb1ELb0ELb1EEEEEEEEEvNT_6ParamsE,(.L_x_50 - _ZN7cutlass13device_kernelIN5flash11enable_sm90INS1_16FlashAttnFwdSm90INS1_25CollectiveMainloopFwdSm90ILi2EN4cute5tupleIJNS5_1CILi1EEES8_S8_EEENS6_IJNS7_ILi128EEENS7_ILi64EEENS7_ILi256EEEEEELi256ENS_12float_e4m3_tEfNS_4arch4Sm90ELb0ELb1ELb1ELb1ELb0ELb0ELb0ELb1ELb1ELb1ELb0ELb0EEENS1_21CollectiveEpilogueFwdINS6_IJSA_SC_SB_EEES9_NS_10bfloat16_tESG_Li256ELb1ELb1ELb0ELb1EEENS1_36VarlenDynamicPersistentTileSchedulerILi128ELi64ELi256ELi128ELb0ELb1ELb1ELb1ELb0ELb1EEEEEEEEEvNT_6ParamsE)
        .other          _ZN7cutlass13device_kernelIN5flash11enable_sm90INS1_16FlashAttnFwdSm90INS1_25CollectiveMainloopFwdSm90ILi2EN4cute5tupleIJNS5_1CILi1EEES8_S8_EEENS6_IJNS7_ILi128EEENS7_ILi64EEENS7_ILi256EEEEEELi256ENS_12float_e4m3_tEfNS_4arch4Sm90ELb0ELb1ELb1ELb1ELb0ELb0ELb0ELb1ELb1ELb1ELb0ELb0EEENS1_21CollectiveEpilogueFwdINS6_IJSA_SC_SB_EEES9_NS_10bfloat16_tESG_Li256ELb1ELb1ELb0ELb1EEENS1_36VarlenDynamicPersistentTileSchedulerILi128ELi64ELi256ELi128ELb0ELb1ELb1ELb1ELb0ELb1EEEEEEEEEvNT_6ParamsE,@"STO_CUDA_ENTRY STV_DEFAULT"
_ZN7cutlass13device_kernelIN5flash11enable_sm90INS1_16FlashAttnFwdSm90INS1_25CollectiveMainloopFwdSm90ILi2EN4cute5tupleIJNS5_1CILi1EEES8_S8_EEENS6_IJNS7_ILi128EEENS7_ILi64EEENS7_ILi256EEEEEELi256ENS_12float_e4m3_tEfNS_4arch4Sm90ELb0ELb1ELb1ELb1ELb0ELb0ELb0ELb1ELb1ELb1ELb0ELb0EEENS1_21CollectiveEpilogueFwdINS6_IJSA_SC_SB_EEES9_NS_10bfloat16_tESG_Li256ELb1ELb1ELb0ELb1EEENS1_36VarlenDynamicPersistentTileSchedulerILi128ELi64ELi256ELi128ELb0ELb1ELb1ELb1ELb0ELb1EEEEEEEEEvNT_6ParamsE:
[----:B------:R-:W-:Y:S01]  /*0000*/  LDC R1, c[0x0][0x37c] ;  /* 0x0000df00ff017b82 */ /* 0x000fe20000000800 */
[----:B------:R-:W-:Y:S05]  /*0010*/  EXIT ;  /* 0x000000000000794d */ /* 0x000fea0003800000 */
.L_x_4:
        /* <DEDUP_REMOVED lines=14> */
.L_x_50:


//--------------------- .text._ZN7cutlass13device_kernelIN5flash11enable_sm90INS1_16FlashAttnFwdSm90INS1_25CollectiveMainloopFwdSm90ILi2EN4cute5tupleIJNS5_1CILi1EEES8_S8_EEENS6_IJNS7_ILi128EEENS7_ILi64EEENS7_ILi256EEEEEELi256ENS_12float_e4m3_tEfNS_4arch4Sm90ELb0ELb1ELb1ELb1ELb0ELb1ELb0ELb1ELb1ELb1ELb0ELb0EEENS1_21CollectiveEpilogueFwdINS6_IJSA_SC_SB_EEES9_NS_10bfloat16_tESG_Li256ELb1ELb1ELb0ELb1EEENS1_36VarlenDynamicPersistentTileSchedulerILi128ELi64ELi256ELi128ELb0ELb1ELb1ELb1ELb0ELb1EEEEEEEEEvNT_6ParamsE --------------------------
	.section	.text._ZN7cutlass13device_kernelIN5flash11enable_sm90INS1_16FlashAttnFwdSm90INS1_25CollectiveMainloopFwdSm90ILi2EN4cute5tupleIJNS5_1CILi1EEES8_S8_EEENS6_IJNS7_ILi128EEENS7_ILi64EEENS7_ILi256EEEEEELi256ENS_12float_e4m3_tEfNS_4arch4Sm90ELb0ELb1ELb1ELb1ELb0ELb1ELb0ELb1ELb1ELb1ELb0ELb0EEENS1_21CollectiveEpilogueFwdINS6_IJSA_SC_SB_EEES9_NS_10bfloat16_tESG_Li256ELb1ELb1ELb0ELb1EEENS1_36VarlenDynamicPersistentTileSchedulerILi128ELi64ELi256ELi128ELb0ELb1ELb1ELb1ELb0ELb1EEEEEEEEEvNT_6ParamsE,"ax",@progbits
	.align	128
.text._ZN7cutlass13device_kernelIN5flash11enable_sm90INS1_16FlashAttnFwdSm90INS1_25CollectiveMainloopFwdSm90ILi2EN4cute5tupleIJNS5_1CILi1EEES8_S8_EEENS6_IJNS7_ILi128EEENS7_ILi64EEENS7_ILi256EEEEEELi256ENS_12float_e4m3_tEfNS_4arch4Sm90ELb0ELb1ELb1ELb1ELb0ELb1ELb0ELb1ELb1ELb1ELb0ELb0EEENS1_21CollectiveEpilogueFwdINS6_IJSA_SC_SB_EEES9_NS_10bfloat16_tESG_Li256ELb1ELb1ELb0ELb1EEENS1_36VarlenDynamicPersistentTileSchedulerILi128ELi64ELi256ELi128ELb0ELb1ELb1ELb1ELb0ELb1EEEEEEEEEvNT_6ParamsE:
        .type           _ZN7cutlass13device_kernelIN5flash11enable_sm90INS1_16FlashAttnFwdSm90INS1_25CollectiveMainloopFwdSm90ILi2EN4cute5tupleIJNS5_1CILi1EEES8_S8_EEENS6_IJNS7_ILi128EEENS7_ILi64EEENS7_ILi256EEEEEELi256ENS_12float_e4m3_tEfNS_4arch4Sm90ELb0ELb1ELb1ELb1ELb0ELb1ELb0ELb1ELb1ELb1ELb0ELb0EEENS1_21CollectiveEpilogueFwdINS6_IJSA_SC_SB_EEES9_NS_10bfloat16_tESG_Li256ELb1ELb1ELb0ELb1EEENS1_36VarlenDynamicPersistentTileSchedulerILi128ELi64ELi256ELi128ELb0ELb1ELb1ELb1ELb0ELb1EEEEEEEEEvNT_6ParamsE,@function
        .size           _ZN7cutlass13device_kernelIN5flash11enable_sm90INS1_16FlashAttnFwdSm90INS1_25CollectiveMainloopFwdSm90ILi2EN4cute5tupleIJNS5_1CILi1EEES8_S8_EEENS6_IJNS7_ILi128EEENS7_ILi64EEENS7_ILi256EEEEEELi256ENS_12float_e4m3_tEfNS_4arch4Sm90ELb0ELb1ELb1ELb1ELb0ELb1ELb0ELb1ELb1ELb1ELb0ELb0EEENS1_21CollectiveEpilogueFwdINS6_IJSA_SC_SB_EEES9_NS_10bfloat16_tESG_Li256ELb1ELb1ELb0ELb1EEENS1_36VarlenDynamicPersistentTileSchedulerILi128ELi64ELi256ELi128ELb0ELb1ELb1ELb1ELb0ELb1EEEEEEEEEvNT_6ParamsE,(.L_x_51 - _ZN7cutlass13device_kernelIN5flash11enable_sm90INS1_16FlashAttnFwdSm90INS1_25CollectiveMainloopFwdSm90ILi2EN4cute5tupleIJNS5_1CILi1EEES8_S8_EEENS6_IJNS7_ILi128EEENS7_ILi64EEENS7_ILi256EEEEEELi256ENS_12float_e4m3_tEfNS_4arch4Sm90ELb0ELb1ELb1ELb1ELb0ELb1ELb0ELb1ELb1ELb1ELb0ELb0EEENS1_21CollectiveEpilogueFwdINS6_IJSA_SC_SB_EEES9_NS_10bfloat16_tESG_Li256ELb1ELb1ELb0ELb1EEENS1_36VarlenDynamicPersistentTileSchedulerILi128ELi64ELi256ELi128ELb0ELb1ELb1ELb1ELb0ELb1EEEEEEEEEvNT_6ParamsE)
        .other          _ZN7cutlass13device_kernelIN5flash11enable_sm90INS1_16FlashAttnFwdSm90INS1_25CollectiveMainloopFwdSm90ILi2EN4cute5tupleIJNS5_1CILi1EEES8_S8_EEENS6_IJNS7_ILi128EEENS7_ILi64EEENS7_ILi256EEEEEELi256ENS_12float_e4m3_tEfNS_4arch4Sm90ELb0ELb1ELb1ELb1ELb0ELb1ELb0ELb1ELb1ELb1ELb0ELb0EEENS1_21CollectiveEpilogueFwdINS6_IJSA_SC_SB_EEES9_NS_10bfloat16_tESG_Li256ELb1ELb1ELb0ELb1EEENS1_36VarlenDynamicPersistentTileSchedulerILi128ELi64ELi256ELi128ELb0ELb1ELb1ELb1ELb0ELb1EEEEEEEEEvNT_6ParamsE,@"STO_CUDA_ENTRY STV_DEFAULT"
_ZN7cutlass13device_kernelIN5flash11enable_sm90INS1_16FlashAttnFwdSm90INS1_25CollectiveMainloopFwdSm90ILi2EN4cute5tupleIJNS5_1CILi1EEES8_S8_EEENS6_IJNS7_ILi128EEENS7_ILi64EEENS7_ILi256EEEEEELi256ENS_12float_e4m3_tEfNS_4arch4Sm90ELb0ELb1ELb1ELb1ELb0ELb1ELb0ELb1ELb1ELb1ELb0ELb0EEENS1_21CollectiveEpilogueFwdINS6_IJSA_SC_SB_EEES9_NS_10bfloat16_tESG_Li256ELb1ELb1ELb0ELb1EEENS1_36VarlenDynamicPersistentTileSchedulerILi128ELi64ELi256ELi128ELb0ELb1ELb1ELb1ELb0ELb1EEEEEEEEEvNT_6ParamsE:
[----:B------:R-:W-:Y:S01]  /*0000*/  LDC R1, c[0x0][0x37c] ;  /* 0x0000df00ff017b82 */ /* 0x000fe20000000800 */
[----:B------:R-:W-:Y:S05]  /*0010*/  EXIT ;  /* 0x000000000000794d */ /* 0x000fea0003800000 */
.L_x_5:
        /* <DEDUP_REMOVED lines=14> */
.L_x_51:


//--------------------- .text._ZN7cutlass13device_kernelIN5flash11enable_sm90INS1_16FlashAttnFwdSm90INS1_25CollectiveMainloopFwdSm90ILi2EN4cute5tupleIJNS5_1CILi1EEES8_S8_EEENS6_IJNS7_ILi128EEESA_NS7_ILi256EEEEEELi256ENS_12float_e4m3_tEfNS_4arch4Sm90ELb1ELb0ELb1ELb0ELb0ELb0ELb0ELb1ELb1ELb1ELb0ELb0EEENS1_21CollectiveEpilogueFwdINS6_IJSA_SB_SA_EEES9_NS_10bfloat16_tESF_Li256ELb0ELb1ELb0ELb1EEENS1_30DynamicPersistentTileSchedulerILi256ELi128ELb0ELb1ELb1EEEEEEEEEvNT_6ParamsE --------------------------
	.section	.text._ZN7cutlass13device_kernelIN5flash11enable_sm90INS1_16FlashAttnFwdSm90INS1_25CollectiveMainloopFwdSm90ILi2EN4cute5tupleIJNS5_1CILi1EEES8_S8_EEENS6_IJNS7_ILi128EEESA_NS7_ILi256EEEEEELi256ENS_12float_e4m3_tEfNS_4arch4Sm90ELb1ELb0ELb1ELb0ELb0ELb0ELb0ELb1ELb1ELb1ELb0ELb0EEENS1_21CollectiveEpilogueFwdINS6_IJSA_SB_SA_EEES9_NS_10bfloat16_tESF_Li256ELb0ELb1ELb0ELb1EEENS1_30DynamicPersistentTileSchedulerILi256ELi128ELb0ELb1ELb1EEEEEEEEEvNT_6ParamsE,"ax",@progbits
	.align	128
.text._ZN7cutlass13device_kernelIN5flash11enable_sm90INS1_16FlashAttnFwdSm90INS1_25CollectiveMainloopFwdSm90ILi2EN4cute5tupleIJNS5_1CILi1EEES8_S8_EEENS6_IJNS7_ILi128EEESA_NS7_ILi256EEEEEELi256ENS_12float_e4m3_tEfNS_4arch4Sm90ELb1ELb0ELb1ELb0ELb0ELb0ELb0ELb1ELb1ELb1ELb0ELb0EEENS1_21CollectiveEpilogueFwdINS6_IJSA_SB_SA_EEES9_NS_10bfloat16_tESF_Li256ELb0ELb1ELb0ELb1EEENS1_30DynamicPersistentTileSchedulerILi256ELi128ELb0ELb1ELb1EEEEEEEEEvNT_6ParamsE:
        .type           _ZN7cutlass13device_kernelIN5flash11enable_sm90INS1_16FlashAttnFwdSm90INS1_25CollectiveMainloopFwdSm90ILi2EN4cute5tupleIJNS5_1CILi1EEES8_S8_EEENS6_IJNS7_ILi128EEESA_NS7_ILi256EEEEEELi256ENS_12float_e4m3_tEfNS_4arch4Sm90ELb1ELb0ELb1ELb0ELb0ELb0ELb0ELb1ELb1ELb1ELb0ELb0EEENS1_21CollectiveEpilogueFwdINS6_IJSA_SB_SA_EEES9_NS_10bfloat16_tESF_Li256ELb0ELb1ELb0ELb1EEENS1_30DynamicPersistentTileSchedulerILi256ELi128ELb0ELb1ELb1EEEEEEEEEvNT_6ParamsE,@function
        .size           _ZN7cutlass13device_kernelIN5flash11enable_sm90INS1_16FlashAttnFwdSm90INS1_25CollectiveMainloopFwdSm90ILi2EN4cute5tupleIJNS5_1CILi1EEES8_S8_EEENS6_IJNS7_ILi128EEESA_NS7_ILi256EEEEEELi256ENS_12float_e4m3_tEfNS_4arch4Sm90ELb1ELb0ELb1ELb0ELb0ELb0ELb0ELb1ELb1ELb1ELb0ELb0EEENS1_21CollectiveEpilogueFwdINS6_IJSA_SB_SA_EEES9_NS_10bfloat16_tESF_Li256ELb0ELb1ELb0ELb1EEENS1_30DynamicPersistentTileSchedulerILi256ELi128ELb0ELb1ELb1EEEEEEEEEvNT_6ParamsE,(.L_x_52 - _ZN7cutlass13device_kernelIN5flash11enable_sm90INS1_16FlashAttnFwdSm90INS1_25CollectiveMainloopFwdSm90ILi2EN4cute5tupleIJNS5_1CILi1EEES8_S8_EEENS6_IJNS7_ILi128EEESA_NS7_ILi256EEEEEELi256ENS_12float_e4m3_tEfNS_4arch4Sm90ELb1ELb0ELb1ELb0ELb0ELb0ELb0ELb1ELb1ELb1ELb0ELb0EEENS1_21CollectiveEpilogueFwdINS6_IJSA_SB_SA_EEES9_NS_10bfloat16_tESF_Li256ELb0ELb1ELb0ELb1EEENS1_30DynamicPersistentTileSchedulerILi256ELi128ELb0ELb1ELb1EEEEEEEEEvNT_6ParamsE)
        .other          _ZN7cutlass13device_kernelIN5flash11enable_sm90INS1_16FlashAttnFwdSm90INS1_25CollectiveMainloopFwdSm90ILi2EN4cute5tupleIJNS5_1CILi1EEES8_S8_EEENS6_IJNS7_ILi128EEESA_NS7_ILi256EEEEEELi256ENS_12float_e4m3_tEfNS_4arch4Sm90ELb1ELb0ELb1ELb0ELb0ELb0ELb0ELb1ELb1ELb1ELb0ELb0EEENS1_21CollectiveEpilogueFwdINS6_IJSA_SB_SA_EEES9_NS_10bfloat16_tESF_Li256ELb0ELb1ELb0ELb1EEENS1_30DynamicPersistentTileSchedulerILi256ELi128ELb0ELb1ELb1EEEEEEEEEvNT_6ParamsE,@"STO_CUDA_ENTRY STV_DEFAULT"
_ZN7cutlass13device_kernelIN5flash11enable_sm90INS1_16FlashAttnFwdSm90INS1_25CollectiveMainloopFwdSm90ILi2EN4cute5tupleIJNS5_1CILi1EEES8_S8_EEENS6_IJNS7_ILi128EEESA_NS7_ILi256EEEEEELi256ENS_12float_e4m3_tEfNS_4arch4Sm90ELb1ELb0ELb1ELb0ELb0ELb0ELb0ELb1ELb1ELb1ELb0ELb0EEENS1_21CollectiveEpilogueFwdINS6_IJSA_SB_SA_EEES9_NS_10bfloat16_tESF_Li256ELb0ELb1ELb0ELb1EEENS1_30DynamicPersistentTileSchedulerILi256ELi128ELb0ELb1ELb1EEEEEEEEEvNT_6ParamsE:
[----:B------:R-:W-:Y:S01]  /*0000*/  LDC R1, c[0x0][0x37c] ;  /* 0x0000df00ff017b82 */ /* 0x000fe20000000800 */
[----:B------:R-:W-:Y:S05]  /*0010*/  EXIT ;  /* 0x000000000000794d */ /* 0x000fea0003800000 */
.L_x_6:
        /* <DEDUP_REMOVED lines=14> */
.L_x_52:


//--------------------- .text._ZN7cutlass13device_kernelIN5flash11enable_sm90INS1_16FlashAttnFwdSm90INS1_25CollectiveMainloopFwdSm90ILi2EN4cute5tupleIJNS5_1CILi1EEES8_S8_EEENS6_IJNS7_ILi128EEESA_NS7_ILi256EEEEEELi256ENS_12float_e4m3_tEfNS_4arch4Sm90ELb1ELb0ELb1ELb1ELb0ELb0ELb0ELb1ELb1ELb1ELb0ELb0EEENS1_21CollectiveEpilogueFwdINS6_IJSA_SB_SA_EEES9_NS_10bfloat16_tESF_Li256ELb1ELb1ELb0ELb1EEENS1_36VarlenDynamicPersistentTileSchedulerILi128ELi128ELi256ELi128ELb0ELb1ELb1ELb1ELb1ELb1EEEEEEEEEvNT_6ParamsE --------------------------
	.section	.text._ZN7cutlass13device_kernelIN5flash11enable_sm90INS1_16FlashAttnFwdSm90INS1_25CollectiveMainloopFwdSm90ILi2EN4cute5tupleIJNS5_1CILi1EEES8_S8_EEENS6_IJNS7_ILi128EEESA_NS7_ILi256EEEEEELi256ENS_12float_e4m3_tEfNS_4arch4Sm90ELb1ELb0ELb1ELb1ELb0ELb0ELb0ELb1ELb1ELb1ELb0ELb0EEENS1_21CollectiveEpilogueFwdINS6_IJSA_SB_SA_EEES9_NS_10bfloat16_tESF_Li256ELb1ELb1ELb0ELb1EEENS1_36VarlenDynamicPersistentTileSchedulerILi128ELi128ELi256ELi128ELb0ELb1ELb1ELb1ELb1ELb1EEEEEEEEEvNT_6ParamsE,"ax",@progbits
	.align	128
.text._ZN7cutlass13device_kernelIN5flash11enable_sm90INS1_16FlashAttnFwdSm90INS1_25CollectiveMainloopFwdSm90ILi2EN4cute5tupleIJNS5_1CILi1EEES8_S8_EEENS6_IJNS7_ILi128EEESA_NS7_ILi256EEEEEELi256ENS_12float_e4m3_tEfNS_4arch4Sm90ELb1ELb0ELb1ELb1ELb0ELb0ELb0ELb1ELb1ELb1ELb0ELb0EEENS1_21CollectiveEpilogueFwdINS6_IJSA_SB_SA_EEES9_NS_10bfloat16_tESF_Li256ELb1ELb1ELb0ELb1EEENS1_36VarlenDynamicPersistentTileSchedulerILi128ELi128ELi256ELi128ELb0ELb1ELb1ELb1ELb1ELb1EEEEEEEEEvNT_6ParamsE:
        .type           _ZN7cutlass13device_kernelIN5flash11enable_sm90INS1_16FlashAttnFwdSm90INS1_25CollectiveMainloopFwdSm90ILi2EN4cute5tupleIJNS5_1CILi1EEES8_S8_EEENS6_IJNS7_ILi128EEESA_NS7_ILi256EEEEEELi256ENS_12float_e4m3_tEfNS_4arch4Sm90ELb1ELb0ELb1ELb1ELb0ELb0ELb0ELb1ELb1ELb1ELb0ELb0EEENS1_21CollectiveEpilogueFwdINS6_IJSA_SB_SA_EEES9_NS_10bfloat16_tESF_Li256ELb1ELb1ELb0ELb1EEENS1_36VarlenDynamicPersistentTileSchedulerILi128ELi128ELi256ELi128ELb0ELb1ELb1ELb1ELb1ELb1EEEEEEEEEvNT_6ParamsE,@function
        .size           _ZN7cutlass13device_kernelIN5flash11enable_sm90INS1_16FlashAttnFwdSm90INS1_25CollectiveMainloopFwdSm90ILi2EN4cute5tupleIJNS5_1CILi1EEES8_S8_EEENS6_IJNS7_ILi128EEESA_NS7_ILi256EEEEEELi256ENS_12float_e4m3_tEfNS_4arch4Sm90ELb1ELb0ELb1ELb1ELb0ELb0ELb0ELb1ELb1ELb1ELb0ELb0EEENS1_21CollectiveEpilogueFwdINS6_IJSA_SB_SA_EEES9_NS_10bfloat16_tESF_Li256ELb1ELb1ELb0ELb1EEENS1_36VarlenDynamicPersistentTileSchedulerILi128ELi128ELi256ELi128ELb0ELb1ELb1ELb1ELb1ELb1EEEEEEEEEvNT_6ParamsE,(.L_x_53 - _ZN7cutlass13device_kernelIN5flash11enable_sm90INS1_16FlashAttnFwdSm90INS1_25CollectiveMainloopFwdSm90ILi2EN4cute5tupleIJNS5_1CILi1EEES8_S8_EEENS6_IJNS7_ILi128EEESA_NS7_ILi256EEEEEELi256ENS_12float_e4m3_tEfNS_4arch4Sm90ELb1ELb0ELb1ELb1ELb0ELb0ELb0ELb1ELb1ELb1ELb0ELb0EEENS1_21CollectiveEpilogueFwdINS6_IJSA_SB_SA_EEES9_NS_10bfloat16_tESF_Li256ELb1ELb1ELb0ELb1EEENS1_36VarlenDynamicPersistentTileSchedulerILi128ELi128ELi256ELi128ELb0ELb1ELb1ELb1ELb1ELb1EEEEEEEEEvNT_6ParamsE)
        .other          _ZN7cutlass13device_kernelIN5flash11enable_sm90INS1_16FlashAttnFwdSm90INS1_25CollectiveMainloopFwdSm90ILi2EN4cute5tupleIJNS5_1CILi1EEES8_S8_EEENS6_IJNS7_ILi128EEESA_NS7_ILi256EEEEEELi256ENS_12float_e4m3_tEfNS_4arch4Sm90ELb1ELb0ELb1ELb1ELb0ELb0ELb0ELb1ELb1ELb1ELb0ELb0EEENS1_21CollectiveEpilogueFwdINS6_IJSA_SB_SA_EEES9_NS_10bfloat16_tESF_Li256ELb1ELb1ELb0ELb1EEENS1_36VarlenDynamicPersistentTileSchedulerILi128ELi128ELi256ELi128ELb0ELb1ELb1ELb1ELb1ELb1EEEEEEEEEvNT_6ParamsE,@"STO_CUDA_ENTRY STV_DEFAULT"
_ZN7cutlass13device_kernelIN5flash11enable_sm90INS1_16FlashAttnFwdSm90INS1_25CollectiveMainloopFwdSm90ILi2EN4cute5tupleIJNS5_1CILi1EEES8_S8_EEENS6_IJNS7_ILi128EEESA_NS7_ILi256EEEEEELi256ENS_12float_e4m3_tEfNS_4arch4Sm90ELb1ELb0ELb1ELb1ELb0ELb0ELb0ELb1ELb1ELb1ELb0ELb0EEENS1_21CollectiveEpilogueFwdINS6_IJSA_SB_SA_EEES9_NS_10bfloat16_tESF_Li256ELb1ELb1ELb0ELb1EEENS1_36VarlenDynamicPersistentTileSchedulerILi128ELi128ELi256ELi128ELb0ELb1ELb1ELb1ELb1ELb1EEEEEEEEEvNT_6ParamsE:
[----:B------:R-:W-:Y:S01]  /*0000*/  LDC R1, c[0x0][0x37c] ;  /* 0x0000df00ff017b82 */ /* 0x000fe20000000800 */
[----:B------:R-:W-:Y:S05]  /*0010*/  EXIT ;  /* 0x000000000000794d */ /* 0x000fea0003800000 */
.L_x_7:
        /* <DEDUP_REMOVED lines=14> */
.L_x_53:


//--------------------- .text._ZN7cutlass13device_kernelIN5flash11enable_sm90INS1_16FlashAttnFwdSm90INS1_25CollectiveMainloopFwdSm90ILi2EN4cute5tupleIJNS5_1CILi1EEES8_S8_EEENS6_IJNS7_ILi128EEESA_NS7_ILi256EEEEEELi256ENS_12float_e4m3_tEfNS_4arch4Sm90ELb1ELb0ELb1ELb1ELb0ELb1ELb0ELb1ELb1ELb1ELb0ELb0EEENS1_21CollectiveEpilogueFwdINS6_IJSA_SB_SA_EEES9_NS_10bfloat16_tESF_Li256ELb1ELb1ELb0ELb1EEENS1_36VarlenDynamicPersistentTileSchedulerILi128ELi128ELi256ELi128ELb0ELb1ELb1ELb1ELb1ELb1EEEEEEEEEvNT_6ParamsE --------------------------
	.section	.text._ZN7cutlass13device_kernelIN5flash11enable_sm90INS1_16FlashAttnFwdSm90INS1_25CollectiveMainloopFwdSm90ILi2EN4cute5tupleIJNS5_1CILi1EEES8_S8_EEENS6_IJNS7_ILi128EEESA_NS7_ILi256EEEEEELi256ENS_12float_e4m3_tEfNS_4arch4Sm90ELb1ELb0ELb1ELb1ELb0ELb1ELb0ELb1ELb1ELb1ELb0ELb0EEENS1_21CollectiveEpilogueFwdINS6_IJSA_SB_SA_EEES9_NS_10bfloat16_tESF_Li256ELb1ELb1ELb0ELb1EEENS1_36VarlenDynamicPersistentTileSchedulerILi128ELi128ELi256ELi128ELb0ELb1ELb1ELb1ELb1ELb1EEEEEEEEEvNT_6ParamsE,"ax",@progbits
	.align	128
.text._ZN7cutlass13device_kernelIN5flash11enable_sm90INS1_16FlashAttnFwdSm90INS1_25CollectiveMainloopFwdSm90ILi2EN4cute5tupleIJNS5_1CILi1EEES8_S8_EEENS6_IJNS7_ILi128EEESA_NS7_ILi256EEEEEELi256ENS_12float_e4m3_tEfNS_4arch4Sm90ELb1ELb0ELb1ELb1ELb0ELb1ELb0ELb1ELb1ELb1ELb0ELb0EEENS1_21CollectiveEpilogueFwdINS6_IJSA_SB_SA_EEES9_NS_10bfloat16_tESF_Li256ELb1ELb1ELb0ELb1EEENS1_36VarlenDynamicPersistentTileSchedulerILi128ELi128ELi256ELi128ELb0ELb1ELb1ELb1ELb1ELb1EEEEEEEEEvNT_6ParamsE:
        .type           _ZN7cutlass13device_kernelIN5flash11enable_sm90INS1_16FlashAttnFwdSm90INS1_25CollectiveMainloopFwdSm90ILi2EN4cute5tupleIJNS5_1CILi1EEES8_S8_EEENS6_IJNS7_ILi128EEESA_NS7_ILi256EEEEEELi256ENS_12float_e4m3_tEfNS_4arch4Sm90ELb1ELb0ELb1ELb1ELb0ELb1ELb0ELb1ELb1ELb1ELb0ELb0EEENS1_21CollectiveEpilogueFwdINS6_IJSA_SB_SA_EEES9_NS_10bfloat16_tESF_Li256ELb1ELb1ELb0ELb1EEENS1_36VarlenDynamicPersistentTileSchedulerILi128ELi128ELi256ELi128ELb0ELb1ELb1ELb1ELb1ELb1EEEEEEEEEvNT_6ParamsE,@function
        .size           _ZN7cutlass13device_kernelIN5flash11enable_sm90INS1_16FlashAttnFwdSm90INS1_25CollectiveMainloopFwdSm90ILi2EN4cute5tupleIJNS5_1CILi1EEES8_S8_EEENS6_IJNS7_ILi128EEESA_NS7_ILi256EEEEEELi256ENS_12float_e4m3_tEfNS_4arch4Sm90ELb1ELb0ELb1ELb1ELb0ELb1ELb0ELb1ELb1ELb1ELb0ELb0EEENS1_21CollectiveEpilogueFwdINS6_IJSA_SB_SA_EEES9_NS_10bfloat16_tESF_Li256ELb1ELb1ELb0ELb1EEENS1_36VarlenDynamicPersistentTileSchedulerILi128ELi128ELi256ELi128ELb0ELb1ELb1ELb1ELb1ELb1EEEEEEEEEvNT_6ParamsE,(.L_x_54 - _ZN7cutlass13device_kernelIN5flash11enable_sm90INS1_16FlashAttnFwdSm90INS1_25CollectiveMainloopFwdSm90ILi2EN4cute5tupleIJNS5_1CILi1EEES8_S8_EEENS6_IJNS7_ILi128EEESA_NS7_ILi256EEEEEELi256ENS_12float_e4m3_tEfNS_4arch4Sm90ELb1ELb0ELb1ELb1ELb0ELb1ELb0ELb1ELb1ELb1ELb0ELb0EEENS1_21CollectiveEpilogueFwdINS6_IJSA_SB_SA_EEES9_NS_10bfloat16_tESF_Li256ELb1ELb1ELb0ELb1EEENS1_36VarlenDynamicPersistentTileSchedulerILi128ELi128ELi256ELi128ELb0ELb1ELb1ELb1ELb1ELb1EEEEEEEEEvNT_6ParamsE)
        .other          _ZN7cutlass13device_kernelIN5flash11enable_sm90INS1_16FlashAttnFwdSm90INS1_25CollectiveMainloopFwdSm90ILi2EN4cute5tupleIJNS5_1CILi1EEES8_S8_EEENS6_IJNS7_ILi128EEESA_NS7_ILi256EEEEEELi256ENS_12float_e4m3_tEfNS_4arch4Sm90ELb1ELb0ELb1ELb1ELb0ELb1ELb0ELb1ELb1ELb1ELb0ELb0EEENS1_21CollectiveEpilogueFwdINS6_IJSA_SB_SA_EEES9_NS_10bfloat16_tESF_Li256ELb1ELb1ELb0ELb1EEENS1_36VarlenDynamicPersistentTileSchedulerILi128ELi128ELi256ELi128ELb0ELb1ELb1ELb1ELb1ELb1EEEEEEEEEvNT_6ParamsE,@"STO_CUDA_ENTRY STV_DEFAULT"
_ZN7cutlass13device_kernelIN5flash11enable_sm90INS1_16FlashAttnFwdSm90INS1_25CollectiveMainloopFwdSm90ILi2EN4cute5tupleIJNS5_1CILi1EEES8_S8_EEENS6_IJNS7_ILi128EEESA_NS7_ILi256EEEEEELi256ENS_12float_e4m3_tEfNS_4arch4Sm90ELb1ELb0ELb1ELb1ELb0ELb1ELb0ELb1ELb1ELb1ELb0ELb0EEENS1_21CollectiveEpilogueFwdINS6_IJSA_SB_SA_EEES9_NS_10bfloat16_tESF_Li256ELb1ELb1ELb0ELb1EEENS1_36VarlenDynamicPersistentTileSchedulerILi128ELi128ELi256ELi128ELb0ELb1ELb1ELb1ELb1ELb1EEEEEEEEEvNT_6ParamsE:
[----:B------:R-:W-:Y:S01]  /*0000*/  LDC R1, c[0x0][0x37c] ;  /* 0x0000df00ff017b82 */ /* 0x000fe20000000800 */
[----:B------:R-:W-:Y:S05]  /*0010*/  EXIT ;  /* 0x000000000000794d */ /* 0x000fea0003800000 */
.L_x_8:
        /* <DEDUP_REMOVED lines=14> */
.L_x_54:


//--------------------- .text._ZN7cutlass13device_kernelIN5flash11enable_sm90INS1_16FlashAttnFwdSm90INS1_25CollectiveMainloopFwdSm90ILi2EN4cute5tupleIJNS5_1CILi1EEES8_S8_EEENS6_IJNS7_ILi128EEENS7_ILi160EEENS7_ILi192EEEEEELi192ENS_12float_e4m3_tEfNS_4arch4Sm90ELb0ELb0ELb1ELb0ELb0ELb0ELb0ELb1ELb1ELb1ELb0ELb0EEENS1_21CollectiveEpilogueFwdINS6_IJSA_SC_SB_EEES9_NS_10bfloat16_tESG_Li256ELb0ELb1ELb0ELb1EEENS1_29StaticPersistentTileSchedulerILb0EEEEEEEEEvNT_6ParamsE --------------------------
	.section	.text._ZN7cutlass13device_kernelIN5flash11enable_sm90INS1_16FlashAttnFwdSm90INS1_25CollectiveMainloopFwdSm90ILi2EN4cute5tupleIJNS5_1CILi1EEES8_S8_EEENS6_IJNS7_ILi128EEENS7_ILi160EEENS7_ILi192EEEEEELi192ENS_12float_e4m3_tEfNS_4arch4Sm90ELb0ELb0ELb1ELb0ELb0ELb0ELb0ELb1ELb1ELb1ELb0ELb0EEENS1_21CollectiveEpilogueFwdINS6_IJSA_SC_SB_EEES9_NS_10bfloat16_tESG_Li256ELb0ELb1ELb0ELb1EEENS1_29StaticPersistentTileSchedulerILb0EEEEEEEEEvNT_6ParamsE,"ax",@progbits
	.align	128
.text._ZN7cutlass13device_kernelIN5flash11enable_sm90INS1_16FlashAttnFwdSm90INS1_25CollectiveMainloopFwdSm90ILi2EN4cute5tupleIJNS5_1CILi1EEES8_S8_EEENS6_IJNS7_ILi128EEENS7_ILi160EEENS7_ILi192EEEEEELi192ENS_12float_e4m3_tEfNS_4arch4Sm90ELb0ELb0ELb1ELb0ELb0ELb0ELb0ELb1ELb1ELb1ELb0ELb0EEENS1_21CollectiveEpilogueFwdINS6_IJSA_SC_SB_EEES9_NS_10bfloat16_tESG_Li256ELb0ELb1ELb0ELb1EEENS1_29StaticPersistentTileSchedulerILb0EEEEEEEEEvNT_6ParamsE:
        .type           _ZN7cutlass13device_kernelIN5flash11enable_sm90INS1_16FlashAttnFwdSm90INS1_25CollectiveMainloopFwdSm90ILi2EN4cute5tupleIJNS5_1CILi1EEES8_S8_EEENS6_IJNS7_ILi128EEENS7_ILi160EEENS7_ILi192EEEEEELi192ENS_12float_e4m3_tEfNS_4arch4Sm90ELb0ELb0ELb1ELb0ELb0ELb0ELb0ELb1ELb1ELb1ELb0ELb0EEENS1_21CollectiveEpilogueFwdINS6_IJSA_SC_SB_EEES9_NS_10bfloat16_tESG_Li256ELb0ELb1ELb0ELb1EEENS1_29StaticPersistentTileSchedulerILb0EEEEEEEEEvNT_6ParamsE,@function
        .size           _ZN7cutlass13device_kernelIN5flash11enable_sm90INS1_16FlashAttnFwdSm90INS1_25CollectiveMainloopFwdSm90ILi2EN4cute5tupleIJNS5_1CILi1EEES8_S8_EEENS6_IJNS7_ILi128EEENS7_ILi160EEENS7_ILi192EEEEEELi192ENS_12float_e4m3_tEfNS_4arch4Sm90ELb0ELb0ELb1ELb0ELb0ELb0ELb0ELb1ELb1ELb1ELb0ELb0EEENS1_21CollectiveEpilogueFwdINS6_IJSA_SC_SB_EEES9_NS_10bfloat16_tESG_Li256ELb0ELb1ELb0ELb1EEENS1_29StaticPersistentTileSchedulerILb0EEEEEEEEEvNT_6ParamsE,(.L_x_55 - _ZN7cutlass13device_kernelIN5flash11enable_sm90INS1_16FlashAttnFwdSm90INS1_25CollectiveMainloopFwdSm90ILi2EN4cute5tupleIJNS5_1CILi1EEES8_S8_EEENS6_IJNS7_ILi128EEENS7_ILi160EEENS7_ILi192EEEEEELi192ENS_12float_e4m3_tEfNS_4arch4Sm90ELb0ELb0ELb1ELb0ELb0ELb0ELb0ELb1ELb1ELb1ELb0ELb0EEENS1_21CollectiveEpilogueFwdINS6_IJSA_SC_SB_EEES9_NS_10bfloat16_tESG_Li256ELb0ELb1ELb0ELb1EEENS1_29StaticPersistentTileSchedulerILb0EEEEEEEEEvNT_6ParamsE)
        .other          _ZN7cutlass13device_kernelIN5flash11enable_sm90INS1_16FlashAttnFwdSm90INS1_25CollectiveMainloopFwdSm90ILi2EN4cute5tupleIJNS5_1CILi1EEES8_S8_EEENS6_IJNS7_ILi128EEENS7_ILi160EEENS7_ILi192EEEEEELi192ENS_12float_e4m3_tEfNS_4arch4Sm90ELb0ELb0ELb1ELb0ELb0ELb0ELb0ELb1ELb1ELb1ELb0ELb0EEENS1_21CollectiveEpilogueFwdINS6_IJSA_SC_SB_EEES9_NS_10bfloat16_tESG_Li256ELb0ELb1ELb0ELb1EEENS1_29StaticPersistentTileSchedulerILb0EEEEEEEEEvNT_6ParamsE,@"STO_CUDA_ENTRY STV_DEFAULT"
_ZN7cutlass13device_kernelIN5flash11enable_sm90INS1_16FlashAttnFwdSm90INS1_25CollectiveMainloopFwdSm90ILi2EN4cute5tupleIJNS5_1CILi1EEES8_S8_EEENS6_IJNS7_ILi128EEENS7_ILi160EEENS7_ILi192EEEEEELi192ENS_12float_e4m3_tEfNS_4arch4Sm90ELb0ELb0ELb1ELb0ELb0ELb0ELb0ELb1ELb1ELb1ELb0ELb0EEENS1_21CollectiveEpilogueFwdINS6_IJSA_SC_SB_EEES9_NS_10bfloat16_tESG_Li256ELb0ELb1ELb0ELb1EEENS1_29StaticPersistentTileSchedulerILb0EEEEEEEEEvNT_6ParamsE:
[----:B------:R-:W-:Y:S01]  /*0000*/  LDC R1, c[0x0][0x37c] ;  /* 0x0000df00ff017b82 */ /* 0x000fe20000000800 */
[----:B------:R-:W-:Y:S05]  /*0010*/  EXIT ;  /* 0x000000000000794d */ /* 0x000fea0003800000 */
.L_x_9:
        /* <DEDUP_REMOVED lines=14> */
.L_x_55:


//--------------------- .text._ZN7cutlass13device_kernelIN5flash11enable_sm90INS1_16FlashAttnFwdSm90INS1_25CollectiveMainloopFwdSm90ILi2EN4cute5tupleIJNS5_1CILi2EEENS7_ILi1EEES9_EEENS6_IJNS7_ILi128EEENS7_ILi160EEENS7_ILi192EEEEEELi192ENS_12float_e4m3_tEfNS_4arch4Sm90ELb0ELb0ELb1ELb0ELb0ELb0ELb0ELb1ELb1ELb1ELb0ELb0EEENS1_21CollectiveEpilogueFwdINS6_IJSB_SD_SC_EEESA_NS_10bfloat16_tESH_Li256ELb0ELb1ELb0ELb1EEENS1_29StaticPersistentTileSchedulerILb0EEEEEEEEEvNT_6ParamsE --------------------------
	.section	.text._ZN7cutlass13device_kernelIN5flash11enable_sm90INS1_16FlashAttnFwdSm90INS1_25CollectiveMainloopFwdSm90ILi2EN4cute5tupleIJNS5_1CILi2EEENS7_ILi1EEES9_EEENS6_IJNS7_ILi128EEENS7_ILi160EEENS7_ILi192EEEEEELi192ENS_12float_e4m3_tEfNS_4arch4Sm90ELb0ELb0ELb1ELb0ELb0ELb0ELb0ELb1ELb1ELb1ELb0ELb0EEENS1_21CollectiveEpilogueFwdINS6_IJSB_SD_SC_EEESA_NS_10bfloat16_tESH_Li256ELb0ELb1ELb0ELb1EEENS1_29StaticPersistentTileSchedulerILb0EEEEEEEEEvNT_6ParamsE,"ax",@progbits
	.align	128
.text._ZN7cutlass13device_kernelIN5flash11enable_sm90INS1_16FlashAttnFwdSm90INS1_25CollectiveMainloopFwdSm90ILi2EN4cute5tupleIJNS5_1CILi2EEENS7_ILi1EEES9_EEENS6_IJNS7_ILi128EEENS7_ILi160EEENS7_ILi192EEEEEELi192ENS_12float_e4m3_tEfNS_4arch4Sm90ELb0ELb0ELb1ELb0ELb0ELb0ELb0ELb1ELb1ELb1ELb0ELb0EEENS1_21CollectiveEpilogueFwdINS6_IJSB_SD_SC_EEESA_NS_10bfloat16_tESH_Li256ELb0ELb1ELb0ELb1EEENS1_29StaticPersistentTileSchedulerILb0EEEEEEEEEvNT_6ParamsE:
        .type           _ZN7cutlass13device_kernelIN5flash11enable_sm90INS1_16FlashAttnFwdSm90INS1_25CollectiveMainloopFwdSm90ILi2EN4cute5tupleIJNS5_1CILi2EEENS7_ILi1EEES9_EEENS6_IJNS7_ILi128EEENS7_ILi160EEENS7_ILi192EEEEEELi192ENS_12float_e4m3_tEfNS_4arch4Sm90ELb0ELb0ELb1ELb0ELb0ELb0ELb0ELb1ELb1ELb1ELb0ELb0EEENS1_21CollectiveEpilogueFwdINS6_IJSB_SD_SC_EEESA_NS_10bfloat16_tESH_Li256ELb0ELb1ELb0ELb1EEENS1_29StaticPersistentTileSchedulerILb0EEEEEEEEEvNT_6ParamsE,@function
        .size           _ZN7cutlass13device_kernelIN5flash11enable_sm90INS1_16FlashAttnFwdSm90INS1_25CollectiveMainloopFwdSm90ILi2EN4cute5tupleIJNS5_1CILi2EEENS7_ILi1EEES9_EEENS6_IJNS7_ILi128EEENS7_ILi160EEENS7_ILi192EEEEEELi192ENS_12float_e4m3_tEfNS_4arch4Sm90ELb0ELb0ELb1ELb0ELb0ELb0ELb0ELb1ELb1ELb1ELb0ELb0EEENS1_21CollectiveEpilogueFwdINS6_IJSB_SD_SC_EEESA_NS_10bfloat16_tESH_Li256ELb0ELb1ELb0ELb1EEENS1_29StaticPersistentTileSchedulerILb0EEEEEEEEEvNT_6ParamsE,(.L_x_56 - _ZN7cutlass13device_kernelIN5flash11enable_sm90INS1_16FlashAttnFwdSm90INS1_25CollectiveMainloopFwdSm90ILi2EN4cute5tupleIJNS5_1CILi2EEENS7_ILi1EEES9_EEENS6_IJNS7_ILi128EEENS7_ILi160EEENS7_ILi192EEEEEELi192ENS_12float_e4m3_tEfNS_4arch4Sm90ELb0ELb0ELb1ELb0ELb0ELb0ELb0ELb1ELb1ELb1ELb0ELb0EEENS1_21CollectiveEpilogueFwdINS6_IJSB_SD_SC_EEESA_NS_10bfloat16_tESH_Li256ELb0ELb1ELb0ELb1EEENS1_29StaticPersistentTileSchedulerILb0EEEEEEEEEvNT_6ParamsE)
        .other          _ZN7cutlass13device_kernelIN5flash11enable_sm90INS1_16FlashAttnFwdSm90INS1_25CollectiveMainloopFwdSm90ILi2EN4cute5tupleIJNS5_1CILi2EEENS7_ILi1EEES9_EEENS6_IJNS7_ILi128EEENS7_ILi160EEENS7_ILi192EEEEEELi192ENS_12float_e4m3_tEfNS_4arch4Sm90ELb0ELb0ELb1ELb0ELb0ELb0ELb0ELb1ELb1ELb1ELb0ELb0EEENS1_21CollectiveEpilogueFwdINS6_IJSB_SD_SC_EEESA_NS_10bfloat16_tESH_Li256ELb0ELb1ELb0ELb1EEENS1_29StaticPersistentTileSchedulerILb0EEEEEEEEEvNT_6ParamsE,@"STO_CUDA_ENTRY STV_DEFAULT"
_ZN7cutlass13device_kernelIN5flash11enable_sm90INS1_16FlashAttnFwdSm90INS1_25CollectiveMainloopFwdSm90ILi2EN4cute5tupleIJNS5_1CILi2EEENS7_ILi1EEES9_EEENS6_IJNS7_ILi128EEENS7_ILi160EEENS7_ILi192EEEEEELi192ENS_12float_e4m3_tEfNS_4arch4Sm90ELb0ELb0ELb1ELb0ELb0ELb0ELb0ELb1ELb1ELb1ELb0ELb0EEENS1_21CollectiveEpilogueFwdINS6_IJSB_SD_SC_EEESA_NS_10bfloat16_tESH_Li256ELb0ELb1ELb0ELb1EEENS1_29StaticPersistentTileSchedulerILb0EEEEEEEEEvNT_6ParamsE:
[----:B------:R-:W-:Y:S01]  /*0000*/  LDC R1, c[0x0][0x37c] ;  /* 0x0000df00ff017b82 */ /* 0x000fe20000000800 */
[----:B------:R-:W-:Y:S05]  /*0010*/  EXIT ;  /* 0x000000000000794d */ /* 0x000fea0003800000 */
.L_x_10:
        /* <DEDUP_REMOVED lines=14> */
.L_x_56:


//--------------------- .text._ZN7cutlass13device_kernelIN5flash11enable_sm90INS1_16FlashAttnFwdSm90INS1_25CollectiveMainloopFwdSm90ILi2EN4cute5tupleIJNS5_1CILi1EEES8_S8_EEENS6_IJNS7_ILi128EEENS7_ILi160EEENS7_ILi192EEEEEELi192ENS_12float_e4m3_tEfNS_4arch4Sm90ELb0ELb0ELb1ELb1ELb0ELb0ELb0ELb1ELb1ELb1ELb0ELb0EEENS1_21CollectiveEpilogueFwdINS6_IJSA_SC_SB_EEES9_NS_10bfloat16_tESG_Li256ELb1ELb1ELb0ELb1EEENS1_36VarlenDynamicPersistentTileSchedulerILi128ELi160ELi256ELi128ELb0ELb1ELb1ELb0ELb1ELb1EEEEEEEEEvNT_6ParamsE --------------------------
	.section	.text._ZN7cutlass13device_kernelIN5flash11enable_sm90INS1_16FlashAttnFwdSm90INS1_25CollectiveMainloopFwdSm90ILi2EN4cute5tupleIJNS5_1CILi1EEES8_S8_EEENS6_IJNS7_ILi128EEENS7_ILi160EEENS7_ILi192EEEEEELi192ENS_12float_e4m3_tEfNS_4arch4Sm90ELb0ELb0ELb1ELb1ELb0ELb0ELb0ELb1ELb1ELb1ELb0ELb0EEENS1_21CollectiveEpilogueFwdINS6_IJSA_SC_SB_EEES9_NS_10bfloat16_tESG_Li256ELb1ELb1ELb0ELb1EEENS1_36VarlenDynamicPersistentTileSchedulerILi128ELi160ELi256ELi128ELb0ELb1ELb1ELb0ELb1ELb1EEEEEEEEEvNT_6ParamsE,"ax",@progbits
	.align	128
.text._ZN7cutlass13device_kernelIN5flash11enable_sm90INS1_16FlashAttnFwdSm90INS1_25CollectiveMainloopFwdSm90ILi2EN4cute5tupleIJNS5_1CILi1EEES8_S8_EEENS6_IJNS7_ILi128EEENS7_ILi160EEENS7_ILi192EEEEEELi192ENS_12float_e4m3_tEfNS_4arch4Sm90ELb0ELb0ELb1ELb1ELb0ELb0ELb0ELb1ELb1ELb1ELb0ELb0EEENS1_21CollectiveEpilogueFwdINS6_IJSA_SC_SB_EEES9_NS_10bfloat16_tESG_Li256ELb1ELb1ELb0ELb1EEENS1_36VarlenDynamicPersistentTileSchedulerILi128ELi160ELi256ELi128ELb0ELb1ELb1ELb0ELb1ELb1EEEEEEEEEvNT_6ParamsE:
        .type           _ZN7cutlass13device_kernelIN5flash11enable_sm90INS1_16FlashAttnFwdSm90INS1_25CollectiveMainloopFwdSm90ILi2EN4cute5tupleIJNS5_1CILi1EEES8_S8_EEENS6_IJNS7_ILi128EEENS7_ILi160EEENS7_ILi192EEEEEELi192ENS_12float_e4m3_tEfNS_4arch4Sm90ELb0ELb0ELb1ELb1ELb0ELb0ELb0ELb1ELb1ELb1ELb0ELb0EEENS1_21CollectiveEpilogueFwdINS6_IJSA_SC_SB_EEES9_NS_10bfloat16_tESG_Li256ELb1ELb1ELb0ELb1EEENS1_36VarlenDynamicPersistentTileSchedulerILi128ELi160ELi256ELi128ELb0ELb1ELb1ELb0ELb1ELb1EEEEEEEEEvNT_6ParamsE,@function
        .size           _ZN7cutlass13device_kernelIN5flash11enable_sm90INS1_16FlashAttnFwdSm90INS1_25CollectiveMainloopFwdSm90ILi2EN4cute5tupleIJNS5_1CILi1EEES8_S8_EEENS6_IJNS7_ILi128EEENS7_ILi160EEENS7_ILi192EEEEEELi192ENS_12float_e4m3_tEfNS_4arch4Sm90ELb0ELb0ELb1ELb1ELb0ELb0ELb0ELb1ELb1ELb1ELb0ELb0EEENS1_21CollectiveEpilogueFwdINS6_IJSA_SC_SB_EEES9_NS_10bfloat16_tESG_Li256ELb1ELb1ELb0ELb1EEENS1_36VarlenDynamicPersistentTileSchedulerILi128ELi160ELi256ELi128ELb0ELb1ELb1ELb0ELb1ELb1EEEEEEEEEvNT_6ParamsE,(.L_x_57 - _ZN7cutlass13device_kernelIN5flash11enable_sm90INS1_16FlashAttnFwdSm90INS1_25CollectiveMainloopFwdSm90ILi2EN4cute5tupleIJNS5_1CILi1EEES8_S8_EEENS6_IJNS7_ILi128EEENS7_ILi160EEENS7_ILi192EEEEEELi192ENS_12float_e4m3_tEfNS_4arch4Sm90ELb0ELb0ELb1ELb1ELb0ELb0ELb0ELb1ELb1ELb1ELb0ELb0EEENS1_21CollectiveEpilogueFwdINS6_IJSA_SC_SB_EEES9_NS_10bfloat16_tESG_Li256ELb1ELb1ELb0ELb1EEENS1_36VarlenDynamicPersistentTileSchedulerILi128ELi160ELi256ELi128ELb0ELb1ELb1ELb0ELb1ELb1EEEEEEEEEvNT_6ParamsE)
        .other          _ZN7cutlass13device_kernelIN5flash11enable_sm90INS1_16FlashAttnFwdSm90INS1_25CollectiveMainloopFwdSm90ILi2EN4cute5tupleIJNS5_1CILi1EEES8_S8_EEENS6_IJNS7_ILi128EEENS7_ILi160EEENS7_ILi192EEEEEELi192ENS_12float_e4m3_tEfNS_4arch4Sm90ELb0ELb0ELb1ELb1ELb0ELb0ELb0ELb1ELb1ELb1ELb0ELb0EEENS1_21CollectiveEpilogueFwdINS6_IJSA_SC_SB_EEES9_NS_10bfloat16_tESG_Li256ELb1ELb1ELb0ELb1EEENS1_36VarlenDynamicPersistentTileSchedulerILi128ELi160ELi256ELi128ELb0ELb1ELb1ELb0ELb1ELb1EEEEEEEEEvNT_6ParamsE,@"STO_CUDA_ENTRY STV_DEFAULT"
_ZN7cutlass13device_kernelIN5flash11enable_sm90INS1_16FlashAttnFwdSm90INS1_25CollectiveMainloopFwdSm90ILi2EN4cute5tupleIJNS5_1CILi1EEES8_S8_EEENS6_IJNS7_ILi128EEENS7_ILi160EEENS7_ILi192EEEEEELi192ENS_12float_e4m3_tEfNS_4arch4Sm90ELb0ELb0ELb1ELb1ELb0ELb0ELb0ELb1ELb1ELb1ELb0ELb0EEENS1_21CollectiveEpilogueFwdINS6_IJSA_SC_SB_EEES9_NS_10bfloat16_tESG_Li256ELb1ELb1ELb0ELb1EEENS1_36VarlenDynamicPersistentTileSchedulerILi128ELi160ELi256ELi128ELb0ELb1ELb1ELb0ELb1ELb1EEEEEEEEEvNT_6ParamsE:
[----:B------:R-:W-:Y:S01]  /*0000*/  LDC R1, c[0x0][0x37c] ;  /* 0x0000df00ff017b82 */ /* 0x000fe20000000800 */
[----:B------:R-:W-:Y:S05]  /*0010*/  EXIT ;  /* 0x000000000000794d */ /* 0x000fea0003800000 */
.L_x_11:
        /* <DEDUP_REMOVED lines=14> */
.L_x_57:


//--------------------- .text._ZN7cutlass13device_kernelIN5flash11enable_sm90INS1_16FlashAttnFwdSm90INS1_25CollectiveMainloopFwdSm90ILi2EN4cute5tupleIJNS5_1CILi1EEES8_S8_EEENS6_IJNS7_ILi128EEENS7_ILi160EEENS7_ILi192EEEEEELi192ENS_12float_e4m3_tEfNS_4arch4Sm90ELb0ELb0ELb1ELb1ELb0ELb1ELb0ELb1ELb1ELb1ELb0ELb0EEENS1_21CollectiveEpilogueFwdINS6_IJSA_SC_SB_EEES9_NS_10bfloat16_tESG_Li256ELb1ELb1ELb0ELb1EEENS1_36VarlenDynamicPersistentTileSchedulerILi128ELi160ELi256ELi128ELb0ELb1ELb1ELb0ELb1ELb1EEEEEEEEEvNT_6ParamsE --------------------------
	.section	.text._ZN7cutlass13device_kernelIN5flash11enable_sm90INS1_16FlashAttnFwdSm90INS1_25CollectiveMainloopFwdSm90ILi2EN4cute5tupleIJNS5_1CILi1EEES8_S8_EEENS6_IJNS7_ILi128EEENS7_ILi160EEENS7_ILi192EEEEEELi192ENS_12float_e4m3_tEfNS_4arch4Sm90ELb0ELb0ELb1ELb1ELb0ELb1ELb0ELb1ELb1ELb1ELb0ELb0EEENS1_21CollectiveEpilogueFwdINS6_IJSA_SC_SB_EEES9_NS_10bfloat16_tESG_Li256ELb1ELb1ELb0ELb1EEENS1_36VarlenDynamicPersistentTileSchedulerILi128ELi160ELi256ELi128ELb0ELb1ELb1ELb0ELb1ELb1EEEEEEEEEvNT_6ParamsE,"ax",@progbits
	.align	128
.text._ZN7cutlass13device_kernelIN5flash11enable_sm90INS1_16FlashAttnFwdSm90INS1_25CollectiveMainloopFwdSm90ILi2EN4cute5tupleIJNS5_1CILi1EEES8_S8_EEENS6_IJNS7_ILi128EEENS7_ILi160EEENS7_ILi192EEEEEELi192ENS_12float_e4m3_tEfNS_4arch4Sm90ELb0ELb0ELb1ELb1ELb0ELb1ELb0ELb1ELb1ELb1ELb0ELb0EEENS1_21CollectiveEpilogueFwdINS6_IJSA_SC_SB_EEES9_NS_10bfloat16_tESG_Li256ELb1ELb1ELb0ELb1EEENS1_36VarlenDynamicPersistentTileSchedulerILi128ELi160ELi256ELi128ELb0ELb1ELb1ELb0ELb1ELb1EEEEEEEEEvNT_6ParamsE:
        .type           _ZN7cutlass13device_kernelIN5flash11enable_sm90INS1_16FlashAttnFwdSm90INS1_25CollectiveMainloopFwdSm90ILi2EN4cute5tupleIJNS5_1CILi1EEES8_S8_EEENS6_IJNS7_ILi128EEENS7_ILi160EEENS7_ILi192EEEEEELi192ENS_12float_e4m3_tEfNS_4arch4Sm90ELb0ELb0ELb1ELb1ELb0ELb1ELb0ELb1ELb1ELb1ELb0ELb0EEENS1_21CollectiveEpilogueFwdINS6_IJSA_SC_SB_EEES9_NS_10bfloat16_tESG_Li256ELb1ELb1ELb0ELb1EEENS1_36VarlenDynamicPersistentTileSchedulerILi128ELi160ELi256ELi128ELb0ELb1ELb1ELb0ELb1ELb1EEEEEEEEEvNT_6ParamsE,@function
        .size           _ZN7cutlass13device_kernelIN5flash11enable_sm90INS1_16FlashAttnFwdSm90INS1_25CollectiveMainloopFwdSm90ILi2EN4cute5tupleIJNS5_1CILi1EEES8_S8_EEENS6_IJNS7_ILi128EEENS7_ILi160EEENS7_ILi192EEEEEELi192ENS_12float_e4m3_tEfNS_4arch4Sm90ELb0ELb0ELb1ELb1ELb0ELb1ELb0ELb1ELb1ELb1ELb0ELb0EEENS1_21CollectiveEpilogueFwdINS6_IJSA_SC_SB_EEES9_NS_10bfloat16_tESG_Li256ELb1ELb1ELb0ELb1EEENS1_36VarlenDynamicPersistentTileSchedulerILi128ELi160ELi256ELi128ELb0ELb1ELb1ELb0ELb1ELb1EEEEEEEEEvNT_6ParamsE,(.L_x_58 - _ZN7cutlass13device_kernelIN5flash11enable_sm90INS1_16FlashAttnFwdSm90INS1_25CollectiveMainloopFwdSm90ILi2EN4cute5tupleIJNS5_1CILi1EEES8_S8_EEENS6_IJNS7_ILi128EEENS7_ILi160EEENS7_ILi192EEEEEELi192ENS_12float_e4m3_tEfNS_4arch4Sm90ELb0ELb0ELb1ELb1ELb0ELb1ELb0ELb1ELb1ELb1ELb0ELb0EEENS1_21CollectiveEpilogueFwdINS6_IJSA_SC_SB_EEES9_NS_10bfloat16_tESG_Li256ELb1ELb1ELb0ELb1EEENS1_36VarlenDynamicPersistentTileSchedulerILi128ELi160ELi256ELi128ELb0ELb1ELb1ELb0ELb1ELb1EEEEEEEEEvNT_6ParamsE)
        .other          _ZN7cutlass13device_kernelIN5flash11enable_sm90INS1_16FlashAttnFwdSm90INS1_25CollectiveMainloopFwdSm90ILi2EN4cute5tupleIJNS5_1CILi1EEES8_S8_EEENS6_IJNS7_ILi128EEENS7_ILi160EEENS7_ILi192EEEEEELi192ENS_12float_e4m3_tEfNS_4arch4Sm90ELb0ELb0ELb1ELb1ELb0ELb1ELb0ELb1ELb1ELb1ELb0ELb0EEENS1_21CollectiveEpilogueFwdINS6_IJSA_SC_SB_EEES9_NS_10bfloat16_tESG_Li256ELb1ELb1ELb0ELb1EEENS1_36VarlenDynamicPersistentTileSchedulerILi128ELi160ELi256ELi128ELb0ELb1ELb1ELb0ELb1ELb1EEEEEEEEEvNT_6ParamsE,@"STO_CUDA_ENTRY STV_DEFAULT"
_ZN7cutlass13device_kernelIN5flash11enable_sm90INS1_16FlashAttnFwdSm90INS1_25CollectiveMainloopFwdSm90ILi2EN4cute5tupleIJNS5_1CILi1EEES8_S8_EEENS6_IJNS7_ILi128EEENS7_ILi160EEENS7_ILi192EEEEEELi192ENS_12float_e4m3_tEfNS_4arch4Sm90ELb0ELb0ELb1ELb1ELb0ELb1ELb0ELb1ELb1ELb1ELb0ELb0EEENS1_21CollectiveEpilogueFwdINS6_IJSA_SC_SB_EEES9_NS_10bfloat16_tESG_Li256ELb1ELb1ELb0ELb1EEENS1_36VarlenDynamicPersistentTileSchedulerILi128ELi160ELi256ELi128ELb0ELb1ELb1ELb0ELb1ELb1EEEEEEEEEvNT_6ParamsE:
[----:B------:R-:W-:Y:S01]  /*0000*/  LDC R1, c[0x0][0x37c] ;  /* 0x0000df00ff017b82 */ /* 0x000fe20000000800 */
[----:B------:R-:W-:Y:S05]  /*0010*/  EXIT ;  /* 0x000000000000794d */ /* 0x000fea0003800000 */
.L_x_12:
        /* <DEDUP_REMOVED lines=14> */
.L_x_58:


//--------------------- .text._ZN7cutlass13device_kernelIN5flash11enable_sm90INS1_16FlashAttnFwdSm90INS1_25CollectiveMainloopFwdSm90ILi2EN4cute5tupleIJNS5_1CILi1EEES8_S8_EEENS6_IJNS7_ILi128EEESA_NS7_ILi192EEEEEELi192ENS_12float_e4m3_tEfNS_4arch4Sm90ELb0ELb1ELb1ELb0ELb0ELb0ELb0ELb1ELb1ELb1ELb0ELb0EEENS1_21CollectiveEpilogueFwdINS6_IJSA_SB_SA_EEES9_NS_10bfloat16_tESF_Li256ELb0ELb1ELb0ELb1EEENS1_30DynamicPersistentTileSchedulerILi256ELi128ELb0ELb1ELb1EEEEEEEEEvNT_6ParamsE --------------------------
	.section	.text._ZN7cutlass13device_kernelIN5flash11enable_sm90INS1_16FlashAttnFwdSm90INS1_25CollectiveMainloopFwdSm90ILi2EN4cute5tupleIJNS5_1CILi1EEES8_S8_EEENS6_IJNS7_ILi128EEESA_NS7_ILi192EEEEEELi192ENS_12float_e4m3_tEfNS_4arch4Sm90ELb0ELb1ELb1ELb0ELb0ELb0ELb0ELb1ELb1ELb1ELb0ELb0EEENS1_21CollectiveEpilogueFwdINS6_IJSA_SB_SA_EEES9_NS_10bfloat16_tESF_Li256ELb0ELb1ELb0ELb1EEENS1_30DynamicPersistentTileSchedulerILi256ELi128ELb0ELb1ELb1EEEEEEEEEvNT_6ParamsE,"ax",@progbits
	.align	128
.text._ZN7cutlass13device_kernelIN5flash11enable_sm90INS1_16FlashAttnFwdSm90INS1_25CollectiveMainloopFwdSm90ILi2EN4cute5tupleIJNS5_1CILi1EEES8_S8_EEENS6_IJNS7_ILi128EEESA_NS7_ILi192EEEEEELi192ENS_12float_e4m3_tEfNS_4arch4Sm90ELb0ELb1ELb1ELb0ELb0ELb0ELb0ELb1ELb1ELb1ELb0ELb0EEENS1_21CollectiveEpilogueFwdINS6_IJSA_SB_SA_EEES9_NS_10bfloat16_tESF_Li256ELb0ELb1ELb0ELb1EEENS1_30DynamicPersistentTileSchedulerILi256ELi128ELb0ELb1ELb1EEEEEEEEEvNT_6ParamsE:
        .type           _ZN7cutlass13device_kernelIN5flash11enable_sm90INS1_16FlashAttnFwdSm90INS1_25CollectiveMainloopFwdSm90ILi2EN4cute5tupleIJNS5_1CILi1EEES8_S8_EEENS6_IJNS7_ILi128EEESA_NS7_ILi192EEEEEELi192ENS_12float_e4m3_tEfNS_4arch4Sm90ELb0ELb1ELb1ELb0ELb0ELb0ELb0ELb1ELb1ELb1ELb0ELb0EEENS1_21CollectiveEpilogueFwdINS6_IJSA_SB_SA_EEES9_NS_10bfloat16_tESF_Li256ELb0ELb1ELb0ELb1EEENS1_30DynamicPersistentTileSchedulerILi256ELi128ELb0ELb1ELb1EEEEEEEEEvNT_6ParamsE,@function
        .size           _ZN7cutlass13device_kernelIN5flash11enable_sm90INS1_16FlashAttnFwdSm90INS1_25CollectiveMainloopFwdSm90ILi2EN4cute5tupleIJNS5_1CILi1EEES8_S8_EEENS6_IJNS7_ILi128EEESA_NS7_ILi192EEEEEELi192ENS_12float_e4m3_tEfNS_4arch4Sm90ELb0ELb1ELb1ELb0ELb0ELb0ELb0ELb1ELb1ELb1ELb0ELb0EEENS1_21CollectiveEpilogueFwdINS6_IJSA_SB_SA_EEES9_NS_10bfloat16_tESF_Li256ELb0ELb1ELb0ELb1EEENS1_30DynamicPersistentTileSchedulerILi256ELi128ELb0ELb1ELb1EEEEEEEEEvNT_6ParamsE,(.L_x_59 - _ZN7cutlass13device_kernelIN5flash11enable_sm90INS1_16FlashAttnFwdSm90INS1_25CollectiveMainloopFwdSm90ILi2EN4cute5tupleIJNS5_1CILi1EEES8_S8_EEENS6_IJNS7_ILi128EEESA_NS7_ILi192EEEEEELi192ENS_12float_e4m3_tEfNS_4arch4Sm90ELb0ELb1ELb1ELb0ELb0ELb0ELb0ELb1ELb1ELb1ELb0ELb0EEENS1_21CollectiveEpilogueFwdINS6_IJSA_SB_SA_EEES9_NS_10bfloat16_tESF_Li256ELb0ELb1ELb0ELb1EEENS1_30DynamicPersistentTileSchedulerILi256ELi128ELb0ELb1ELb1EEEEEEEEEvNT_6ParamsE)
        .other          _ZN7cutlass13device_kernelIN5flash11enable_sm90INS1_16FlashAttnFwdSm90INS1_25CollectiveMainloopFwdSm90ILi2EN4cute5tupleIJNS5_1CILi1EEES8_S8_EEENS6_IJNS7_ILi128EEESA_NS7_ILi192EEEEEELi192ENS_12float_e4m3_tEfNS_4arch4Sm90ELb0ELb1ELb1ELb0ELb0ELb0ELb0ELb1ELb1ELb1ELb0ELb0EEENS1_21CollectiveEpilogueFwdINS6_IJSA_SB_SA_EEES9_NS_10bfloat16_tESF_Li256ELb0ELb1ELb0ELb1EEENS1_30DynamicPersistentTileSchedulerILi256ELi128ELb0ELb1ELb1EEEEEEEEEvNT_6ParamsE,@"STO_CUDA_ENTRY STV_DEFAULT"
_ZN7cutlass13device_kernelIN5flash11enable_sm90INS1_16FlashAttnFwdSm90INS1_25CollectiveMainloopFwdSm90ILi2EN4cute5tupleIJNS5_1CILi1EEES8_S8_EEENS6_IJNS7_ILi128EEESA_NS7_ILi192EEEEEELi192ENS_12float_e4m3_tEfNS_4arch4Sm90ELb0ELb1ELb1ELb0ELb0ELb0ELb0ELb1ELb1ELb1ELb0ELb0EEENS1_21CollectiveEpilogueFwdINS6_IJSA_SB_SA_EEES9_NS_10bfloat16_tESF_Li256ELb0ELb1ELb0ELb1EEENS1_30DynamicPersistentTileSchedulerILi256ELi128ELb0ELb1ELb1EEEEEEEEEvNT_6ParamsE:
[----:B------:R-:W-:Y:S01]  /*0000*/  LDC R1, c[0x0][0x37c] ;  /* 0x0000df00ff017b82 */ /* 0x000fe20000000800 */
[----:B------:R-:W-:Y:S05]  /*0010*/  EXIT ;  /* 0x000000000000794d */ /* 0x000fea0003800000 */
.L_x_13:
        /* <DEDUP_REMOVED lines=14> */
.L_x_59:


//--------------------- .text._ZN7cutlass13device_kernelIN5flash11enable_sm90INS1_16FlashAttnFwdSm90INS1_25CollectiveMainloopFwdSm90ILi2EN4cute5tupleIJNS5_1CILi1EEES8_S8_EEENS6_IJNS7_ILi128EEESA_NS7_ILi192EEEEEELi192ENS_12float_e4m3_tEfNS_4arch4Sm90ELb0ELb1ELb1ELb1ELb0ELb0ELb0ELb1ELb1ELb1ELb0ELb0EEENS1_21CollectiveEpilogueFwdINS6_IJSA_SB_SA_EEES9_NS_10bfloat16_tESF_Li256ELb1ELb1ELb0ELb1EEENS1_36VarlenDynamicPersistentTileSchedulerILi128ELi128ELi256ELi128ELb0ELb1ELb1ELb1ELb0ELb1EEEEEEEEEvNT_6ParamsE --------------------------
	.section	.text._ZN7cutlass13device_kernelIN5flash11enable_sm90INS1_16FlashAttnFwdSm90INS1_25CollectiveMainloopFwdSm90ILi2EN4cute5tupleIJNS5_1CILi1EEES8_S8_EEENS6_IJNS7_ILi128EEESA_NS7_ILi192EEEEEELi192ENS_12float_e4m3_tEfNS_4arch4Sm90ELb0ELb1ELb1ELb1ELb0ELb0ELb0ELb1ELb1ELb1ELb0ELb0EEENS1_21CollectiveEpilogueFwdINS6_IJSA_SB_SA_EEES9_NS_10bfloat16_tESF_Li256ELb1ELb1ELb0ELb1EEENS1_36VarlenDynamicPersistentTileSchedulerILi128ELi128ELi256ELi128ELb0ELb1ELb1ELb1ELb0ELb1EEEEEEEEEvNT_6ParamsE,"ax",@progbits
	.align	128
.text._ZN7cutlass13device_kernelIN5flash11enable_sm90INS1_16FlashAttnFwdSm90INS1_25CollectiveMainloopFwdSm90ILi2EN4cute5tupleIJNS5_1CILi1EEES8_S8_EEENS6_IJNS7_ILi128EEESA_NS7_ILi192EEEEEELi192ENS_12float_e4m3_tEfNS_4arch4Sm90ELb0ELb1ELb1ELb1ELb0ELb0ELb0ELb1ELb1ELb1ELb0ELb0EEENS1_21CollectiveEpilogueFwdINS6_IJSA_SB_SA_EEES9_NS_10bfloat16_tESF_Li256ELb1ELb1ELb0ELb1EEENS1_36VarlenDynamicPersistentTileSchedulerILi128ELi128ELi256ELi128ELb0ELb1ELb1ELb1ELb0ELb1EEEEEEEEEvNT_6ParamsE:
        .type           _ZN7cutlass13device_kernelIN5flash11enable_sm90INS1_16FlashAttnFwdSm90INS1_25CollectiveMainloopFwdSm90ILi2EN4cute5tupleIJNS5_1CILi1EEES8_S8_EEENS6_IJNS7_ILi128EEESA_NS7_ILi192EEEEEELi192ENS_12float_e4m3_tEfNS_4arch4Sm90ELb0ELb1ELb1ELb1ELb0ELb0ELb0ELb1ELb1ELb1ELb0ELb0EEENS1_21CollectiveEpilogueFwdINS6_IJSA_SB_SA_EEES9_NS_10bfloat16_tESF_Li256ELb1ELb1ELb0ELb1EEENS1_36VarlenDynamicPersistentTileSchedulerILi128ELi128ELi256ELi128ELb0ELb1ELb1ELb1ELb0ELb1EEEEEEEEEvNT_6ParamsE,@function
        .size           _ZN7cutlass13device_kernelIN5flash11enable_sm90INS1_16FlashAttnFwdSm90INS1_25CollectiveMainloopFwdSm90ILi2EN4cute5tupleIJNS5_1CILi1EEES8_S8_EEENS6_IJNS7_ILi128EEESA_NS7_ILi192EEEEEELi192ENS_12float_e4m3_tEfNS_4arch4Sm90ELb0ELb1ELb1ELb1ELb0ELb0ELb0ELb1ELb1ELb1ELb0ELb0EEENS1_21CollectiveEpilogueFwdINS6_IJSA_SB_SA_EEES9_NS_10bfloat16_tESF_Li256ELb1ELb1ELb0ELb1EEENS1_36VarlenDynamicPersistentTileSchedulerILi128ELi128ELi256ELi128ELb0ELb1ELb1ELb1ELb0ELb1EEEEEEEEEvNT_6ParamsE,(.L_x_60 - _ZN7cutlass13device_kernelIN5flash11enable_sm90INS1_16FlashAttnFwdSm90INS1_25CollectiveMainloopFwdSm90ILi2EN4cute5tupleIJNS5_1CILi1EEES8_S8_EEENS6_IJNS7_ILi128EEESA_NS7_ILi192EEEEEELi192ENS_12float_e4m3_tEfNS_4arch4Sm90ELb0ELb1ELb1ELb1ELb0ELb0ELb0ELb1ELb1ELb1ELb0ELb0EEENS1_21CollectiveEpilogueFwdINS6_IJSA_SB_SA_EEES9_NS_10bfloat16_tESF_Li256ELb1ELb1ELb0ELb1EEENS1_36VarlenDynamicPersistentTileSchedulerILi128ELi128ELi256ELi128ELb0ELb1ELb1ELb1ELb0ELb1EEEEEEEEEvNT_6ParamsE)
        .other          _ZN7cutlass13device_kernelIN5flash11enable_sm90INS1_16FlashAttnFwdSm90INS1_25CollectiveMainloopFwdSm90ILi2EN4cute5tupleIJNS5_1CILi1EEES8_S8_EEENS6_IJNS7_ILi128EEESA_NS7_ILi192EEEEEELi192ENS_12float_e4m3_tEfNS_4arch4Sm90ELb0ELb1ELb1ELb1ELb0ELb0ELb0ELb1ELb1ELb1ELb0ELb0EEENS1_21CollectiveEpilogueFwdINS6_IJSA_SB_SA_EEES9_NS_10bfloat16_tESF_Li256ELb1ELb1ELb0ELb1EEENS1_36VarlenDynamicPersistentTileSchedulerILi128ELi128ELi256ELi128ELb0ELb1ELb1ELb1ELb0ELb1EEEEEEEEEvNT_6ParamsE,@"STO_CUDA_ENTRY STV_DEFAULT"
_ZN7cutlass13device_kernelIN5flash11enable_sm90INS1_16FlashAttnFwdSm90INS1_25CollectiveMainloopFwdSm90ILi2EN4cute5tupleIJNS5_1CILi1EEES8_S8_EEENS6_IJNS7_ILi128EEESA_NS7_ILi192EEEEEELi192ENS_12float_e4m3_tEfNS_4arch4Sm90ELb0ELb1ELb1ELb1ELb0ELb0ELb0ELb1ELb1ELb1ELb0ELb0EEENS1_21CollectiveEpilogueFwdINS6_IJSA_SB_SA_EEES9_NS_10bfloat16_tESF_Li256ELb1ELb1ELb0ELb1EEENS1_36VarlenDynamicPersistentTileSchedulerILi128ELi128ELi256ELi128ELb0ELb1ELb1ELb1ELb0ELb1EEEEEEEEEvNT_6ParamsE:
[----:B------:R-:W-:Y:S01]  /*0000*/  LDC R1, c[0x0][0x37c] ;  /* 0x0000df00ff017b82 */ /* 0x000fe20000000800 */
[----:B------:R-:W-:Y:S05]  /*0010*/  EXIT ;  /* 0x000000000000794d */ /* 0x000fea0003800000 */
.L_x_14:
        /* <DEDUP_REMOVED lines=14> */
.L_x_60:


//--------------------- .text._ZN7cutlass13device_kernelIN5flash11enable_sm90INS1_16FlashAttnFwdSm90INS1_25CollectiveMainloopFwdSm90ILi2EN4cute5tupleIJNS5_1CILi1EEES8_S8_EEENS6_IJNS7_ILi128EEESA_NS7_ILi192EEEEEELi192ENS_12float_e4m3_tEfNS_4arch4Sm90ELb0ELb1ELb1ELb1ELb0ELb1ELb0ELb1ELb1ELb1ELb0ELb0EEENS1_21CollectiveEpilogueFwdINS6_IJSA_SB_SA_EEES9_NS_10bfloat16_tESF_Li256ELb1ELb1ELb0ELb1EEENS1_36VarlenDynamicPersistentTileSchedulerILi128ELi128ELi256ELi128ELb0ELb1ELb1ELb1ELb0ELb1EEEEEEEEEvNT_6ParamsE --------------------------
	.section	.text._ZN7cutlass13device_kernelIN5flash11enable_sm90INS1_16FlashAttnFwdSm90INS1_25CollectiveMainloopFwdSm90ILi2EN4cute5tupleIJNS5_1CILi1EEES8_S8_EEENS6_IJNS7_ILi128EEESA_NS7_ILi192EEEEEELi192ENS_12float_e4m3_tEfNS_4arch4Sm90ELb0ELb1ELb1ELb1ELb0ELb1ELb0ELb1ELb1ELb1ELb0ELb0EEENS1_21CollectiveEpilogueFwdINS6_IJSA_SB_SA_EEES9_NS_10bfloat16_tESF_Li256ELb1ELb1ELb0ELb1EEENS1_36VarlenDynamicPersistentTileSchedulerILi128ELi128ELi256ELi128ELb0ELb1ELb1ELb1ELb0ELb1EEEEEEEEEvNT_6ParamsE,"ax",@progbits
	.align	128
.text._ZN7cutlass13device_kernelIN5flash11enable_sm90INS1_16FlashAttnFwdSm90INS1_25CollectiveMainloopFwdSm90ILi2EN4cute5tupleIJNS5_1CILi1EEES8_S8_EEENS6_IJNS7_ILi128EEESA_NS7_ILi192EEEEEELi192ENS_12float_e4m3_tEfNS_4arch4Sm90ELb0ELb1ELb1ELb1ELb0ELb1ELb0ELb1ELb1ELb1ELb0ELb0EEENS1_21CollectiveEpilogueFwdINS6_IJSA_SB_SA_EEES9_NS_10bfloat16_tESF_Li256ELb1ELb1ELb0ELb1EEENS1_36VarlenDynamicPersistentTileSchedulerILi128ELi128ELi256ELi128ELb0ELb1ELb1ELb1ELb0ELb1EEEEEEEEEvNT_6ParamsE:
        .type           _ZN7cutlass13device_kernelIN5flash11enable_sm90INS1_16FlashAttnFwdSm90INS1_25CollectiveMainloopFwdSm90ILi2EN4cute5tupleIJNS5_1CILi1EEES8_S8_EEENS6_IJNS7_ILi128EEESA_NS7_ILi192EEEEEELi192ENS_12float_e4m3_tEfNS_4arch4Sm90ELb0ELb1ELb1ELb1ELb0ELb1ELb0ELb1ELb1ELb1ELb0ELb0EEENS1_21CollectiveEpilogueFwdINS6_IJSA_SB_SA_EEES9_NS_10bfloat16_tESF_Li256ELb1ELb1ELb0ELb1EEENS1_36VarlenDynamicPersistentTileSchedulerILi128ELi128ELi256ELi128ELb0ELb1ELb1ELb1ELb0ELb1EEEEEEEEEvNT_6ParamsE,@function
        .size           _ZN7cutlass13device_kernelIN5flash11enable_sm90INS1_16FlashAttnFwdSm90INS1_25CollectiveMainloopFwdSm90ILi2EN4cute5tupleIJNS5_1CILi1EEES8_S8_EEENS6_IJNS7_ILi128EEESA_NS7_ILi192EEEEEELi192ENS_12float_e4m3_tEfNS_4arch4Sm90ELb0ELb1ELb1ELb1ELb0ELb1ELb0ELb1ELb1ELb1ELb0ELb0EEENS1_21CollectiveEpilogueFwdINS6_IJSA_SB_SA_EEES9_NS_10bfloat16_tESF_Li256ELb1ELb1ELb0ELb1EEENS1_36VarlenDynamicPersistentTileSchedulerILi128ELi128ELi256ELi128ELb0ELb1ELb1ELb1ELb0ELb1EEEEEEEEEvNT_6ParamsE,(.L_x_61 - _ZN7cutlass13device_kernelIN5flash11enable_sm90INS1_16FlashAttnFwdSm90INS1_25CollectiveMainloopFwdSm90ILi2EN4cute5tupleIJNS5_1CILi1EEES8_S8_EEENS6_IJNS7_ILi128EEESA_NS7_ILi192EEEEEELi192ENS_12float_e4m3_tEfNS_4arch4Sm90ELb0ELb1ELb1ELb1ELb0ELb1ELb0ELb1ELb1ELb1ELb0ELb0EEENS1_21CollectiveEpilogueFwdINS6_IJSA_SB_SA_EEES9_NS_10bfloat16_tESF_Li256ELb1ELb1ELb0ELb1EEENS1_36VarlenDynamicPersistentTileSchedulerILi128ELi128ELi256ELi128ELb0ELb1ELb1ELb1ELb0ELb1EEEEEEEEEvNT_6ParamsE)
        .other          _ZN7cutlass13device_kernelIN5flash11enable_sm90INS1_16FlashAttnFwdSm90INS1_25CollectiveMainloopFwdSm90ILi2EN4cute5tupleIJNS5_1CILi1EEES8_S8_EEENS6_IJNS7_ILi128EEESA_NS7_ILi192EEEEEELi192ENS_12float_e4m3_tEfNS_4arch4Sm90ELb0ELb1ELb1ELb1ELb0ELb1ELb0ELb1ELb1ELb1ELb0ELb0EEENS1_21CollectiveEpilogueFwdINS6_IJSA_SB_SA_EEES9_NS_10bfloat16_tESF_Li256ELb1ELb1ELb0ELb1EEENS1_36VarlenDynamicPersistentTileSchedulerILi128ELi128ELi256ELi128ELb0ELb1ELb1ELb1ELb0ELb1EEEEEEEEEvNT_6ParamsE,@"STO_CUDA_ENTRY STV_DEFAULT"
_ZN7cutlass13device_kernelIN5flash11enable_sm90INS1_16FlashAttnFwdSm90INS1_25CollectiveMainloopFwdSm90ILi2EN4cute5tupleIJNS5_1CILi1EEES8_S8_EEENS6_IJNS7_ILi128EEESA_NS7_ILi192EEEEEELi192ENS_12float_e4m3_tEfNS_4arch4Sm90ELb0ELb1ELb1ELb1ELb0ELb1ELb0ELb1ELb1ELb1ELb0ELb0EEENS1_21CollectiveEpilogueFwdINS6_IJSA_SB_SA_EEES9_NS_10bfloat16_tESF_Li256ELb1ELb1ELb0ELb1EEENS1_36VarlenDynamicPersistentTileSchedulerILi128ELi128ELi256ELi128ELb0ELb1ELb1ELb1ELb0ELb1EEEEEEEEEvNT_6ParamsE:
[----:B------:R-:W-:Y:S01]  /*0000*/  LDC R1, c[0x0][0x37c] ;  /* 0x0000df00ff017b82 */ /* 0x000fe20000000800 */
[----:B------:R-:W-:Y:S05]  /*0010*/  EXIT ;  /* 0x000000000000794d */ /* 0x000fea0003800000 */
.L_x_15:
        /* <DEDUP_REMOVED lines=14> */
.L_x_61:


//--------------------- .text._ZN7cutlass13device_kernelIN5flash11enable_sm90INS1_16FlashAttnFwdSm90INS1_25CollectiveMainloopFwdSm90ILi2EN4cute5tupleIJNS5_1CILi1EEES8_S8_EEENS6_IJNS7_ILi128EEENS7_ILi160EEENS7_ILi192EEEEEELi192ENS_12float_e4m3_tEfNS_4arch4Sm90ELb1ELb0ELb1ELb0ELb0ELb0ELb0ELb1ELb1ELb1ELb0ELb0EEENS1_21CollectiveEpilogueFwdINS6_IJSA_SC_SB_EEES9_NS_10bfloat16_tESG_Li256ELb0ELb1ELb0ELb1EEENS1_30DynamicPersistentTileSchedulerILi256ELi128ELb0ELb1ELb1EEEEEEEEEvNT_6ParamsE --------------------------
	.section	.text._ZN7cutlass13device_kernelIN5flash11enable_sm90INS1_16FlashAttnFwdSm90INS1_25CollectiveMainloopFwdSm90ILi2EN4cute5tupleIJNS5_1CILi1EEES8_S8_EEENS6_IJNS7_ILi128EEENS7_ILi160EEENS7_ILi192EEEEEELi192ENS_12float_e4m3_tEfNS_4arch4Sm90ELb1ELb0ELb1ELb0ELb0ELb0ELb0ELb1ELb1ELb1ELb0ELb0EEENS1_21CollectiveEpilogueFwdINS6_IJSA_SC_SB_EEES9_NS_10bfloat16_tESG_Li256ELb0ELb1ELb0ELb1EEENS1_30DynamicPersistentTileSchedulerILi256ELi128ELb0ELb1ELb1EEEEEEEEEvNT_6ParamsE,"ax",@progbits
	.align	128
.text._ZN7cutlass13device_kernelIN5flash11enable_sm90INS1_16FlashAttnFwdSm90INS1_25CollectiveMainloopFwdSm90ILi2EN4cute5tupleIJNS5_1CILi1EEES8_S8_EEENS6_IJNS7_ILi128EEENS7_ILi160EEENS7_ILi192EEEEEELi192ENS_12float_e4m3_tEfNS_4arch4Sm90ELb1ELb0ELb1ELb0ELb0ELb0ELb0ELb1ELb1ELb1ELb0ELb0EEENS1_21CollectiveEpilogueFwdINS6_IJSA_SC_SB_EEES9_NS_10bfloat16_tESG_Li256ELb0ELb1ELb0ELb1EEENS1_30DynamicPersistentTileSchedulerILi256ELi128ELb0ELb1ELb1EEEEEEEEEvNT_6ParamsE:
        .type           _ZN7cutlass13device_kernelIN5flash11enable_sm90INS1_16FlashAttnFwdSm90INS1_25CollectiveMainloopFwdSm90ILi2EN4cute5tupleIJNS5_1CILi1EEES8_S8_EEENS6_IJNS7_ILi128EEENS7_ILi160EEENS7_ILi192EEEEEELi192ENS_12float_e4m3_tEfNS_4arch4Sm90ELb1ELb0ELb1ELb0ELb0ELb0ELb0ELb1ELb1ELb1ELb0ELb0EEENS1_21CollectiveEpilogueFwdINS6_IJSA_SC_SB_EEES9_NS_10bfloat16_tESG_Li256ELb0ELb1ELb0ELb1EEENS1_30DynamicPersistentTileSchedulerILi256ELi128ELb0ELb1ELb1EEEEEEEEEvNT_6ParamsE,@function
        .size           _ZN7cutlass13device_kernelIN5flash11enable_sm90INS1_16FlashAttnFwdSm90INS1_25CollectiveMainloopFwdSm90ILi2EN4cute5tupleIJNS5_1CILi1EEES8_S8_EEENS6_IJNS7_ILi128EEENS7_ILi160EEENS7_ILi192EEEEEELi192ENS_12float_e4m3_tEfNS_4arch4Sm90ELb1ELb0ELb1ELb0ELb0ELb0ELb0ELb1ELb1ELb1ELb0ELb0EEENS1_21CollectiveEpilogueFwdINS6_IJSA_SC_SB_EEES9_NS_10bfloat16_tESG_Li256ELb0ELb1ELb0ELb1EEENS1_30DynamicPersistentTileSchedulerILi256ELi128ELb0ELb1ELb1EEEEEEEEEvNT_6ParamsE,(.L_x_62 - _ZN7cutlass13device_kernelIN5flash11enable_sm90INS1_16FlashAttnFwdSm90INS1_25CollectiveMainloopFwdSm90ILi2EN4cute5tupleIJNS5_1CILi1EEES8_S8_EEENS6_IJNS7_ILi128EEENS7_ILi160EEENS7_ILi192EEEEEELi192ENS_12float_e4m3_tEfNS_4arch4Sm90ELb1ELb0ELb1ELb0ELb0ELb0ELb0ELb1ELb1ELb1ELb0ELb0EEENS1_21CollectiveEpilogueFwdINS6_IJSA_SC_SB_EEES9_NS_10bfloat16_tESG_Li256ELb0ELb1ELb0ELb1EEENS1_30DynamicPersistentTileSchedulerILi256ELi128ELb0ELb1ELb1EEEEEEEEEvNT_6ParamsE)
        .other          _ZN7cutlass13device_kernelIN5flash11enable_sm90INS1_16FlashAttnFwdSm90INS1_25CollectiveMainloopFwdSm90ILi2EN4cute5tupleIJNS5_1CILi1EEES8_S8_EEENS6_IJNS7_ILi128EEENS7_ILi160EEENS7_ILi192EEEEEELi192ENS_12float_e4m3_tEfNS_4arch4Sm90ELb1ELb0ELb1ELb0ELb0ELb0ELb0ELb1ELb1ELb1ELb0ELb0EEENS1_21CollectiveEpilogueFwdINS6_IJSA_SC_SB_EEES9_NS_10bfloat16_tESG_Li256ELb0ELb1ELb0ELb1EEENS1_30DynamicPersistentTileSchedulerILi256ELi128ELb0ELb1ELb1EEEEEEEEEvNT_6ParamsE,@"STO_CUDA_ENTRY STV_DEFAULT"
_ZN7cutlass13device_kernelIN5flash11enable_sm90INS1_16FlashAttnFwdSm90INS1_25CollectiveMainloopFwdSm90ILi2EN4cute5tupleIJNS5_1CILi1EEES8_S8_EEENS6_IJNS7_ILi128EEENS7_ILi160EEENS7_ILi192EEEEEELi192ENS_12float_e4m3_tEfNS_4arch4Sm90ELb1ELb0ELb1ELb0ELb0ELb0ELb0ELb1ELb1ELb1ELb0ELb0EEENS1_21CollectiveEpilogueFwdINS6_IJSA_SC_SB_EEES9_NS_10bfloat16_tESG_Li256ELb0ELb1ELb0ELb1EEENS1_30DynamicPersistentTileSchedulerILi256ELi128ELb0ELb1ELb1EEEEEEEEEvNT_6ParamsE:
[----:B------:R-:W-:Y:S01]  /*0000*/  LDC R1, c[0x0][0x37c] ;  /* 0x0000df00ff017b82 */ /* 0x000fe20000000800 */
[----:B------:R-:W-:Y:S05]  /*0010*/  EXIT ;  /* 0x000000000000794d */ /* 0x000fea0003800000 */
.L_x_16:
        /* <DEDUP_REMOVED lines=14> */
.L_x_62:


//--------------------- .text._ZN7cutlass13device_kernelIN5flash11enable_sm90INS1_16FlashAttnFwdSm90INS1_25CollectiveMainloopFwdSm90ILi2EN4cute5tupleIJNS5_1CILi1EEES8_S8_EEENS6_IJNS7_ILi128EEENS7_ILi160EEENS7_ILi192EEEEEELi192ENS_12float_e4m3_tEfNS_4arch4Sm90ELb1ELb0ELb1ELb1ELb0ELb0ELb0ELb1ELb1ELb1ELb0ELb0EEENS1_21CollectiveEpilogueFwdINS6_IJSA_SC_SB_EEES9_NS_10bfloat16_tESG_Li256ELb1ELb1ELb0ELb1EEENS1_36VarlenDynamicPersistentTileSchedulerILi128ELi160ELi256ELi128ELb0ELb1ELb1ELb1ELb1ELb1EEEEEEEEEvNT_6ParamsE --------------------------
	.section	.text._ZN7cutlass13device_kernelIN5flash11enable_sm90INS1_16FlashAttnFwdSm90INS1_25CollectiveMainloopFwdSm90ILi2EN4cute5tupleIJNS5_1CILi1EEES8_S8_EEENS6_IJNS7_ILi128EEENS7_ILi160EEENS7_ILi192EEEEEELi192ENS_12float_e4m3_tEfNS_4arch4Sm90ELb1ELb0ELb1ELb1ELb0ELb0ELb0ELb1ELb1ELb1ELb0ELb0EEENS1_21CollectiveEpilogueFwdINS6_IJSA_SC_SB_EEES9_NS_10bfloat16_tESG_Li256ELb1ELb1ELb0ELb1EEENS1_36VarlenDynamicPersistentTileSchedulerILi128ELi160ELi256ELi128ELb0ELb1ELb1ELb1ELb1ELb1EEEEEEEEEvNT_6ParamsE,"ax",@progbits
	.align	128
.text._ZN7cutlass13device_kernelIN5flash11enable_sm90INS1_16FlashAttnFwdSm90INS1_25CollectiveMainloopFwdSm90ILi2EN4cute5tupleIJNS5_1CILi1EEES8_S8_EEENS6_IJNS7_ILi128EEENS7_ILi160EEENS7_ILi192EEEEEELi192ENS_12float_e4m3_tEfNS_4arch4Sm90ELb1ELb0ELb1ELb1ELb0ELb0ELb0ELb1ELb1ELb1ELb0ELb0EEENS1_21CollectiveEpilogueFwdINS6_IJSA_SC_SB_EEES9_NS_10bfloat16_tESG_Li256ELb1ELb1ELb0ELb1EEENS1_36VarlenDynamicPersistentTileSchedulerILi128ELi160ELi256ELi128ELb0ELb1ELb1ELb1ELb1ELb1EEEEEEEEEvNT_6ParamsE:
        .type           _ZN7cutlass13device_kernelIN5flash11enable_sm90INS1_16FlashAttnFwdSm90INS1_25CollectiveMainloopFwdSm90ILi2EN4cute5tupleIJNS5_1CILi1EEES8_S8_EEENS6_IJNS7_ILi128EEENS7_ILi160EEENS7_ILi192EEEEEELi192ENS_12float_e4m3_tEfNS_4arch4Sm90ELb1ELb0ELb1ELb1ELb0ELb0ELb0ELb1ELb1ELb1ELb0ELb0EEENS1_21CollectiveEpilogueFwdINS6_IJSA_SC_SB_EEES9_NS_10bfloat16_tESG_Li256ELb1ELb1ELb0ELb1EEENS1_36VarlenDynamicPersistentTileSchedulerILi128ELi160ELi256ELi128ELb0ELb1ELb1ELb1ELb1ELb1EEEEEEEEEvNT_6ParamsE,@function
        .size           _ZN7cutlass13device_kernelIN5flash11enable_sm90INS1_16FlashAttnFwdSm90INS1_25CollectiveMainloopFwdSm90ILi2EN4cute5tupleIJNS5_1CILi1EEES8_S8_EEENS6_IJNS7_ILi128EEENS7_ILi160EEENS7_ILi192EEEEEELi192ENS_12float_e4m3_tEfNS_4arch4Sm90ELb1ELb0ELb1ELb1ELb0ELb0ELb0ELb1ELb1ELb1ELb0ELb0EEENS1_21CollectiveEpilogueFwdINS6_IJSA_SC_SB_EEES9_NS_10bfloat16_tESG_Li256ELb1ELb1ELb0ELb1EEENS1_36VarlenDynamicPersistentTileSchedulerILi128ELi160ELi256ELi128ELb0ELb1ELb1ELb1ELb1ELb1EEEEEEEEEvNT_6ParamsE,(.L_x_63 - _ZN7cutlass13device_kernelIN5flash11enable_sm90INS1_16FlashAttnFwdSm90INS1_25CollectiveMainloopFwdSm90ILi2EN4cute5tupleIJNS5_1CILi1EEES8_S8_EEENS6_IJNS7_ILi128EEENS7_ILi160EEENS7_ILi192EEEEEELi192ENS_12float_e4m3_tEfNS_4arch4Sm90ELb1ELb0ELb1ELb1ELb0ELb0ELb0ELb1ELb1ELb1ELb0ELb0EEENS1_21CollectiveEpilogueFwdINS6_IJSA_SC_SB_EEES9_NS_10bfloat16_tESG_Li256ELb1ELb1ELb0ELb1EEENS1_36VarlenDynamicPersistentTileSchedulerILi128ELi160ELi256ELi128ELb0ELb1ELb1ELb1ELb1ELb1EEEEEEEEEvNT_6ParamsE)
        .other          _ZN7cutlass13device_kernelIN5flash11enable_sm90INS1_16FlashAttnFwdSm90INS1_25CollectiveMainloopFwdSm90ILi2EN4cute5tupleIJNS5_1CILi1EEES8_S8_EEENS6_IJNS7_ILi128EEENS7_ILi160EEENS7_ILi192EEEEEELi192ENS_12float_e4m3_tEfNS_4arch4Sm90ELb1ELb0ELb1ELb1ELb0ELb0ELb0ELb1ELb1ELb1ELb0ELb0EEENS1_21CollectiveEpilogueFwdINS6_IJSA_SC_SB_EEES9_NS_10bfloat16_tESG_Li256ELb1ELb1ELb0ELb1EEENS1_36VarlenDynamicPersistentTileSchedulerILi128ELi160ELi256ELi128ELb0ELb1ELb1ELb1ELb1ELb1EEEEEEEEEvNT_6ParamsE,@"STO_CUDA_ENTRY STV_DEFAULT"
_ZN7cutlass13device_kernelIN5flash11enable_sm90INS1_16FlashAttnFwdSm90INS1_25CollectiveMainloopFwdSm90ILi2EN4cute5tupleIJNS5_1CILi1EEES8_S8_EEENS6_IJNS7_ILi128EEENS7_ILi160EEENS7_ILi192EEEEEELi192ENS_12float_e4m3_tEfNS_4arch4Sm90ELb1ELb0ELb1ELb1ELb0ELb0ELb0ELb1ELb1ELb1ELb0ELb0EEENS1_21CollectiveEpilogueFwdINS6_IJSA_SC_SB_EEES9_NS_10bfloat16_tESG_Li256ELb1ELb1ELb0ELb1EEENS1_36VarlenDynamicPersistentTileSchedulerILi128ELi160ELi256ELi128ELb0ELb1ELb1ELb1ELb1ELb1EEEEEEEEEvNT_6ParamsE:
[----:B------:R-:W-:Y:S01]  /*0000*/  LDC R1, c[0x0][0x37c] ;  /* 0x0000df00ff017b82 */ /* 0x000fe20000000800 */
[----:B------:R-:W-:Y:S05]  /*0010*/  EXIT ;  /* 0x000000000000794d */ /* 0x000fea0003800000 */
.L_x_17:
        /* <DEDUP_REMOVED lines=14> */
.L_x_63:


//--------------------- .text._ZN7cutlass13device_kernelIN5flash11enable_sm90INS1_16FlashAttnFwdSm90INS1_25CollectiveMainloopFwdSm90ILi2EN4cute5tupleIJNS5_1CILi1EEES8_S8_EEENS6_IJNS7_ILi128EEENS7_ILi160EEENS7_ILi192EEEEEELi192ENS_12float_e4m3_tEfNS_4arch4Sm90ELb1ELb0ELb1ELb1ELb0ELb1ELb0ELb1ELb1ELb1ELb0ELb0EEENS1_21CollectiveEpilogueFwdINS6_IJSA_SC_SB_EEES9_NS_10bfloat16_tESG_Li256ELb1ELb1ELb0ELb1EEENS1_36VarlenDynamicPersistentTileSchedulerILi128ELi160ELi256ELi128ELb0ELb1ELb1ELb1ELb1ELb1EEEEEEEEEvNT_6ParamsE --------------------------
	.section	.text._ZN7cutlass13device_kernelIN5flash11enable_sm90INS1_16FlashAttnFwdSm90INS1_25CollectiveMainloopFwdSm90ILi2EN4cute5tupleIJNS5_1CILi1EEES8_S8_EEENS6_IJNS7_ILi128EEENS7_ILi160EEENS7_ILi192EEEEEELi192ENS_12float_e4m3_tEfNS_4arch4Sm90ELb1ELb0ELb1ELb1ELb0ELb1ELb0ELb1ELb1ELb1ELb0ELb0EEENS1_21CollectiveEpilogueFwdINS6_IJSA_SC_SB_EEES9_NS_10bfloat16_tESG_Li256ELb1ELb1ELb0ELb1EEENS1_36VarlenDynamicPersistentTileSchedulerILi128ELi160ELi256ELi128ELb0ELb1ELb1ELb1ELb1ELb1EEEEEEEEEvNT_6ParamsE,"ax",@progbits
	.align	128
.text._ZN7cutlass13device_kernelIN5flash11enable_sm90INS1_16FlashAttnFwdSm90INS1_25CollectiveMainloopFwdSm90ILi2EN4cute5tupleIJNS5_1CILi1EEES8_S8_EEENS6_IJNS7_ILi128EEENS7_ILi160EEENS7_ILi192EEEEEELi192ENS_12float_e4m3_tEfNS_4arch4Sm90ELb1ELb0ELb1ELb1ELb0ELb1ELb0ELb1ELb1ELb1ELb0ELb0EEENS1_21CollectiveEpilogueFwdINS6_IJSA_SC_SB_EEES9_NS_10bfloat16_tESG_Li256ELb1ELb1ELb0ELb1EEENS1_36VarlenDynamicPersistentTileSchedulerILi128ELi160ELi256ELi128ELb0ELb1ELb1ELb1ELb1ELb1EEEEEEEEEvNT_6ParamsE:
        .type           _ZN7cutlass13device_kernelIN5flash11enable_sm90INS1_16FlashAttnFwdSm90INS1_25CollectiveMainloopFwdSm90ILi2EN4cute5tupleIJNS5_1CILi1EEES8_S8_EEENS6_IJNS7_ILi128EEENS7_ILi160EEENS7_ILi192EEEEEELi192ENS_12float_e4m3_tEfNS_4arch4Sm90ELb1ELb0ELb1ELb1ELb0ELb1ELb0ELb1ELb1ELb1ELb0ELb0EEENS1_21CollectiveEpilogueFwdINS6_IJSA_SC_SB_EEES9_NS_10bfloat16_tESG_Li256ELb1ELb1ELb0ELb1EEENS1_36VarlenDynamicPersistentTileSchedulerILi128ELi160ELi256ELi128ELb0ELb1ELb1ELb1ELb1ELb1EEEEEEEEEvNT_6ParamsE,@function
        .size           _ZN7cutlass13device_kernelIN5flash11enable_sm90INS1_16FlashAttnFwdSm90INS1_25CollectiveMainloopFwdSm90ILi2EN4cute5tupleIJNS5_1CILi1EEES8_S8_EEENS6_IJNS7_ILi128EEENS7_ILi160EEENS7_ILi192EEEEEELi192ENS_12float_e4m3_tEfNS_4arch4Sm90ELb1ELb0ELb1ELb1ELb0ELb1ELb0ELb1ELb1ELb1ELb0ELb0EEENS1_21CollectiveEpilogueFwdINS6_IJSA_SC_SB_EEES9_NS_10bfloat16_tESG_Li256ELb1ELb1ELb0ELb1EEENS1_36VarlenDynamicPersistentTileSchedulerILi128ELi160ELi256ELi128ELb0ELb1ELb1ELb1ELb1ELb1EEEEEEEEEvNT_6ParamsE,(.L_x_64 - _ZN7cutlass13device_kernelIN5flash11enable_sm90INS1_16FlashAttnFwdSm90INS1_25CollectiveMainloopFwdSm90ILi2EN4cute5tupleIJNS5_1CILi1EEES8_S8_EEENS6_IJNS7_ILi128EEENS7_ILi160EEENS7_ILi192EEEEEELi192ENS_12float_e4m3_tEfNS_4arch4Sm90ELb1ELb0ELb1ELb1ELb0ELb1ELb0ELb1ELb1ELb1ELb0ELb0EEENS1_21CollectiveEpilogueFwdINS6_IJSA_SC_SB_EEES9_NS_10bfloat16_tESG_Li256ELb1ELb1ELb0ELb1EEENS1_36VarlenDynamicPersistentTileSchedulerILi128ELi160ELi256ELi128ELb0ELb1ELb1ELb1ELb1ELb1EEEEEEEEEvNT_6ParamsE)
        .other          _ZN7cutlass13device_kernelIN5flash11enable_sm90INS1_16FlashAttnFwdSm90INS1_25CollectiveMainloopFwdSm90ILi2EN4cute5tupleIJNS5_1CILi1EEES8_S8_EEENS6_IJNS7_ILi128EEENS7_ILi160EEENS7_ILi192EEEEEELi192ENS_12float_e4m3_tEfNS_4arch4Sm90ELb1ELb0ELb1ELb1ELb0ELb1ELb0ELb1ELb1ELb1ELb0ELb0EEENS1_21CollectiveEpilogueFwdINS6_IJSA_SC_SB_EEES9_NS_10bfloat16_tESG_Li256ELb1ELb1ELb0ELb1EEENS1_36VarlenDynamicPersistentTileSchedulerILi128ELi160ELi256ELi128ELb0ELb1ELb1ELb1ELb1ELb1EEEEEEEEEvNT_6ParamsE,@"STO_CUDA_ENTRY STV_DEFAULT"
_ZN7cutlass13device_kernelIN5flash11enable_sm90INS1_16FlashAttnFwdSm90INS1_25CollectiveMainloopFwdSm90ILi2EN4cute5tupleIJNS5_1CILi1EEES8_S8_EEENS6_IJNS7_ILi128EEENS7_ILi160EEENS7_ILi192EEEEEELi192ENS_12float_e4m3_tEfNS_4arch4Sm90ELb1ELb0ELb1ELb1ELb0ELb1ELb0ELb1ELb1ELb1ELb0ELb0EEENS1_21CollectiveEpilogueFwdINS6_IJSA_SC_SB_EEES9_NS_10bfloat16_tESG_Li256ELb1ELb1ELb0ELb1EEENS1_36VarlenDynamicPersistentTileSchedulerILi128ELi160ELi256ELi128ELb0ELb1ELb1ELb1ELb1ELb1EEEEEEEEEvNT_6ParamsE:
[----:B------:R-:W-:Y:S01]  /*0000*/  LDC R1, c[0x0][0x37c] ;  /* 0x0000df00ff017b82 */ /* 0x000fe20000000800 */
[----:B------:R-:W-:Y:S05]  /*0010*/  EXIT ;  /* 0x000000000000794d */ /* 0x000fea0003800000 */
.L_x_18:
        /* <DEDUP_REMOVED lines=14> */
.L_x_64:


//--------------------- .text._ZN7cutlass13device_kernelIN5flash11enable_sm90INS1_16FlashAttnFwdSm90INS1_25CollectiveMainloopFwdSm90ILi2EN4cute5tupleIJNS5_1CILi1EEES8_S8_EEENS6_IJNS7_ILi128EEENS7_ILi224EEESA_EEELi128ENS_12float_e4m3_tEfNS_4arch4Sm90ELb0ELb0ELb1ELb0ELb0ELb0ELb0ELb1ELb1ELb1ELb0ELb0EEENS1_21CollectiveEpilogueFwdINS6_IJSA_SA_SB_EEES9_NS_10bfloat16_tESF_Li256ELb0ELb1ELb0ELb1EEENS1_29StaticPersistentTileSchedulerILb0EEEEEEEEEvNT_6ParamsE --------------------------
	.section	.text._ZN7cutlass13device_kernelIN5flash11enable_sm90INS1_16FlashAttnFwdSm90INS1_25CollectiveMainloopFwdSm90ILi2EN4cute5tupleIJNS5_1CILi1EEES8_S8_EEENS6_IJNS7_ILi128EEENS7_ILi224EEESA_EEELi128ENS_12float_e4m3_tEfNS_4arch4Sm90ELb0ELb0ELb1ELb0ELb0ELb0ELb0ELb1ELb1ELb1ELb0ELb0EEENS1_21CollectiveEpilogueFwdINS6_IJSA_SA_SB_EEES9_NS_10bfloat16_tESF_Li256ELb0ELb1ELb0ELb1EEENS1_29StaticPersistentTileSchedulerILb0EEEEEEEEEvNT_6ParamsE,"ax",@progbits
	.align	128
.text._ZN7cutlass13device_kernelIN5flash11enable_sm90INS1_16FlashAttnFwdSm90INS1_25CollectiveMainloopFwdSm90ILi2EN4cute5tupleIJNS5_1CILi1EEES8_S8_EEENS6_IJNS7_ILi128EEENS7_ILi224EEESA_EEELi128ENS_12float_e4m3_tEfNS_4arch4Sm90ELb0ELb0ELb1ELb0ELb0ELb0ELb0ELb1ELb1ELb1ELb0ELb0EEENS1_21CollectiveEpilogueFwdINS6_IJSA_SA_SB_EEES9_NS_10bfloat16_tESF_Li256ELb0ELb1ELb0ELb1EEENS1_29StaticPersistentTileSchedulerILb0EEEEEEEEEvNT_6ParamsE:
        .type           _ZN7cutlass13device_kernelIN5flash11enable_sm90INS1_16FlashAttnFwdSm90INS1_25CollectiveMainloopFwdSm90ILi2EN4cute5tupleIJNS5_1CILi1EEES8_S8_EEENS6_IJNS7_ILi128EEENS7_ILi224EEESA_EEELi128ENS_12float_e4m3_tEfNS_4arch4Sm90ELb0ELb0ELb1ELb0ELb0ELb0ELb0ELb1ELb1ELb1ELb0ELb0EEENS1_21CollectiveEpilogueFwdINS6_IJSA_SA_SB_EEES9_NS_10bfloat16_tESF_Li256ELb0ELb1ELb0ELb1EEENS1_29StaticPersistentTileSchedulerILb0EEEEEEEEEvNT_6ParamsE,@function
        .size           _ZN7cutlass13device_kernelIN5flash11enable_sm90INS1_16FlashAttnFwdSm90INS1_25CollectiveMainloopFwdSm90ILi2EN4cute5tupleIJNS5_1CILi1EEES8_S8_EEENS6_IJNS7_ILi128EEENS7_ILi224EEESA_EEELi128ENS_12float_e4m3_tEfNS_4arch4Sm90ELb0ELb0ELb1ELb0ELb0ELb0ELb0ELb1ELb1ELb1ELb0ELb0EEENS1_21CollectiveEpilogueFwdINS6_IJSA_SA_SB_EEES9_NS_10bfloat16_tESF_Li256ELb0ELb1ELb0ELb1EEENS1_29StaticPersistentTileSchedulerILb0EEEEEEEEEvNT_6ParamsE,(.L_x_65 - _ZN7cutlass13device_kernelIN5flash11enable_sm90INS1_16FlashAttnFwdSm90INS1_25CollectiveMainloopFwdSm90ILi2EN4cute5tupleIJNS5_1CILi1EEES8_S8_EEENS6_IJNS7_ILi128EEENS7_ILi224EEESA_EEELi128ENS_12float_e4m3_tEfNS_4arch4Sm90ELb0ELb0ELb1ELb0ELb0ELb0ELb0ELb1ELb1ELb1ELb0ELb0EEENS1_21CollectiveEpilogueFwdINS6_IJSA_SA_SB_EEES9_NS_10bfloat16_tESF_Li256ELb0ELb1ELb0ELb1EEENS1_29StaticPersistentTileSchedulerILb0EEEEEEEEEvNT_6ParamsE)
        .other          _ZN7cutlass13device_kernelIN5flash11enable_sm90INS1_16FlashAttnFwdSm90INS1_25CollectiveMainloopFwdSm90ILi2EN4cute5tupleIJNS5_1CILi1EEES8_S8_EEENS6_IJNS7_ILi128EEENS7_ILi224EEESA_EEELi128ENS_12float_e4m3_tEfNS_4arch4Sm90ELb0ELb0ELb1ELb0ELb0ELb0ELb0ELb1ELb1ELb1ELb0ELb0EEENS1_21CollectiveEpilogueFwdINS6_IJSA_SA_SB_EEES9_NS_10bfloat16_tESF_Li256ELb0ELb1ELb0ELb1EEENS1_29StaticPersistentTileSchedulerILb0EEEEEEEEEvNT_6ParamsE,@"STO_CUDA_ENTRY STV_DEFAULT"
_ZN7cutlass13device_kernelIN5flash11enable_sm90INS1_16FlashAttnFwdSm90INS1_25CollectiveMainloopFwdSm90ILi2EN4cute5tupleIJNS5_1CILi1EEES8_S8_EEENS6_IJNS7_ILi128EEENS7_ILi224EEESA_EEELi128ENS_12float_e4m3_tEfNS_4arch4Sm90ELb0ELb0ELb1ELb0ELb0ELb0ELb0ELb1ELb1ELb1ELb0ELb0EEENS1_21CollectiveEpilogueFwdINS6_IJSA_SA_SB_EEES9_NS_10bfloat16_tESF_Li256ELb0ELb1ELb0ELb1EEENS1_29StaticPersistentTileSchedulerILb0EEEEEEEEEvNT_6ParamsE:
[----:B------:R-:W-:Y:S01]  /*0000*/  LDC R1, c[0x0][0x37c] ;  /* 0x0000df00ff017b82 */ /* 0x000fe20000000800 */
[----:B------:R-:W-:Y:S05]  /*0010*/  EXIT ;  /* 0x000000000000794d */ /* 0x000fea0003800000 */
.L_x_19:
        /* <DEDUP_REMOVED lines=14> */
.L_x_65:


//--------------------- .text._ZN7cutlass13device_kernelIN5flash11enable_sm90INS1_16FlashAttnFwdSm90INS1_25CollectiveMainloopFwdSm90ILi2EN4cute5tupleIJNS5_1CILi1EEES8_S8_EEENS6_IJNS7_ILi128EEENS7_ILi224EEESA_EEELi128ENS_12float_e4m3_tEfNS_4arch4Sm90ELb0ELb0ELb1ELb1ELb0ELb0ELb0ELb1ELb1ELb1ELb0ELb0EEENS1_21CollectiveEpilogueFwdINS6_IJSA_SA_SB_EEES9_NS_10bfloat16_tESF_Li256ELb1ELb1ELb0ELb1EEENS1_36VarlenDynamicPersistentTileSchedulerILi128ELi224ELi256ELi128ELb0ELb1ELb1ELb0ELb1ELb1EEEEEEEEEvNT_6ParamsE --------------------------
	.section	.text._ZN7cutlass13device_kernelIN5flash11enable_sm90INS1_16FlashAttnFwdSm90INS1_25CollectiveMainloopFwdSm90ILi2EN4cute5tupleIJNS5_1CILi1EEES8_S8_EEENS6_IJNS7_ILi128EEENS7_ILi224EEESA_EEELi128ENS_12float_e4m3_tEfNS_4arch4Sm90ELb0ELb0ELb1ELb1ELb0ELb0ELb0ELb1ELb1ELb1ELb0ELb0EEENS1_21CollectiveEpilogueFwdINS6_IJSA_SA_SB_EEES9_NS_10bfloat16_tESF_Li256ELb1ELb1ELb0ELb1EEENS1_36VarlenDynamicPersistentTileSchedulerILi128ELi224ELi256ELi128ELb0ELb1ELb1ELb0ELb1ELb1EEEEEEEEEvNT_6ParamsE,"ax",@progbits
	.align	128
.text._ZN7cutlass13device_kernelIN5flash11enable_sm90INS1_16FlashAttnFwdSm90INS1_25CollectiveMainloopFwdSm90ILi2EN4cute5tupleIJNS5_1CILi1EEES8_S8_EEENS6_IJNS7_ILi128EEENS7_ILi224EEESA_EEELi128ENS_12float_e4m3_tEfNS_4arch4Sm90ELb0ELb0ELb1ELb1ELb0ELb0ELb0ELb1ELb1ELb1ELb0ELb0EEENS1_21CollectiveEpilogueFwdINS6_IJSA_SA_SB_EEES9_NS_10bfloat16_tESF_Li256ELb1ELb1ELb0ELb1EEENS1_36VarlenDynamicPersistentTileSchedulerILi128ELi224ELi256ELi128ELb0ELb1ELb1ELb0ELb1ELb1EEEEEEEEEvNT_6ParamsE:
        .type           _ZN7cutlass13device_kernelIN5flash11enable_sm90INS1_16FlashAttnFwdSm90INS1_25CollectiveMainloopFwdSm90ILi2EN4cute5tupleIJNS5_1CILi1EEES8_S8_EEENS6_IJNS7_ILi128EEENS7_ILi224EEESA_EEELi128ENS_12float_e4m3_tEfNS_4arch4Sm90ELb0ELb0ELb1ELb1ELb0ELb0ELb0ELb1ELb1ELb1ELb0ELb0EEENS1_21CollectiveEpilogueFwdINS6_IJSA_SA_SB_EEES9_NS_10bfloat16_tESF_Li256ELb1ELb1ELb0ELb1EEENS1_36VarlenDynamicPersistentTileSchedulerILi128ELi224ELi256ELi128ELb0ELb1ELb1ELb0ELb1ELb1EEEEEEEEEvNT_6ParamsE,@function
        .size           _ZN7cutlass13device_kernelIN5flash11enable_sm90INS1_16FlashAttnFwdSm90INS1_25CollectiveMainloopFwdSm90ILi2EN4cute5tupleIJNS5_1CILi1EEES8_S8_EEENS6_IJNS7_ILi128EEENS7_ILi224EEESA_EEELi128ENS_12float_e4m3_tEfNS_4arch4Sm90ELb0ELb0ELb1ELb1ELb0ELb0ELb0ELb1ELb1ELb1ELb0ELb0EEENS1_21CollectiveEpilogueFwdINS6_IJSA_SA_SB_EEES9_NS_10bfloat16_tESF_Li256ELb1ELb1ELb0ELb1EEENS1_36VarlenDynamicPersistentTileSchedulerILi128ELi224ELi256ELi128ELb0ELb1ELb1ELb0ELb1ELb1EEEEEEEEEvNT_6ParamsE,(.L_x_66 - _ZN7cutlass13device_kernelIN5flash11enable_sm90INS1_16FlashAttnFwdSm90INS1_25CollectiveMainloopFwdSm90ILi2EN4cute5tupleIJNS5_1CILi1EEES8_S8_EEENS6_IJNS7_ILi128EEENS7_ILi224EEESA_EEELi128ENS_12float_e4m3_tEfNS_4arch4Sm90ELb0ELb0ELb1ELb1ELb0ELb0ELb0ELb1ELb1ELb1ELb0ELb0EEENS1_21CollectiveEpilogueFwdINS6_IJSA_SA_SB_EEES9_NS_10bfloat16_tESF_Li256ELb1ELb1ELb0ELb1EEENS1_36VarlenDynamicPersistentTileSchedulerILi128ELi224ELi256ELi128ELb0ELb1ELb1ELb0ELb1ELb1EEEEEEEEEvNT_6ParamsE)
        .other          _ZN7cutlass13device_kernelIN5flash11enable_sm90INS1_16FlashAttnFwdSm90INS1_25CollectiveMainloopFwdSm90ILi2EN4cute5tupleIJNS5_1CILi1EEES8_S8_EEENS6_IJNS7_ILi128EEENS7_ILi224EEESA_EEELi128ENS_12float_e4m3_tEfNS_4arch4Sm90ELb0ELb0ELb1ELb1ELb0ELb0ELb0ELb1ELb1ELb1ELb0ELb0EEENS1_21CollectiveEpilogueFwdINS6_IJSA_SA_SB_EEES9_NS_10bfloat16_tESF_Li256ELb1ELb1ELb0ELb1EEENS1_36VarlenDynamicPersistentTileSchedulerILi128ELi224ELi256ELi128ELb0ELb1ELb1ELb0ELb1ELb1EEEEEEEEEvNT_6ParamsE,@"STO_CUDA_ENTRY STV_DEFAULT"
_ZN7cutlass13device_kernelIN5flash11enable_sm90INS1_16FlashAttnFwdSm90INS1_25CollectiveMainloopFwdSm90ILi2EN4cute5tupleIJNS5_1CILi1EEES8_S8_EEENS6_IJNS7_ILi128EEENS7_ILi224EEESA_EEELi128ENS_12float_e4m3_tEfNS_4arch4Sm90ELb0ELb0ELb1ELb1ELb0ELb0ELb0ELb1ELb1ELb1ELb0ELb0EEENS1_21CollectiveEpilogueFwdINS6_IJSA_SA_SB_EEES9_NS_10bfloat16_tESF_Li256ELb1ELb1ELb0ELb1EEENS1_36VarlenDynamicPersistentTileSchedulerILi128ELi224ELi256ELi128ELb0ELb1ELb1ELb0ELb1ELb1EEEEEEEEEvNT_6ParamsE:
[----:B------:R-:W-:Y:S01]  /*0000*/  LDC R1, c[0x0][0x37c] ;  /* 0x0000df00ff017b82 */ /* 0x000fe20000000800 */
[----:B------:R-:W-:Y:S05]  /*0010*/  EXIT ;  /* 0x000000000000794d */ /* 0x000fea0003800000 */
.L_x_20:
        /* <DEDUP_REMOVED lines=14> */
.L_x_66:


//--------------------- .text._ZN7cutlass13device_kernelIN5flash11enable_sm90INS1_16FlashAttnFwdSm90INS1_25CollectiveMainloopFwdSm90ILi2EN4cute5tupleIJNS5_1CILi1EEES8_S8_EEENS6_IJNS7_ILi128EEENS7_ILi224EEESA_EEELi128ENS_12float_e4m3_tEfNS_4arch4Sm90ELb0ELb0ELb1ELb1ELb0ELb1ELb0ELb1ELb1ELb1ELb0ELb0EEENS1_21CollectiveEpilogueFwdINS6_IJSA_SA_SB_EEES9_NS_10bfloat16_tESF_Li256ELb1ELb1ELb0ELb1EEENS1_36VarlenDynamicPersistentTileSchedulerILi128ELi224ELi256ELi128ELb0ELb1ELb1ELb0ELb1ELb1EEEEEEEEEvNT_6ParamsE --------------------------
	.section	.text._ZN7cutlass13device_kernelIN5flash11enable_sm90INS1_16FlashAttnFwdSm90INS1_25CollectiveMainloopFwdSm90ILi2EN4cute5tupleIJNS5_1CILi1EEES8_S8_EEENS6_IJNS7_ILi128EEENS7_ILi224EEESA_EEELi128ENS_12float_e4m3_tEfNS_4arch4Sm90ELb0ELb0ELb1ELb1ELb0ELb1ELb0ELb1ELb1ELb1ELb0ELb0EEENS1_21CollectiveEpilogueFwdINS6_IJSA_SA_SB_EEES9_NS_10bfloat16_tESF_Li256ELb1ELb1ELb0ELb1EEENS1_36VarlenDynamicPersistentTileSchedulerILi128ELi224ELi256ELi128ELb0ELb1ELb1ELb0ELb1ELb1EEEEEEEEEvNT_6ParamsE,"ax",@progbits
	.align	128
.text._ZN7cutlass13device_kernelIN5flash11enable_sm90INS1_16FlashAttnFwdSm90INS1_25CollectiveMainloopFwdSm90ILi2EN4cute5tupleIJNS5_1CILi1EEES8_S8_EEENS6_IJNS7_ILi128EEENS7_ILi224EEESA_EEELi128ENS_12float_e4m3_tEfNS_4arch4Sm90ELb0ELb0ELb1ELb1ELb0ELb1ELb0ELb1ELb1ELb1ELb0ELb0EEENS1_21CollectiveEpilogueFwdINS6_IJSA_SA_SB_EEES9_NS_10bfloat16_tESF_Li256ELb1ELb1ELb0ELb1EEENS1_36VarlenDynamicPersistentTileSchedulerILi128ELi224ELi256ELi128ELb0ELb1ELb1ELb0ELb1ELb1EEEEEEEEEvNT_6ParamsE:
        .type           _ZN7cutlass13device_kernelIN5flash11enable_sm90INS1_16FlashAttnFwdSm90INS1_25CollectiveMainloopFwdSm90ILi2EN4cute5tupleIJNS5_1CILi1EEES8_S8_EEENS6_IJNS7_ILi128EEENS7_ILi224EEESA_EEELi128ENS_12float_e4m3_tEfNS_4arch4Sm90ELb0ELb0ELb1ELb1ELb0ELb1ELb0ELb1ELb1ELb1ELb0ELb0EEENS1_21CollectiveEpilogueFwdINS6_IJSA_SA_SB_EEES9_NS_10bfloat16_tESF_Li256ELb1ELb1ELb0ELb1EEENS1_36VarlenDynamicPersistentTileSchedulerILi128ELi224ELi256ELi128ELb0ELb1ELb1ELb0ELb1ELb1EEEEEEEEEvNT_6ParamsE,@function
        .size           _ZN7cutlass13device_kernelIN5flash11enable_sm90INS1_16FlashAttnFwdSm90INS1_25CollectiveMainloopFwdSm90ILi2EN4cute5tupleIJNS5_1CILi1EEES8_S8_EEENS6_IJNS7_ILi128EEENS7_ILi224EEESA_EEELi128ENS_12float_e4m3_tEfNS_4arch4Sm90ELb0ELb0ELb1ELb1ELb0ELb1ELb0ELb1ELb1ELb1ELb0ELb0EEENS1_21CollectiveEpilogueFwdINS6_IJSA_SA_SB_EEES9_NS_10bfloat16_tESF_Li256ELb1ELb1ELb0ELb1EEENS1_36VarlenDynamicPersistentTileSchedulerILi128ELi224ELi256ELi128ELb0ELb1ELb1ELb0ELb1ELb1EEEEEEEEEvNT_6ParamsE,(.L_x_67 - _ZN7cutlass13device_kernelIN5flash11enable_sm90INS1_16FlashAttnFwdSm90INS1_25CollectiveMainloopFwdSm90ILi2EN4cute5tupleIJNS5_1CILi1EEES8_S8_EEENS6_IJNS7_ILi128EEENS7_ILi224EEESA_EEELi128ENS_12float_e4m3_tEfNS_4arch4Sm90ELb0ELb0ELb1ELb1ELb0ELb1ELb0ELb1ELb1ELb1ELb0ELb0EEENS1_21CollectiveEpilogueFwdINS6_IJSA_SA_SB_EEES9_NS_10bfloat16_tESF_Li256ELb1ELb1ELb0ELb1EEENS1_36VarlenDynamicPersistentTileSchedulerILi128ELi224ELi256ELi128ELb0ELb1ELb1ELb0ELb1ELb1EEEEEEEEEvNT_6ParamsE)
        .other          _ZN7cutlass13device_kernelIN5flash11enable_sm90INS1_16FlashAttnFwdSm90INS1_25CollectiveMainloopFwdSm90ILi2EN4cute5tupleIJNS5_1CILi1EEES8_S8_EEENS6_IJNS7_ILi128EEENS7_ILi224EEESA_EEELi128ENS_12float_e4m3_tEfNS_4arch4Sm90ELb0ELb0ELb1ELb1ELb0ELb1ELb0ELb1ELb1ELb1ELb0ELb0EEENS1_21CollectiveEpilogueFwdINS6_IJSA_SA_SB_EEES9_NS_10bfloat16_tESF_Li256ELb1ELb1ELb0ELb1EEENS1_36VarlenDynamicPersistentTileSchedulerILi128ELi224ELi256ELi128ELb0ELb1ELb1ELb0ELb1ELb1EEEEEEEEEvNT_6ParamsE,@"STO_CUDA_ENTRY STV_DEFAULT"
_ZN7cutlass13device_kernelIN5flash11enable_sm90INS1_16FlashAttnFwdSm90INS1_25CollectiveMainloopFwdSm90ILi2EN4cute5tupleIJNS5_1CILi1EEES8_S8_EEENS6_IJNS7_ILi128EEENS7_ILi224EEESA_EEELi128ENS_12float_e4m3_tEfNS_4arch4Sm90ELb0ELb0ELb1ELb1ELb0ELb1ELb0ELb1ELb1ELb1ELb0ELb0EEENS1_21CollectiveEpilogueFwdINS6_IJSA_SA_SB_EEES9_NS_10bfloat16_tESF_Li256ELb1ELb1ELb0ELb1EEENS1_36VarlenDynamicPersistentTileSchedulerILi128ELi224ELi256ELi128ELb0ELb1ELb1ELb0ELb1ELb1EEEEEEEEEvNT_6ParamsE:
[----:B------:R-:W-:Y:S01]  /*0000*/  LDC R1, c[0x0][0x37c] ;  /* 0x0000df00ff017b82 */ /* 0x000fe20000000800 */
[----:B------:R-:W-:Y:S05]  /*0010*/  EXIT ;  /* 0x000000000000794d */ /* 0x000fea0003800000 */
.L_x_21:
        /* <DEDUP_REMOVED lines=14> */
.L_x_67:


//--------------------- .text._ZN7cutlass13device_kernelIN5flash11enable_sm90INS1_16FlashAttnFwdSm90INS1_25CollectiveMainloopFwdSm90ILi2EN4cute5tupleIJNS5_1CILi1EEES8_S8_EEENS6_IJNS7_ILi128EEENS7_ILi192EEESA_EEELi128ENS_12float_e4m3_tEfNS_4arch4Sm90ELb0ELb1ELb1ELb0ELb0ELb0ELb0ELb1ELb1ELb1ELb0ELb0EEENS1_21CollectiveEpilogueFwdINS6_IJSA_SA_SB_EEES9_NS_10bfloat16_tESF_Li256ELb0ELb1ELb0ELb1EEENS1_30DynamicPersistentTileSchedulerILi256ELi128ELb0ELb1ELb1EEEEEEEEEvNT_6ParamsE --------------------------
	.section	.text._ZN7cutlass13device_kernelIN5flash11enable_sm90INS1_16FlashAttnFwdSm90INS1_25CollectiveMainloopFwdSm90ILi2EN4cute5tupleIJNS5_1CILi1EEES8_S8_EEENS6_IJNS7_ILi128EEENS7_ILi192EEESA_EEELi128ENS_12float_e4m3_tEfNS_4arch4Sm90ELb0ELb1ELb1ELb0ELb0ELb0ELb0ELb1ELb1ELb1ELb0ELb0EEENS1_21CollectiveEpilogueFwdINS6_IJSA_SA_SB_EEES9_NS_10bfloat16_tESF_Li256ELb0ELb1ELb0ELb1EEENS1_30DynamicPersistentTileSchedulerILi256ELi128ELb0ELb1ELb1EEEEEEEEEvNT_6ParamsE,"ax",@progbits
	.align	128
.text._ZN7cutlass13device_kernelIN5flash11enable_sm90INS1_16FlashAttnFwdSm90INS1_25CollectiveMainloopFwdSm90ILi2EN4cute5tupleIJNS5_1CILi1EEES8_S8_EEENS6_IJNS7_ILi128EEENS7_ILi192EEESA_EEELi128ENS_12float_e4m3_tEfNS_4arch4Sm90ELb0ELb1ELb1ELb0ELb0ELb0ELb0ELb1ELb1ELb1ELb0ELb0EEENS1_21CollectiveEpilogueFwdINS6_IJSA_SA_SB_EEES9_NS_10bfloat16_tESF_Li256ELb0ELb1ELb0ELb1EEENS1_30DynamicPersistentTileSchedulerILi256ELi128ELb0ELb1ELb1EEEEEEEEEvNT_6ParamsE:
        .type           _ZN7cutlass13device_kernelIN5flash11enable_sm90INS1_16FlashAttnFwdSm90INS1_25CollectiveMainloopFwdSm90ILi2EN4cute5tupleIJNS5_1CILi1EEES8_S8_EEENS6_IJNS7_ILi128EEENS7_ILi192EEESA_EEELi128ENS_12float_e4m3_tEfNS_4arch4Sm90ELb0ELb1ELb1ELb0ELb0ELb0ELb0ELb1ELb1ELb1ELb0ELb0EEENS1_21CollectiveEpilogueFwdINS6_IJSA_SA_SB_EEES9_NS_10bfloat16_tESF_Li256ELb0ELb1ELb0ELb1EEENS1_30DynamicPersistentTileSchedulerILi256ELi128ELb0ELb1ELb1EEEEEEEEEvNT_6ParamsE,@function
        .size           _ZN7cutlass13device_kernelIN5flash11enable_sm90INS1_16FlashAttnFwdSm90INS1_25CollectiveMainloopFwdSm90ILi2EN4cute5tupleIJNS5_1CILi1EEES8_S8_EEENS6_IJNS7_ILi128EEENS7_ILi192EEESA_EEELi128ENS_12float_e4m3_tEfNS_4arch4Sm90ELb0ELb1ELb1ELb0ELb0ELb0ELb0ELb1ELb1ELb1ELb0ELb0EEENS1_21CollectiveEpilogueFwdINS6_IJSA_SA_SB_EEES9_NS_10bfloat16_tESF_Li256ELb0ELb1ELb0ELb1EEENS1_30DynamicPersistentTileSchedulerILi256ELi128ELb0ELb1ELb1EEEEEEEEEvNT_6ParamsE,(.L_x_68 - _ZN7cutlass13device_kernelIN5flash11enable_sm90INS1_16FlashAttnFwdSm90INS1_25CollectiveMainloopFwdSm90ILi2EN4cute5tupleIJNS5_1CILi1EEES8_S8_EEENS6_IJNS7_ILi128EEENS7_ILi192EEESA_EEELi128ENS_12float_e4m3_tEfNS_4arch4Sm90ELb0ELb1ELb1ELb0ELb0ELb0ELb0ELb1ELb1ELb1ELb0ELb0EEENS1_21CollectiveEpilogueFwdINS6_IJSA_SA_SB_EEES9_NS_10bfloat16_tESF_Li256ELb0ELb1ELb0ELb1EEENS1_30DynamicPersistentTileSchedulerILi256ELi128ELb0ELb1ELb1EEEEEEEEEvNT_6ParamsE)
        .other          _ZN7cutlass13device_kernelIN5flash11enable_sm90INS1_16FlashAttnFwdSm90INS1_25CollectiveMainloopFwdSm90ILi2EN4cute5tupleIJNS5_1CILi1EEES8_S8_EEENS6_IJNS7_ILi128EEENS7_ILi192EEESA_EEELi128ENS_12float_e4m3_tEfNS_4arch4Sm90ELb0ELb1ELb1ELb0ELb0ELb0ELb0ELb1ELb1ELb1ELb0ELb0EEENS1_21CollectiveEpilogueFwdINS6_IJSA_SA_SB_EEES9_NS_10bfloat16_tESF_Li256ELb0ELb1ELb0ELb1EEENS1_30DynamicPersistentTileSchedulerILi256ELi128ELb0ELb1ELb1EEEEEEEEEvNT_6ParamsE,@"STO_CUDA_ENTRY STV_DEFAULT"
_ZN7cutlass13device_kernelIN5flash11enable_sm90INS1_16FlashAttnFwdSm90INS1_25CollectiveMainloopFwdSm90ILi2EN4cute5tupleIJNS5_1CILi1EEES8_S8_EEENS6_IJNS7_ILi128EEENS7_ILi192EEESA_EEELi128ENS_12float_e4m3_tEfNS_4arch4Sm90ELb0ELb1ELb1ELb0ELb0ELb0ELb0ELb1ELb1ELb1ELb0ELb0EEENS1_21CollectiveEpilogueFwdINS6_IJSA_SA_SB_EEES9_NS_10bfloat16_tESF_Li256ELb0ELb1ELb0ELb1EEENS1_30DynamicPersistentTileSchedulerILi256ELi128ELb0ELb1ELb1EEEEEEEEEvNT_6ParamsE:
[----:B------:R-:W-:Y:S01]  /*0000*/  LDC R1, c[0x0][0x37c] ;  /* 0x0000df00ff017b82 */ /* 0x000fe20000000800 */
[----:B------:R-:W-:Y:S05]  /*0010*/  EXIT ;  /* 0x000000000000794d */ /* 0x000fea0003800000 */
.L_x_22:
        /* <DEDUP_REMOVED lines=14> */
.L_x_68:


//--------------------- .text._ZN7cutlass13device_kernelIN5flash11enable_sm90INS1_16FlashAttnFwdSm90INS1_25CollectiveMainloopFwdSm90ILi2EN4cute5tupleIJNS5_1CILi1EEES8_S8_EEENS6_IJNS7_ILi128EEENS7_ILi192EEESA_EEELi128ENS_12float_e4m3_tEfNS_4arch4Sm90ELb0ELb1ELb1ELb1ELb0ELb0ELb0ELb1ELb1ELb1ELb0ELb0EEENS1_21CollectiveEpilogueFwdINS6_IJSA_SA_SB_EEES9_NS_10bfloat16_tESF_Li256ELb1ELb1ELb0ELb1EEENS1_36VarlenDynamicPersistentTileSchedulerILi128ELi192ELi256ELi128ELb0ELb1ELb1ELb1ELb0ELb1EEEEEEEEEvNT_6ParamsE --------------------------
	.section	.text._ZN7cutlass13device_kernelIN5flash11enable_sm90INS1_16FlashAttnFwdSm90INS1_25CollectiveMainloopFwdSm90ILi2EN4cute5tupleIJNS5_1CILi1EEES8_S8_EEENS6_IJNS7_ILi128EEENS7_ILi192EEESA_EEELi128ENS_12float_e4m3_tEfNS_4arch4Sm90ELb0ELb1ELb1ELb1ELb0ELb0ELb0ELb1ELb1ELb1ELb0ELb0EEENS1_21CollectiveEpilogueFwdINS6_IJSA_SA_SB_EEES9_NS_10bfloat16_tESF_Li256ELb1ELb1ELb0ELb1EEENS1_36VarlenDynamicPersistentTileSchedulerILi128ELi192ELi256ELi128ELb0ELb1ELb1ELb1ELb0ELb1EEEEEEEEEvNT_6ParamsE,"ax",@progbits
	.align	128
.text._ZN7cutlass13device_kernelIN5flash11enable_sm90INS1_16FlashAttnFwdSm90INS1_25CollectiveMainloopFwdSm90ILi2EN4cute5tupleIJNS5_1CILi1EEES8_S8_EEENS6_IJNS7_ILi128EEENS7_ILi192EEESA_EEELi128ENS_12float_e4m3_tEfNS_4arch4Sm90ELb0ELb1ELb1ELb1ELb0ELb0ELb0ELb1ELb1ELb1ELb0ELb0EEENS1_21CollectiveEpilogueFwdINS6_IJSA_SA_SB_EEES9_NS_10bfloat16_tESF_Li256ELb1ELb1ELb0ELb1EEENS1_36VarlenDynamicPersistentTileSchedulerILi128ELi192ELi256ELi128ELb0ELb1ELb1ELb1ELb0ELb1EEEEEEEEEvNT_6ParamsE:
        .type           _ZN7cutlass13device_kernelIN5flash11enable_sm90INS1_16FlashAttnFwdSm90INS1_25CollectiveMainloopFwdSm90ILi2EN4cute5tupleIJNS5_1CILi1EEES8_S8_EEENS6_IJNS7_ILi128EEENS7_ILi192EEESA_EEELi128ENS_12float_e4m3_tEfNS_4arch4Sm90ELb0ELb1ELb1ELb1ELb0ELb0ELb0ELb1ELb1ELb1ELb0ELb0EEENS1_21CollectiveEpilogueFwdINS6_IJSA_SA_SB_EEES9_NS_10bfloat16_tESF_Li256ELb1ELb1ELb0ELb1EEENS1_36VarlenDynamicPersistentTileSchedulerILi128ELi192ELi256ELi128ELb0ELb1ELb1ELb1ELb0ELb1EEEEEEEEEvNT_6ParamsE,@function
        .size           _ZN7cutlass13device_kernelIN5flash11enable_sm90INS1_16FlashAttnFwdSm90INS1_25CollectiveMainloopFwdSm90ILi2EN4cute5tupleIJNS5_1CILi1EEES8_S8_EEENS6_IJNS7_ILi128EEENS7_ILi192EEESA_EEELi128ENS_12float_e4m3_tEfNS_4arch4Sm90ELb0ELb1ELb1ELb1ELb0ELb0ELb0ELb1ELb1ELb1ELb0ELb0EEENS1_21CollectiveEpilogueFwdINS6_IJSA_SA_SB_EEES9_NS_10bfloat16_tESF_Li256ELb1ELb1ELb0ELb1EEENS1_36VarlenDynamicPersistentTileSchedulerILi128ELi192ELi256ELi128ELb0ELb1ELb1ELb1ELb0ELb1EEEEEEEEEvNT_6ParamsE,(.L_x_69 - _ZN7cutlass13device_kernelIN5flash11enable_sm90INS1_16FlashAttnFwdSm90INS1_25CollectiveMainloopFwdSm90ILi2EN4cute5tupleIJNS5_1CILi1EEES8_S8_EEENS6_IJNS7_ILi128EEENS7_ILi192EEESA_EEELi128ENS_12float_e4m3_tEfNS_4arch4Sm90ELb0ELb1ELb1ELb1ELb0ELb0ELb0ELb1ELb1ELb1ELb0ELb0EEENS1_21CollectiveEpilogueFwdINS6_IJSA_SA_SB_EEES9_NS_10bfloat16_tESF_Li256ELb1ELb1ELb0ELb1EEENS1_36VarlenDynamicPersistentTileSchedulerILi128ELi192ELi256ELi128ELb0ELb1ELb1ELb1ELb0ELb1EEEEEEEEEvNT_6ParamsE)
        .other          _ZN7cutlass13device_kernelIN5flash11enable_sm90INS1_16FlashAttnFwdSm90INS1_25CollectiveMainloopFwdSm90ILi2EN4cute5tupleIJNS5_1CILi1EEES8_S8_EEENS6_IJNS7_ILi128EEENS7_ILi192EEESA_EEELi128ENS_12float_e4m3_tEfNS_4arch4Sm90ELb0ELb1ELb1ELb1ELb0ELb0ELb0ELb1ELb1ELb1ELb0ELb0EEENS1_21CollectiveEpilogueFwdINS6_IJSA_SA_SB_EEES9_NS_10bfloat16_tESF_Li256ELb1ELb1ELb0ELb1EEENS1_36VarlenDynamicPersistentTileSchedulerILi128ELi192ELi256ELi128ELb0ELb1ELb1ELb1ELb0ELb1EEEEEEEEEvNT_6ParamsE,@"STO_CUDA_ENTRY STV_DEFAULT"
_ZN7cutlass13device_kernelIN5flash11enable_sm90INS1_16FlashAttnFwdSm90INS1_25CollectiveMainloopFwdSm90ILi2EN4cute5tupleIJNS5_1CILi1EEES8_S8_EEENS6_IJNS7_ILi128EEENS7_ILi192EEESA_EEELi128ENS_12float_e4m3_tEfNS_4arch4Sm90ELb0ELb1ELb1ELb1ELb0ELb0ELb0ELb1ELb1ELb1ELb0ELb0EEENS1_21CollectiveEpilogueFwdINS6_IJSA_SA_SB_EEES9_NS_10bfloat16_tESF_Li256ELb1ELb1ELb0ELb1EEENS1_36VarlenDynamicPersistentTileSchedulerILi128ELi192ELi256ELi128ELb0ELb1ELb1ELb1ELb0ELb1EEEEEEEEEvNT_6ParamsE:
[----:B------:R-:W-:Y:S01]  /*0000*/  LDC R1, c[0x0][0x37c] ;  /* 0x0000df00ff017b82 */ /* 0x000fe20000000800 */
[----:B------:R-:W-:Y:S05]  /*0010*/  EXIT ;  /* 0x000000000000794d */ /* 0x000fea0003800000 */
.L_x_23:
        /* <DEDUP_REMOVED lines=14> */
.L_x_69:


//--------------------- .text._ZN7cutlass13device_kernelIN5flash11enable_sm90INS1_16FlashAttnFwdSm90INS1_25CollectiveMainloopFwdSm90ILi2EN4cute5tupleIJNS5_1CILi1EEES8_S8_EEENS6_IJNS7_ILi128EEENS7_ILi192EEESA_EEELi128ENS_12float_e4m3_tEfNS_4arch4Sm90ELb0ELb1ELb1ELb1ELb0ELb1ELb0ELb1ELb1ELb1ELb0ELb0EEENS1_21CollectiveEpilogueFwdINS6_IJSA_SA_SB_EEES9_NS_10bfloat16_tESF_Li256ELb1ELb1ELb0ELb1EEENS1_36VarlenDynamicPersistentTileSchedulerILi128ELi192ELi256ELi128ELb0ELb1ELb1ELb1ELb0ELb1EEEEEEEEEvNT_6ParamsE --------------------------
	.section	.text._ZN7cutlass13device_kernelIN5flash11enable_sm90INS1_16FlashAttnFwdSm90INS1_25CollectiveMainloopFwdSm90ILi2EN4cute5tupleIJNS5_1CILi1EEES8_S8_EEENS6_IJNS7_ILi128EEENS7_ILi192EEESA_EEELi128ENS_12float_e4m3_tEfNS_4arch4Sm90ELb0ELb1ELb1ELb1ELb0ELb1ELb0ELb1ELb1ELb1ELb0ELb0EEENS1_21CollectiveEpilogueFwdINS6_IJSA_SA_SB_EEES9_NS_10bfloat16_tESF_Li256ELb1ELb1ELb0ELb1EEENS1_36VarlenDynamicPersistentTileSchedulerILi128ELi192ELi256ELi128ELb0ELb1ELb1ELb1ELb0ELb1EEEEEEEEEvNT_6ParamsE,"ax",@progbits
	.align	128
.text._ZN7cutlass13device_kernelIN5flash11enable_sm90INS1_16FlashAttnFwdSm90INS1_25CollectiveMainloopFwdSm90ILi2EN4cute5tupleIJNS5_1CILi1EEES8_S8_EEENS6_IJNS7_ILi128EEENS7_ILi192EEESA_EEELi128ENS_12float_e4m3_tEfNS_4arch4Sm90ELb0ELb1ELb1ELb1ELb0ELb1ELb0ELb1ELb1ELb1ELb0ELb0EEENS1_21CollectiveEpilogueFwdINS6_IJSA_SA_SB_EEES9_NS_10bfloat16_tESF_Li256ELb1ELb1ELb0ELb1EEENS1_36VarlenDynamicPersistentTileSchedulerILi128ELi192ELi256ELi128ELb0ELb1ELb1ELb1ELb0ELb1EEEEEEEEEvNT_6ParamsE:
        .type           _ZN7cutlass13device_kernelIN5flash11enable_sm90INS1_16FlashAttnFwdSm90INS1_25CollectiveMainloopFwdSm90ILi2EN4cute5tupleIJNS5_1CILi1EEES8_S8_EEENS6_IJNS7_ILi128EEENS7_ILi192EEESA_EEELi128ENS_12float_e4m3_tEfNS_4arch4Sm90ELb0ELb1ELb1ELb1ELb0ELb1ELb0ELb1ELb1ELb1ELb0ELb0EEENS1_21CollectiveEpilogueFwdINS6_IJSA_SA_SB_EEES9_NS_10bfloat16_tESF_Li256ELb1ELb1ELb0ELb1EEENS1_36VarlenDynamicPersistentTileSchedulerILi128ELi192ELi256ELi128ELb0ELb1ELb1ELb1ELb0ELb1EEEEEEEEEvNT_6ParamsE,@function
        .size           _ZN7cutlass13device_kernelIN5flash11enable_sm90INS1_16FlashAttnFwdSm90INS1_25CollectiveMainloopFwdSm90ILi2EN4cute5tupleIJNS5_1CILi1EEES8_S8_EEENS6_IJNS7_ILi128EEENS7_ILi192EEESA_EEELi128ENS_12float_e4m3_tEfNS_4arch4Sm90ELb0ELb1ELb1ELb1ELb0ELb1ELb0ELb1ELb1ELb1ELb0ELb0EEENS1_21CollectiveEpilogueFwdINS6_IJSA_SA_SB_EEES9_NS_10bfloat16_tESF_Li256ELb1ELb1ELb0ELb1EEENS1_36VarlenDynamicPersistentTileSchedulerILi128ELi192ELi256ELi128ELb0ELb1ELb1ELb1ELb0ELb1EEEEEEEEEvNT_6ParamsE,(.L_x_70 - _ZN7cutlass13device_kernelIN5flash11enable_sm90INS1_16FlashAttnFwdSm90INS1_25CollectiveMainloopFwdSm90ILi2EN4cute5tupleIJNS5_1CILi1EEES8_S8_EEENS6_IJNS7_ILi128EEENS7_ILi192EEESA_EEELi128ENS_12float_e4m3_tEfNS_4arch4Sm90ELb0ELb1ELb1ELb1ELb0ELb1ELb0ELb1ELb1ELb1ELb0ELb0EEENS1_21CollectiveEpilogueFwdINS6_IJSA_SA_SB_EEES9_NS_10bfloat16_tESF_Li256ELb1ELb1ELb0ELb1EEENS1_36VarlenDynamicPersistentTileSchedulerILi128ELi192ELi256ELi128ELb0ELb1ELb1ELb1ELb0ELb1EEEEEEEEEvNT_6ParamsE)
        .other          _ZN7cutlass13device_kernelIN5flash11enable_sm90INS1_16FlashAttnFwdSm90INS1_25CollectiveMainloopFwdSm90ILi2EN4cute5tupleIJNS5_1CILi1EEES8_S8_EEENS6_IJNS7_ILi128EEENS7_ILi192EEESA_EEELi128ENS_12float_e4m3_tEfNS_4arch4Sm90ELb0ELb1ELb1ELb1ELb0ELb1ELb0ELb1ELb1ELb1ELb0ELb0EEENS1_21CollectiveEpilogueFwdINS6_IJSA_SA_SB_EEES9_NS_10bfloat16_tESF_Li256ELb1ELb1ELb0ELb1EEENS1_36VarlenDynamicPersistentTileSchedulerILi128ELi192ELi256ELi128ELb0ELb1ELb1ELb1ELb0ELb1EEEEEEEEEvNT_6ParamsE,@"STO_CUDA_ENTRY STV_DEFAULT"
_ZN7cutlass13device_kernelIN5flash11enable_sm90INS1_16FlashAttnFwdSm90INS1_25CollectiveMainloopFwdSm90ILi2EN4cute5tupleIJNS5_1CILi1EEES8_S8_EEENS6_IJNS7_ILi128EEENS7_ILi192EEESA_EEELi128ENS_12float_e4m3_tEfNS_4arch4Sm90ELb0ELb1ELb1ELb1ELb0ELb1ELb0ELb1ELb1ELb1ELb0ELb0EEENS1_21CollectiveEpilogueFwdINS6_IJSA_SA_SB_EEES9_NS_10bfloat16_tESF_Li256ELb1ELb1ELb0ELb1EEENS1_36VarlenDynamicPersistentTileSchedulerILi128ELi192ELi256ELi128ELb0ELb1ELb1ELb1ELb0ELb1EEEEEEEEEvNT_6ParamsE:
[----:B------:R-:W-:Y:S01]  /*0000*/  LDC R1, c[0x0][0x37c] ;  /* 0x0000df00ff017b82 */ /* 0x000fe20000000800 */
[----:B------:R-:W-:Y:S05]  /*0010*/  EXIT ;  /* 0x000000000000794d */ /* 0x000fea0003800000 */
.L_x_24:
        /* <DEDUP_REMOVED lines=14> */
.L_x_70:


//--------------------- .text._ZN7cutlass13device_kernelIN5flash11enable_sm90INS1_16FlashAttnFwdSm90INS1_25CollectiveMainloopFwdSm90ILi2EN4cute5tupleIJNS5_1CILi1EEES8_S8_EEENS6_IJNS7_ILi128EEENS7_ILi224EEESA_EEELi128ENS_12float_e4m3_tEfNS_4arch4Sm90ELb1ELb0ELb1ELb0ELb0ELb0ELb0ELb1ELb1ELb1ELb0ELb0EEENS1_21CollectiveEpilogueFwdINS6_IJSA_SA_SB_EEES9_NS_10bfloat16_tESF_Li256ELb0ELb1ELb0ELb1EEENS1_30DynamicPersistentTileSchedulerILi256ELi128ELb0ELb1ELb1EEEEEEEEEvNT_6ParamsE --------------------------
	.section	.text._ZN7cutlass13device_kernelIN5flash11enable_sm90INS1_16FlashAttnFwdSm90INS1_25CollectiveMainloopFwdSm90ILi2EN4cute5tupleIJNS5_1CILi1EEES8_S8_EEENS6_IJNS7_ILi128EEENS7_ILi224EEESA_EEELi128ENS_12float_e4m3_tEfNS_4arch4Sm90ELb1ELb0ELb1ELb0ELb0ELb0ELb0ELb1ELb1ELb1ELb0ELb0EEENS1_21CollectiveEpilogueFwdINS6_IJSA_SA_SB_EEES9_NS_10bfloat16_tESF_Li256ELb0ELb1ELb0ELb1EEENS1_30DynamicPersistentTileSchedulerILi256ELi128ELb0ELb1ELb1EEEEEEEEEvNT_6ParamsE,"ax",@progbits
	.align	128
.text._ZN7cutlass13device_kernelIN5flash11enable_sm90INS1_16FlashAttnFwdSm90INS1_25CollectiveMainloopFwdSm90ILi2EN4cute5tupleIJNS5_1CILi1EEES8_S8_EEENS6_IJNS7_ILi128EEENS7_ILi224EEESA_EEELi128ENS_12float_e4m3_tEfNS_4arch4Sm90ELb1ELb0ELb1ELb0ELb0ELb0ELb0ELb1ELb1ELb1ELb0ELb0EEENS1_21CollectiveEpilogueFwdINS6_IJSA_SA_SB_EEES9_NS_10bfloat16_tESF_Li256ELb0ELb1ELb0ELb1EEENS1_30DynamicPersistentTileSchedulerILi256ELi128ELb0ELb1ELb1EEEEEEEEEvNT_6ParamsE:
        .type           _ZN7cutlass13device_kernelIN5flash11enable_sm90INS1_16FlashAttnFwdSm90INS1_25CollectiveMainloopFwdSm90ILi2EN4cute5tupleIJNS5_1CILi1EEES8_S8_EEENS6_IJNS7_ILi128EEENS7_ILi224EEESA_EEELi128ENS_12float_e4m3_tEfNS_4arch4Sm90ELb1ELb0ELb1ELb0ELb0ELb0ELb0ELb1ELb1ELb1ELb0ELb0EEENS1_21CollectiveEpilogueFwdINS6_IJSA_SA_SB_EEES9_NS_10bfloat16_tESF_Li256ELb0ELb1ELb0ELb1EEENS1_30DynamicPersistentTileSchedulerILi256ELi128ELb0ELb1ELb1EEEEEEEEEvNT_6ParamsE,@function
        .size           _ZN7cutlass13device_kernelIN5flash11enable_sm90INS1_16FlashAttnFwdSm90INS1_25CollectiveMainloopFwdSm90ILi2EN4cute5tupleIJNS5_1CILi1EEES8_S8_EEENS6_IJNS7_ILi128EEENS7_ILi224EEESA_EEELi128ENS_12float_e4m3_tEfNS_4arch4Sm90ELb1ELb0ELb1ELb0ELb0ELb0ELb0ELb1ELb1ELb1ELb0ELb0EEENS1_21CollectiveEpilogueFwdINS6_IJSA_SA_SB_EEES9_NS_10bfloat16_tESF_Li256ELb0ELb1ELb0ELb1EEENS1_30DynamicPersistentTileSchedulerILi256ELi128ELb0ELb1ELb1EEEEEEEEEvNT_6ParamsE,(.L_x_71 - _ZN7cutlass13device_kernelIN5flash11enable_sm90INS1_16FlashAttnFwdSm90INS1_25CollectiveMainloopFwdSm90ILi2EN4cute5tupleIJNS5_1CILi1EEES8_S8_EEENS6_IJNS7_ILi128EEENS7_ILi224EEESA_EEELi128ENS_12float_e4m3_tEfNS_4arch4Sm90ELb1ELb0ELb1ELb0ELb0ELb0ELb0ELb1ELb1ELb1ELb0ELb0EEENS1_21CollectiveEpilogueFwdINS6_IJSA_SA_SB_EEES9_NS_10bfloat16_tESF_Li256ELb0ELb1ELb0ELb1EEENS1_30DynamicPersistentTileSchedulerILi256ELi128ELb0ELb1ELb1EEEEEEEEEvNT_6ParamsE)
        .other          _ZN7cutlass13device_kernelIN5flash11enable_sm90INS1_16FlashAttnFwdSm90INS1_25CollectiveMainloopFwdSm90ILi2EN4cute5tupleIJNS5_1CILi1EEES8_S8_EEENS6_IJNS7_ILi128EEENS7_ILi224EEESA_EEELi128ENS_12float_e4m3_tEfNS_4arch4Sm90ELb1ELb0ELb1ELb0ELb0ELb0ELb0ELb1ELb1ELb1ELb0ELb0EEENS1_21CollectiveEpilogueFwdINS6_IJSA_SA_SB_EEES9_NS_10bfloat16_tESF_Li256ELb0ELb1ELb0ELb1EEENS1_30DynamicPersistentTileSchedulerILi256ELi128ELb0ELb1ELb1EEEEEEEEEvNT_6ParamsE,@"STO_CUDA_ENTRY STV_DEFAULT"
_ZN7cutlass13device_kernelIN5flash11enable_sm90INS1_16FlashAttnFwdSm90INS1_25CollectiveMainloopFwdSm90ILi2EN4cute5tupleIJNS5_1CILi1EEES8_S8_EEENS6_IJNS7_ILi128EEENS7_ILi224EEESA_EEELi128ENS_12float_e4m3_tEfNS_4arch4Sm90ELb1ELb0ELb1ELb0ELb0ELb0ELb0ELb1ELb1ELb1ELb0ELb0EEENS1_21CollectiveEpilogueFwdINS6_IJSA_SA_SB_EEES9_NS_10bfloat16_tESF_Li256ELb0ELb1ELb0ELb1EEENS1_30DynamicPersistentTileSchedulerILi256ELi128ELb0ELb1ELb1EEEEEEEEEvNT_6ParamsE:
[----:B------:R-:W-:Y:S01]  /*0000*/  LDC R1, c[0x0][0x37c] ;  /* 0x0000df00ff017b82 */ /* 0x000fe20000000800 */
[----:B------:R-:W-:Y:S05]  /*0010*/  EXIT ;  /* 0x000000000000794d */ /* 0x000fea0003800000 */
.L_x_25:
        /* <DEDUP_REMOVED lines=14> */
.L_x_71:


//--------------------- .text._ZN7cutlass13device_kernelIN5flash11enable_sm90INS1_16FlashAttnFwdSm90INS1_25CollectiveMainloopFwdSm90ILi2EN4cute5tupleIJNS5_1CILi1EEES8_S8_EEENS6_IJNS7_ILi128EEENS7_ILi224EEESA_EEELi128ENS_12float_e4m3_tEfNS_4arch4Sm90ELb1ELb0ELb1ELb1ELb0ELb0ELb0ELb1ELb1ELb1ELb0ELb0EEENS1_21CollectiveEpilogueFwdINS6_IJSA_SA_SB_EEES9_NS_10bfloat16_tESF_Li256ELb1ELb1ELb0ELb1EEENS1_36VarlenDynamicPersistentTileSchedulerILi128ELi224ELi256ELi128ELb0ELb1ELb1ELb1ELb1ELb1EEEEEEEEEvNT_6ParamsE --------------------------
	.section	.text._ZN7cutlass13device_kernelIN5flash11enable_sm90INS1_16FlashAttnFwdSm90INS1_25CollectiveMainloopFwdSm90ILi2EN4cute5tupleIJNS5_1CILi1EEES8_S8_EEENS6_IJNS7_ILi128EEENS7_ILi224EEESA_EEELi128ENS_12float_e4m3_tEfNS_4arch4Sm90ELb1ELb0ELb1ELb1ELb0ELb0ELb0ELb1ELb1ELb1ELb0ELb0EEENS1_21CollectiveEpilogueFwdINS6_IJSA_SA_SB_EEES9_NS_10bfloat16_tESF_Li256ELb1ELb1ELb0ELb1EEENS1_36VarlenDynamicPersistentTileSchedulerILi128ELi224ELi256ELi128ELb0ELb1ELb1ELb1ELb1ELb1EEEEEEEEEvNT_6ParamsE,"ax",@progbits
	.align	128
.text._ZN7cutlass13device_kernelIN5flash11enable_sm90INS1_16FlashAttnFwdSm90INS1_25CollectiveMainloopFwdSm90ILi2EN4cute5tupleIJNS5_1CILi1EEES8_S8_EEENS6_IJNS7_ILi128EEENS7_ILi224EEESA_EEELi128ENS_12float_e4m3_tEfNS_4arch4Sm90ELb1ELb0ELb1ELb1ELb0ELb0ELb0ELb1ELb1ELb1ELb0ELb0EEENS1_21CollectiveEpilogueFwdINS6_IJSA_SA_SB_EEES9_NS_10bfloat16_tESF_Li256ELb1ELb1ELb0ELb1EEENS1_36VarlenDynamicPersistentTileSchedulerILi128ELi224ELi256ELi128ELb0ELb1ELb1ELb1ELb1ELb1EEEEEEEEEvNT_6ParamsE:
        .type           _ZN7cutlass13device_kernelIN5flash11enable_sm90INS1_16FlashAttnFwdSm90INS1_25CollectiveMainloopFwdSm90ILi2EN4cute5tupleIJNS5_1CILi1EEES8_S8_EEENS6_IJNS7_ILi128EEENS7_ILi224EEESA_EEELi128ENS_12float_e4m3_tEfNS_4arch4Sm90ELb1ELb0ELb1ELb1ELb0ELb0ELb0ELb1ELb1ELb1ELb0ELb0EEENS1_21CollectiveEpilogueFwdINS6_IJSA_SA_SB_EEES9_NS_10bfloat16_tESF_Li256ELb1ELb1ELb0ELb1EEENS1_36VarlenDynamicPersistentTileSchedulerILi128ELi224ELi256ELi128ELb0ELb1ELb1ELb1ELb1ELb1EEEEEEEEEvNT_6ParamsE,@function
        .size           _ZN7cutlass13device_kernelIN5flash11enable_sm90INS1_16FlashAttnFwdSm90INS1_25CollectiveMainloopFwdSm90ILi2EN4cute5tupleIJNS5_1CILi1EEES8_S8_EEENS6_IJNS7_ILi128EEENS7_ILi224EEESA_EEELi128ENS_12float_e4m3_tEfNS_4arch4Sm90ELb1ELb0ELb1ELb1ELb0ELb0ELb0ELb1ELb1ELb1ELb0ELb0EEENS1_21CollectiveEpilogueFwdINS6_IJSA_SA_SB_EEES9_NS_10bfloat16_tESF_Li256ELb1ELb1ELb0ELb1EEENS1_36VarlenDynamicPersistentTileSchedulerILi128ELi224ELi256ELi128ELb0ELb1ELb1ELb1ELb1ELb1EEEEEEEEEvNT_6ParamsE,(.L_x_72 - _ZN7cutlass13device_kernelIN5flash11enable_sm90INS1_16FlashAttnFwdSm90INS1_25CollectiveMainloopFwdSm90ILi2EN4cute5tupleIJNS5_1CILi1EEES8_S8_EEENS6_IJNS7_ILi128EEENS7_ILi224EEESA_EEELi128ENS_12float_e4m3_tEfNS_4arch4Sm90ELb1ELb0ELb1ELb1ELb0ELb0ELb0ELb1ELb1ELb1ELb0ELb0EEENS1_21CollectiveEpilogueFwdINS6_IJSA_SA_SB_EEES9_NS_10bfloat16_tESF_Li256ELb1ELb1ELb0ELb1EEENS1_36VarlenDynamicPersistentTileSchedulerILi128ELi224ELi256ELi128ELb0ELb1ELb1ELb1ELb1ELb1EEEEEEEEEvNT_6ParamsE)
        .other          _ZN7cutlass13device_kernelIN5flash11enable_sm90INS1_16FlashAttnFwdSm90INS1_25CollectiveMainloopFwdSm90ILi2EN4cute5tupleIJNS5_1CILi1EEES8_S8_EEENS6_IJNS7_ILi128EEENS7_ILi224EEESA_EEELi128ENS_12float_e4m3_tEfNS_4arch4Sm90ELb1ELb0ELb1ELb1ELb0ELb0ELb0ELb1ELb1ELb1ELb0ELb0EEENS1_21CollectiveEpilogueFwdINS6_IJSA_SA_SB_EEES9_NS_10bfloat16_tESF_Li256ELb1ELb1ELb0ELb1EEENS1_36VarlenDynamicPersistentTileSchedulerILi128ELi224ELi256ELi128ELb0ELb1ELb1ELb1ELb1ELb1EEEEEEEEEvNT_6ParamsE,@"STO_CUDA_ENTRY STV_DEFAULT"
_ZN7cutlass13device_kernelIN5flash11enable_sm90INS1_16FlashAttnFwdSm90INS1_25CollectiveMainloopFwdSm90ILi2EN4cute5tupleIJNS5_1CILi1EEES8_S8_EEENS6_IJNS7_ILi128EEENS7_ILi224EEESA_EEELi128ENS_12float_e4m3_tEfNS_4arch4Sm90ELb1ELb0ELb1ELb1ELb0ELb0ELb0ELb1ELb1ELb1ELb0ELb0EEENS1_21CollectiveEpilogueFwdINS6_IJSA_SA_SB_EEES9_NS_10bfloat16_tESF_Li256ELb1ELb1ELb0ELb1EEENS1_36VarlenDynamicPersistentTileSchedulerILi128ELi224ELi256ELi128ELb0ELb1ELb1ELb1ELb1ELb1EEEEEEEEEvNT_6ParamsE:
[----:B------:R-:W-:Y:S01]  /*0000*/  LDC R1, c[0x0][0x37c] ;  /* 0x0000df00ff017b82 */ /* 0x000fe20000000800 */
[----:B------:R-:W-:Y:S05]  /*0010*/  EXIT ;  /* 0x000000000000794d */ /* 0x000fea0003800000 */
.L_x_26:
        /* <DEDUP_REMOVED lines=14> */
.L_x_72:


//--------------------- .text._ZN7cutlass13device_kernelIN5flash11enable_sm90INS1_16FlashAttnFwdSm90INS1_25CollectiveMainloopFwdSm90ILi2EN4cute5tupleIJNS5_1CILi1EEES8_S8_EEENS6_IJNS7_ILi128EEENS7_ILi224EEESA_EEELi128ENS_12float_e4m3_tEfNS_4arch4Sm90ELb1ELb0ELb1ELb1ELb0ELb1ELb0ELb1ELb1ELb1ELb0ELb0EEENS1_21CollectiveEpilogueFwdINS6_IJSA_SA_SB_EEES9_NS_10bfloat16_tESF_Li256ELb1ELb1ELb0ELb1EEENS1_36VarlenDynamicPersistentTileSchedulerILi128ELi224ELi256ELi128ELb0ELb1ELb1ELb1ELb1ELb1EEEEEEEEEvNT_6ParamsE --------------------------
	.section	.text._ZN7cutlass13device_kernelIN5flash11enable_sm90INS1_16FlashAttnFwdSm90INS1_25CollectiveMainloopFwdSm90ILi2EN4cute5tupleIJNS5_1CILi1EEES8_S8_EEENS6_IJNS7_ILi128EEENS7_ILi224EEESA_EEELi128ENS_12float_e4m3_tEfNS_4arch4Sm90ELb1ELb0ELb1ELb1ELb0ELb1ELb0ELb1ELb1ELb1ELb0ELb0EEENS1_21CollectiveEpilogueFwdINS6_IJSA_SA_SB_EEES9_NS_10bfloat16_tESF_Li256ELb1ELb1ELb0ELb1EEENS1_36VarlenDynamicPersistentTileSchedulerILi128ELi224ELi256ELi128ELb0ELb1ELb1ELb1ELb1ELb1EEEEEEEEEvNT_6ParamsE,"ax",@progbits
	.align	128
.text._ZN7cutlass13device_kernelIN5flash11enable_sm90INS1_16FlashAttnFwdSm90INS1_25CollectiveMainloopFwdSm90ILi2EN4cute5tupleIJNS5_1CILi1EEES8_S8_EEENS6_IJNS7_ILi128EEENS7_ILi224EEESA_EEELi128ENS_12float_e4m3_tEfNS_4arch4Sm90ELb1ELb0ELb1ELb1ELb0ELb1ELb0ELb1ELb1ELb1ELb0ELb0EEENS1_21CollectiveEpilogueFwdINS6_IJSA_SA_SB_EEES9_NS_10bfloat16_tESF_Li256ELb1ELb1ELb0ELb1EEENS1_36VarlenDynamicPersistentTileSchedulerILi128ELi224ELi256ELi128ELb0ELb1ELb1ELb1ELb1ELb1EEEEEEEEEvNT_6ParamsE:
        .type           _ZN7cutlass13device_kernelIN5flash11enable_sm90INS1_16FlashAttnFwdSm90INS1_25CollectiveMainloopFwdSm90ILi2EN4cute5tupleIJNS5_1CILi1EEES8_S8_EEENS6_IJNS7_ILi128EEENS7_ILi224EEESA_EEELi128ENS_12float_e4m3_tEfNS_4arch4Sm90ELb1ELb0ELb1ELb1ELb0ELb1ELb0ELb1ELb1ELb1ELb0ELb0EEENS1_21CollectiveEpilogueFwdINS6_IJSA_SA_SB_EEES9_NS_10bfloat16_tESF_Li256ELb1ELb1ELb0ELb1EEENS1_36VarlenDynamicPersistentTileSchedulerILi128ELi224ELi256ELi128ELb0ELb1ELb1ELb1ELb1ELb1EEEEEEEEEvNT_6ParamsE,@function
        .size           _ZN7cutlass13device_kernelIN5flash11enable_sm90INS1_16FlashAttnFwdSm90INS1_25CollectiveMainloopFwdSm90ILi2EN4cute5tupleIJNS5_1CILi1EEES8_S8_EEENS6_IJNS7_ILi128EEENS7_ILi224EEESA_EEELi128ENS_12float_e4m3_tEfNS_4arch4Sm90ELb1ELb0ELb1ELb1ELb0ELb1ELb0ELb1ELb1ELb1ELb0ELb0EEENS1_21CollectiveEpilogueFwdINS6_IJSA_SA_SB_EEES9_NS_10bfloat16_tESF_Li256ELb1ELb1ELb0ELb1EEENS1_36VarlenDynamicPersistentTileSchedulerILi128ELi224ELi256ELi128ELb0ELb1ELb1ELb1ELb1ELb1EEEEEEEEEvNT_6ParamsE,(.L_x_73 - _ZN7cutlass13device_kernelIN5flash11enable_sm90INS1_16FlashAttnFwdSm90INS1_25CollectiveMainloopFwdSm90ILi2EN4cute5tupleIJNS5_1CILi1EEES8_S8_EEENS6_IJNS7_ILi128EEENS7_ILi224EEESA_EEELi128ENS_12float_e4m3_tEfNS_4arch4Sm90ELb1ELb0ELb1ELb1ELb0ELb1ELb0ELb1ELb1ELb1ELb0ELb0EEENS1_21CollectiveEpilogueFwdINS6_IJSA_SA_SB_EEES9_NS_10bfloat16_tESF_Li256ELb1ELb1ELb0ELb1EEENS1_36VarlenDynamicPersistentTileSchedulerILi128ELi224ELi256ELi128ELb0ELb1ELb1ELb1ELb1ELb1EEEEEEEEEvNT_6ParamsE)
        .other          _ZN7cutlass13device_kernelIN5flash11enable_sm90INS1_16FlashAttnFwdSm90INS1_25CollectiveMainloopFwdSm90ILi2EN4cute5tupleIJNS5_1CILi1EEES8_S8_EEENS6_IJNS7_ILi128EEENS7_ILi224EEESA_EEELi128ENS_12float_e4m3_tEfNS_4arch4Sm90ELb1ELb0ELb1ELb1ELb0ELb1ELb0ELb1ELb1ELb1ELb0ELb0EEENS1_21CollectiveEpilogueFwdINS6_IJSA_SA_SB_EEES9_NS_10bfloat16_tESF_Li256ELb1ELb1ELb0ELb1EEENS1_36VarlenDynamicPersistentTileSchedulerILi128ELi224ELi256ELi128ELb0ELb1ELb1ELb1ELb1ELb1EEEEEEEEEvNT_6ParamsE,@"STO_CUDA_ENTRY STV_DEFAULT"
_ZN7cutlass13device_kernelIN5flash11enable_sm90INS1_16FlashAttnFwdSm90INS1_25CollectiveMainloopFwdSm90ILi2EN4cute5tupleIJNS5_1CILi1EEES8_S8_EEENS6_IJNS7_ILi128EEENS7_ILi224EEESA_EEELi128ENS_12float_e4m3_tEfNS_4arch4Sm90ELb1ELb0ELb1ELb1ELb0ELb1ELb0ELb1ELb1ELb1ELb0ELb0EEENS1_21CollectiveEpilogueFwdINS6_IJSA_SA_SB_EEES9_NS_10bfloat16_tESF_Li256ELb1ELb1ELb0ELb1EEENS1_36VarlenDynamicPersistentTileSchedulerILi128ELi224ELi256ELi128ELb0ELb1ELb1ELb1ELb1ELb1EEEEEEEEEvNT_6ParamsE:
[----:B------:R-:W-:Y:S01]  /*0000*/  LDC R1, c[0x0][0x37c] ;  /* 0x0000df00ff017b82 */ /* 0x000fe20000000800 */
[----:B------:R-:W-:Y:S05]  /*0010*/  EXIT ;  /* 0x000000000000794d */ /* 0x000fea0003800000 */
.L_x_27:
        /* <DEDUP_REMOVED lines=14> */
.L_x_73:


//--------------------- .text._ZN7cutlass13device_kernelIN5flash11enable_sm90INS1_16FlashAttnFwdSm90INS1_25CollectiveMainloopFwdSm90ILi2EN4cute5tupleIJNS5_1CILi1EEES8_S8_EEENS6_IJNS7_ILi192EEENS7_ILi128EEENS7_ILi96EEEEEELi96ENS_12float_e4m3_tEfNS_4arch4Sm90ELb0ELb0ELb1ELb0ELb0ELb0ELb0ELb1ELb1ELb1ELb0ELb0EEENS1_21CollectiveEpilogueFwdINS6_IJSA_SC_SB_EEES9_NS_10bfloat16_tESG_Li384ELb0ELb1ELb0ELb1EEENS1_29StaticPersistentTileSchedulerILb0EEEEEEEEEvNT_6ParamsE --------------------------
	.section	.text._ZN7cutlass13device_kernelIN5flash11enable_sm90INS1_16FlashAttnFwdSm90INS1_25CollectiveMainloopFwdSm90ILi2EN4cute5tupleIJNS5_1CILi1EEES8_S8_EEENS6_IJNS7_ILi192EEENS7_ILi128EEENS7_ILi96EEEEEELi96ENS_12float_e4m3_tEfNS_4arch4Sm90ELb0ELb0ELb1ELb0ELb0ELb0ELb0ELb1ELb1ELb1ELb0ELb0EEENS1_21CollectiveEpilogueFwdINS6_IJSA_SC_SB_EEES9_NS_10bfloat16_tESG_Li384ELb0ELb1ELb0ELb1EEENS1_29StaticPersistentTileSchedulerILb0EEEEEEEEEvNT_6ParamsE,"ax",@progbits
	.align	128
.text._ZN7cutlass13device_kernelIN5flash11enable_sm90INS1_16FlashAttnFwdSm90INS1_25CollectiveMainloopFwdSm90ILi2EN4cute5tupleIJNS5_1CILi1EEES8_S8_EEENS6_IJNS7_ILi192EEENS7_ILi128EEENS7_ILi96EEEEEELi96ENS_12float_e4m3_tEfNS_4arch4Sm90ELb0ELb0ELb1ELb0ELb0ELb0ELb0ELb1ELb1ELb1ELb0ELb0EEENS1_21CollectiveEpilogueFwdINS6_IJSA_SC_SB_EEES9_NS_10bfloat16_tESG_Li384ELb0ELb1ELb0ELb1EEENS1_29StaticPersistentTileSchedulerILb0EEEEEEEEEvNT_6ParamsE:
        .type           _ZN7cutlass13device_kernelIN5flash11enable_sm90INS1_16FlashAttnFwdSm90INS1_25CollectiveMainloopFwdSm90ILi2EN4cute5tupleIJNS5_1CILi1EEES8_S8_EEENS6_IJNS7_ILi192EEENS7_ILi128EEENS7_ILi96EEEEEELi96ENS_12float_e4m3_tEfNS_4arch4Sm90ELb0ELb0ELb1ELb0ELb0ELb0ELb0ELb1ELb1ELb1ELb0ELb0EEENS1_21CollectiveEpilogueFwdINS6_IJSA_SC_SB_EEES9_NS_10bfloat16_tESG_Li384ELb0ELb1ELb0ELb1EEENS1_29StaticPersistentTileSchedulerILb0EEEEEEEEEvNT_6ParamsE,@function
        .size           _ZN7cutlass13device_kernelIN5flash11enable_sm90INS1_16FlashAttnFwdSm90INS1_25CollectiveMainloopFwdSm90ILi2EN4cute5tupleIJNS5_1CILi1EEES8_S8_EEENS6_IJNS7_ILi192EEENS7_ILi128EEENS7_ILi96EEEEEELi96ENS_12float_e4m3_tEfNS_4arch4Sm90ELb0ELb0ELb1ELb0ELb0ELb0ELb0ELb1ELb1ELb1ELb0ELb0EEENS1_21CollectiveEpilogueFwdINS6_IJSA_SC_SB_EEES9_NS_10bfloat16_tESG_Li384ELb0ELb1ELb0ELb1EEENS1_29StaticPersistentTileSchedulerILb0EEEEEEEEEvNT_6ParamsE,(.L_x_74 - _ZN7cutlass13device_kernelIN5flash11enable_sm90INS1_16FlashAttnFwdSm90INS1_25CollectiveMainloopFwdSm90ILi2EN4cute5tupleIJNS5_1CILi1EEES8_S8_EEENS6_IJNS7_ILi192EEENS7_ILi128EEENS7_ILi96EEEEEELi96ENS_12float_e4m3_tEfNS_4arch4Sm90ELb0ELb0ELb1ELb0ELb0ELb0ELb0ELb1ELb1ELb1ELb0ELb0EEENS1_21CollectiveEpilogueFwdINS6_IJSA_SC_SB_EEES9_NS_10bfloat16_tESG_Li384ELb0ELb1ELb0ELb1EEENS1_29StaticPersistentTileSchedulerILb0EEEEEEEEEvNT_6ParamsE)
        .other          _ZN7cutlass13device_kernelIN5flash11enable_sm90INS1_16FlashAttnFwdSm90INS1_25CollectiveMainloopFwdSm90ILi2EN4cute5tupleIJNS5_1CILi1EEES8_S8_EEENS6_IJNS7_ILi192EEENS7_ILi128EEENS7_ILi96EEEEEELi96ENS_12float_e4m3_tEfNS_4arch4Sm90ELb0ELb0ELb1ELb0ELb0ELb0ELb0ELb1ELb1ELb1ELb0ELb0EEENS1_21CollectiveEpilogueFwdINS6_IJSA_SC_SB_EEES9_NS_10bfloat16_tESG_Li384ELb0ELb1ELb0ELb1EEENS1_29StaticPersistentTileSchedulerILb0EEEEEEEEEvNT_6ParamsE,@"STO_CUDA_ENTRY STV_DEFAULT"
_ZN7cutlass13device_kernelIN5flash11enable_sm90INS1_16FlashAttnFwdSm90INS1_25CollectiveMainloopFwdSm90ILi2EN4cute5tupleIJNS5_1CILi1EEES8_S8_EEENS6_IJNS7_ILi192EEENS7_ILi128EEENS7_ILi96EEEEEELi96ENS_12float_e4m3_tEfNS_4arch4Sm90ELb0ELb0ELb1ELb0ELb0ELb0ELb0ELb1ELb1ELb1ELb0ELb0EEENS1_21CollectiveEpilogueFwdINS6_IJSA_SC_SB_EEES9_NS_10bfloat16_tESG_Li384ELb0ELb1ELb0ELb1EEENS1_29StaticPersistentTileSchedulerILb0EEEEEEEEEvNT_6ParamsE:
[----:B------:R-:W-:Y:S01]  /*0000*/  LDC R1, c[0x0][0x37c] ;  /* 0x0000df00ff017b82 */ /* 0x000fe20000000800 */
[----:B------:R-:W-:Y:S05]  /*0010*/  EXIT ;  /* 0x000000000000794d */ /* 0x000fea0003800000 */
.L_x_28:
        /* <DEDUP_REMOVED lines=14> */
.L_x_74:


//--------------------- .text._ZN7cutlass13device_kernelIN5flash11enable_sm90INS1_16FlashAttnFwdSm90INS1_25CollectiveMainloopFwdSm90ILi2EN4cute5tupleIJNS5_1CILi1EEES8_S8_EEENS6_IJNS7_ILi192EEENS7_ILi128EEENS7_ILi96EEEEEELi96ENS_12float_e4m3_tEfNS_4arch4Sm90ELb0ELb0ELb1ELb1ELb0ELb0ELb0ELb1ELb1ELb1ELb0ELb0EEENS1_21CollectiveEpilogueFwdINS6_IJSA_SC_SB_EEES9_NS_10bfloat16_tESG_Li384ELb1ELb1ELb0ELb1EEENS1_36VarlenDynamicPersistentTileSchedulerILi192ELi128ELi384ELi128ELb0ELb1ELb1ELb0ELb1ELb1EEEEEEEEEvNT_6ParamsE --------------------------
	.section	.text._ZN7cutlass13device_kernelIN5flash11enable_sm90INS1_16FlashAttnFwdSm90INS1_25CollectiveMainloopFwdSm90ILi2EN4cute5tupleIJNS5_1CILi1EEES8_S8_EEENS6_IJNS7_ILi192EEENS7_ILi128EEENS7_ILi96EEEEEELi96ENS_12float_e4m3_tEfNS_4arch4Sm90ELb0ELb0ELb1ELb1ELb0ELb0ELb0ELb1ELb1ELb1ELb0ELb0EEENS1_21CollectiveEpilogueFwdINS6_IJSA_SC_SB_EEES9_NS_10bfloat16_tESG_Li384ELb1ELb1ELb0ELb1EEENS1_36VarlenDynamicPersistentTileSchedulerILi192ELi128ELi384ELi128ELb0ELb1ELb1ELb0ELb1ELb1EEEEEEEEEvNT_6ParamsE,"ax",@progbits
	.align	128
.text._ZN7cutlass13device_kernelIN5flash11enable_sm90INS1_16FlashAttnFwdSm90INS1_25CollectiveMainloopFwdSm90ILi2EN4cute5tupleIJNS5_1CILi1EEES8_S8_EEENS6_IJNS7_ILi192EEENS7_ILi128EEENS7_ILi96EEEEEELi96ENS_12float_e4m3_tEfNS_4arch4Sm90ELb0ELb0ELb1ELb1ELb0ELb0ELb0ELb1ELb1ELb1ELb0ELb0EEENS1_21CollectiveEpilogueFwdINS6_IJSA_SC_SB_EEES9_NS_10bfloat16_tESG_Li384ELb1ELb1ELb0ELb1EEENS1_36VarlenDynamicPersistentTileSchedulerILi192ELi128ELi384ELi128ELb0ELb1ELb1ELb0ELb1ELb1EEEEEEEEEvNT_6ParamsE:
        .type           _ZN7cutlass13device_kernelIN5flash11enable_sm90INS1_16FlashAttnFwdSm90INS1_25CollectiveMainloopFwdSm90ILi2EN4cute5tupleIJNS5_1CILi1EEES8_S8_EEENS6_IJNS7_ILi192EEENS7_ILi128EEENS7_ILi96EEEEEELi96ENS_12float_e4m3_tEfNS_4arch4Sm90ELb0ELb0ELb1ELb1ELb0ELb0ELb0ELb1ELb1ELb1ELb0ELb0EEENS1_21CollectiveEpilogueFwdINS6_IJSA_SC_SB_EEES9_NS_10bfloat16_tESG_Li384ELb1ELb1ELb0ELb1EEENS1_36VarlenDynamicPersistentTileSchedulerILi192ELi128ELi384ELi128ELb0ELb1ELb1ELb0ELb1ELb1EEEEEEEEEvNT_6ParamsE,@function
        .size           _ZN7cutlass13device_kernelIN5flash11enable_sm90INS1_16FlashAttnFwdSm90INS1_25CollectiveMainloopFwdSm90ILi2EN4cute5tupleIJNS5_1CILi1EEES8_S8_EEENS6_IJNS7_ILi192EEENS7_ILi128EEENS7_ILi96EEEEEELi96ENS_12float_e4m3_tEfNS_4arch4Sm90ELb0ELb0ELb1ELb1ELb0ELb0ELb0ELb1ELb1ELb1ELb0ELb0EEENS1_21CollectiveEpilogueFwdINS6_IJSA_SC_SB_EEES9_NS_10bfloat16_tESG_Li384ELb1ELb1ELb0ELb1EEENS1_36VarlenDynamicPersistentTileSchedulerILi192ELi128ELi384ELi128ELb0ELb1ELb1ELb0ELb1ELb1EEEEEEEEEvNT_6ParamsE,(.L_x_75 - _ZN7cutlass13device_kernelIN5flash11enable_sm90INS1_16FlashAttnFwdSm90INS1_25CollectiveMainloopFwdSm90ILi2EN4cute5tupleIJNS5_1CILi1EEES8_S8_EEENS6_IJNS7_ILi192EEENS7_ILi128EEENS7_ILi96EEEEEELi96ENS_12float_e4m3_tEfNS_4arch4Sm90ELb0ELb0ELb1ELb1ELb0ELb0ELb0ELb1ELb1ELb1ELb0ELb0EEENS1_21CollectiveEpilogueFwdINS6_IJSA_SC_SB_EEES9_NS_10bfloat16_tESG_Li384ELb1ELb1ELb0ELb1EEENS1_36VarlenDynamicPersistentTileSchedulerILi192ELi128ELi384ELi128ELb0ELb1ELb1ELb0ELb1ELb1EEEEEEEEEvNT_6ParamsE)
        .other          _ZN7cutlass13device_kernelIN5flash11enable_sm90INS1_16FlashAttnFwdSm90INS1_25CollectiveMainloopFwdSm90ILi2EN4cute5tupleIJNS5_1CILi1EEES8_S8_EEENS6_IJNS7_ILi192EEENS7_ILi128EEENS7_ILi96EEEEEELi96ENS_12float_e4m3_tEfNS_4arch4Sm90ELb0ELb0ELb1ELb1ELb0ELb0ELb0ELb1ELb1ELb1ELb0ELb0EEENS1_21CollectiveEpilogueFwdINS6_IJSA_SC_SB_EEES9_NS_10bfloat16_tESG_Li384ELb1ELb1ELb0ELb1EEENS1_36VarlenDynamicPersistentTileSchedulerILi192ELi128ELi384ELi128ELb0ELb1ELb1ELb0ELb1ELb1EEEEEEEEEvNT_6ParamsE,@"STO_CUDA_ENTRY STV_DEFAULT"
_ZN7cutlass13device_kernelIN5flash11enable_sm90INS1_16FlashAttnFwdSm90INS1_25CollectiveMainloopFwdSm90ILi2EN4cute5tupleIJNS5_1CILi1EEES8_S8_EEENS6_IJNS7_ILi192EEENS7_ILi128EEENS7_ILi96EEEEEELi96ENS_12float_e4m3_tEfNS_4arch4Sm90ELb0ELb0ELb1ELb1ELb0ELb0ELb0ELb1ELb1ELb1ELb0ELb0EEENS1_21CollectiveEpilogueFwdINS6_IJSA_SC_SB_EEES9_NS_10bfloat16_tESG_Li384ELb1ELb1ELb0ELb1EEENS1_36VarlenDynamicPersistentTileSchedulerILi192ELi128ELi384ELi128ELb0ELb1ELb1ELb0ELb1ELb1EEEEEEEEEvNT_6ParamsE:
[----:B------:R-:W-:Y:S01]  /*0000*/  LDC R1, c[0x0][0x37c] ;  /* 0x0000df00ff017b82 */ /* 0x000fe20000000800 */
[----:B------:R-:W-:Y:S05]  /*0010*/  EXIT ;  /* 0x000000000000794d */ /* 0x000fea0003800000 */
.L_x_29:
        /* <DEDUP_REMOVED lines=14> */
.L_x_75:


//--------------------- .text._ZN7cutlass13device_kernelIN5flash11enable_sm90INS1_16FlashAttnFwdSm90INS1_25CollectiveMainloopFwdSm90ILi2EN4cute5tupleIJNS5_1CILi1EEES8_S8_EEENS6_IJNS7_ILi192EEENS7_ILi128EEENS7_ILi96EEEEEELi96ENS_12float_e4m3_tEfNS_4arch4Sm90ELb0ELb0ELb1ELb1ELb0ELb1ELb0ELb1ELb1ELb1ELb0ELb0EEENS1_21CollectiveEpilogueFwdINS6_IJSA_SC_SB_EEES9_NS_10bfloat16_tESG_Li384ELb1ELb1ELb0ELb1EEENS1_36VarlenDynamicPersistentTileSchedulerILi192ELi128ELi384ELi128ELb0ELb1ELb1ELb0ELb1ELb1EEEEEEEEEvNT_6ParamsE --------------------------
	.section	.text._ZN7cutlass13device_kernelIN5flash11enable_sm90INS1_16FlashAttnFwdSm90INS1_25CollectiveMainloopFwdSm90ILi2EN4cute5tupleIJNS5_1CILi1EEES8_S8_EEENS6_IJNS7_ILi192EEENS7_ILi128EEENS7_ILi96EEEEEELi96ENS_12float_e4m3_tEfNS_4arch4Sm90ELb0ELb0ELb1ELb1ELb0ELb1ELb0ELb1ELb1ELb1ELb0ELb0EEENS1_21CollectiveEpilogueFwdINS6_IJSA_SC_SB_EEES9_NS_10bfloat16_tESG_Li384ELb1ELb1ELb0ELb1EEENS1_36VarlenDynamicPersistentTileSchedulerILi192ELi128ELi384ELi128ELb0ELb1ELb1ELb0ELb1ELb1EEEEEEEEEvNT_6ParamsE,"ax",@progbits
	.align	128
.text._ZN7cutlass13device_kernelIN5flash11enable_sm90INS1_16FlashAttnFwdSm90INS1_25CollectiveMainloopFwdSm90ILi2EN4cute5tupleIJNS5_1CILi1EEES8_S8_EEENS6_IJNS7_ILi192EEENS7_ILi128EEENS7_ILi96EEEEEELi96ENS_12float_e4m3_tEfNS_4arch4Sm90ELb0ELb0ELb1ELb1ELb0ELb1ELb0ELb1ELb1ELb1ELb0ELb0EEENS1_21CollectiveEpilogueFwdINS6_IJSA_SC_SB_EEES9_NS_10bfloat16_tESG_Li384ELb1ELb1ELb0ELb1EEENS1_36VarlenDynamicPersistentTileSchedulerILi192ELi128ELi384ELi128ELb0ELb1ELb1ELb0ELb1ELb1EEEEEEEEEvNT_6ParamsE:
        .type           _ZN7cutlass13device_kernelIN5flash11enable_sm90INS1_16FlashAttnFwdSm90INS1_25CollectiveMainloopFwdSm90ILi2EN4cute5tupleIJNS5_1CILi1EEES8_S8_EEENS6_IJNS7_ILi192EEENS7_ILi128EEENS7_ILi96EEEEEELi96ENS_12float_e4m3_tEfNS_4arch4Sm90ELb0ELb0ELb1ELb1ELb0ELb1ELb0ELb1ELb1ELb1ELb0ELb0EEENS1_21CollectiveEpilogueFwdINS6_IJSA_SC_SB_EEES9_NS_10bfloat16_tESG_Li384ELb1ELb1ELb0ELb1EEENS1_36VarlenDynamicPersistentTileSchedulerILi192ELi128ELi384ELi128ELb0ELb1ELb1ELb0ELb1ELb1EEEEEEEEEvNT_6ParamsE,@function
        .size           _ZN7cutlass13device_kernelIN5flash11enable_sm90INS1_16FlashAttnFwdSm90INS1_25CollectiveMainloopFwdSm90ILi2EN4cute5tupleIJNS5_1CILi1EEES8_S8_EEENS6_IJNS7_ILi192EEENS7_ILi128EEENS7_ILi96EEEEEELi96ENS_12float_e4m3_tEfNS_4arch4Sm90ELb0ELb0ELb1ELb1ELb0ELb1ELb0ELb1ELb1ELb1ELb0ELb0EEENS1_21CollectiveEpilogueFwdINS6_IJSA_SC_SB_EEES9_NS_10bfloat16_tESG_Li384ELb1ELb1ELb0ELb1EEENS1_36VarlenDynamicPersistentTileSchedulerILi192ELi128ELi384ELi128ELb0ELb1ELb1ELb0ELb1ELb1EEEEEEEEEvNT_6ParamsE,(.L_x_76 - _ZN7cutlass13device_kernelIN5flash11enable_sm90INS1_16FlashAttnFwdSm90INS1_25CollectiveMainloopFwdSm90ILi2EN4cute5tupleIJNS5_1CILi1EEES8_S8_EEENS6_IJNS7_ILi192EEENS7_ILi128EEENS7_ILi96EEEEEELi96ENS_12float_e4m3_tEfNS_4arch4Sm90ELb0ELb0ELb1ELb1ELb0ELb1ELb0ELb1ELb1ELb1ELb0ELb0EEENS1_21CollectiveEpilogueFwdINS6_IJSA_SC_SB_EEES9_NS_10bfloat16_tESG_Li384ELb1ELb1ELb0ELb1EEENS1_36VarlenDynamicPersistentTileSchedulerILi192ELi128ELi384ELi128ELb0ELb1ELb1ELb0ELb1ELb1EEEEEEEEEvNT_6ParamsE)
        .other          _ZN7cutlass13device_kernelIN5flash11enable_sm90INS1_16FlashAttnFwdSm90INS1_25CollectiveMainloopFwdSm90ILi2EN4cute5tupleIJNS5_1CILi1EEES8_S8_EEENS6_IJNS7_ILi192EEENS7_ILi128EEENS7_ILi96EEEEEELi96ENS_12float_e4m3_tEfNS_4arch4Sm90ELb0ELb0ELb1ELb1ELb0ELb1ELb0ELb1ELb1ELb1ELb0ELb0EEENS1_21CollectiveEpilogueFwdINS6_IJSA_SC_SB_EEES9_NS_10bfloat16_tESG_Li384ELb1ELb1ELb0ELb1EEENS1_36VarlenDynamicPersistentTileSchedulerILi192ELi128ELi384ELi128ELb0ELb1ELb1ELb0ELb1ELb1EEEEEEEEEvNT_6ParamsE,@"STO_CUDA_ENTRY STV_DEFAULT"
_ZN7cutlass13device_kernelIN5flash11enable_sm90INS1_16FlashAttnFwdSm90INS1_25CollectiveMainloopFwdSm90ILi2EN4cute5tupleIJNS5_1CILi1EEES8_S8_EEENS6_IJNS7_ILi192EEENS7_ILi128EEENS7_ILi96EEEEEELi96ENS_12float_e4m3_tEfNS_4arch4Sm90ELb0ELb0ELb1ELb1ELb0ELb1ELb0ELb1ELb1ELb1ELb0ELb0EEENS1_21CollectiveEpilogueFwdINS6_IJSA_SC_SB_EEES9_NS_10bfloat16_tESG_Li384ELb1ELb1ELb0ELb1EEENS1_36VarlenDynamicPersistentTileSchedulerILi192ELi128ELi384ELi128ELb0ELb1ELb1ELb0ELb1ELb1EEEEEEEEEvNT_6ParamsE:
[----:B------:R-:W-:Y:S01]  /*0000*/  LDC R1, c[0x0][0x37c] ;  /* 0x0000df00ff017b82 */ /* 0x000fe20000000800 */
[----:B------:R-:W-:Y:S05]  /*0010*/  EXIT ;  /* 0x000000000000794d */ /* 0x000fea0003800000 */
.L_x_30:
        /* <DEDUP_REMOVED lines=14> */
.L_x_76:


//--------------------- .text._ZN7cutlass13device_kernelIN5flash11enable_sm90INS1_16FlashAttnFwdSm90INS1_25CollectiveMainloopFwdSm90ILi2EN4cute5tupleIJNS5_1CILi1EEES8_S8_EEENS6_IJNS7_ILi192EEENS7_ILi128EEENS7_ILi96EEEEEELi96ENS_12float_e4m3_tEfNS_4arch4Sm90ELb0ELb1ELb1ELb0ELb0ELb0ELb0ELb1ELb1ELb1ELb0ELb0EEENS1_21CollectiveEpilogueFwdINS6_IJSA_SC_SB_EEES9_NS_10bfloat16_tESG_Li384ELb0ELb1ELb0ELb1EEENS1_30DynamicPersistentTileSchedulerILi384ELi128ELb0ELb1ELb1EEEEEEEEEvNT_6ParamsE --------------------------
	.section	.text._ZN7cutlass13device_kernelIN5flash11enable_sm90INS1_16FlashAttnFwdSm90INS1_25CollectiveMainloopFwdSm90ILi2EN4cute5tupleIJNS5_1CILi1EEES8_S8_EEENS6_IJNS7_ILi192EEENS7_ILi128EEENS7_ILi96EEEEEELi96ENS_12float_e4m3_tEfNS_4arch4Sm90ELb0ELb1ELb1ELb0ELb0ELb0ELb0ELb1ELb1ELb1ELb0ELb0EEENS1_21CollectiveEpilogueFwdINS6_IJSA_SC_SB_EEES9_NS_10bfloat16_tESG_Li384ELb0ELb1ELb0ELb1EEENS1_30DynamicPersistentTileSchedulerILi384ELi128ELb0ELb1ELb1EEEEEEEEEvNT_6ParamsE,"ax",@progbits
	.align	128
.text._ZN7cutlass13device_kernelIN5flash11enable_sm90INS1_16FlashAttnFwdSm90INS1_25CollectiveMainloopFwdSm90ILi2EN4cute5tupleIJNS5_1CILi1EEES8_S8_EEENS6_IJNS7_ILi192EEENS7_ILi128EEENS7_ILi96EEEEEELi96ENS_12float_e4m3_tEfNS_4arch4Sm90ELb0ELb1ELb1ELb0ELb0ELb0ELb0ELb1ELb1ELb1ELb0ELb0EEENS1_21CollectiveEpilogueFwdINS6_IJSA_SC_SB_EEES9_NS_10bfloat16_tESG_Li384ELb0ELb1ELb0ELb1EEENS1_30DynamicPersistentTileSchedulerILi384ELi128ELb0ELb1ELb1EEEEEEEEEvNT_6ParamsE:
        .type           _ZN7cutlass13device_kernelIN5flash11enable_sm90INS1_16FlashAttnFwdSm90INS1_25CollectiveMainloopFwdSm90ILi2EN4cute5tupleIJNS5_1CILi1EEES8_S8_EEENS6_IJNS7_ILi192EEENS7_ILi128EEENS7_ILi96EEEEEELi96ENS_12float_e4m3_tEfNS_4arch4Sm90ELb0ELb1ELb1ELb0ELb0ELb0ELb0ELb1ELb1ELb1ELb0ELb0EEENS1_21CollectiveEpilogueFwdINS6_IJSA_SC_SB_EEES9_NS_10bfloat16_tESG_Li384ELb0ELb1ELb0ELb1EEENS1_30DynamicPersistentTileSchedulerILi384ELi128ELb0ELb1ELb1EEEEEEEEEvNT_6ParamsE,@function
        .size           _ZN7cutlass13device_kernelIN5flash11enable_sm90INS1_16FlashAttnFwdSm90INS1_25CollectiveMainloopFwdSm90ILi2EN4cute5tupleIJNS5_1CILi1EEES8_S8_EEENS6_IJNS7_ILi192EEENS7_ILi128EEENS7_ILi96EEEEEELi96ENS_12float_e4m3_tEfNS_4arch4Sm90ELb0ELb1ELb1ELb0ELb0ELb0ELb0ELb1ELb1ELb1ELb0ELb0EEENS1_21CollectiveEpilogueFwdINS6_IJSA_SC_SB_EEES9_NS_10bfloat16_tESG_Li384ELb0ELb1ELb0ELb1EEENS1_30DynamicPersistentTileSchedulerILi384ELi128ELb0ELb1ELb1EEEEEEEEEvNT_6ParamsE,(.L_x_77 - _ZN7cutlass13device_kernelIN5flash11enable_sm90INS1_16FlashAttnFwdSm90INS1_25CollectiveMainloopFwdSm90ILi2EN4cute5tupleIJNS5_1CILi1EEES8_S8_EEENS6_IJNS7_ILi192EEENS7_ILi128EEENS7_ILi96EEEEEELi96ENS_12float_e4m3_tEfNS_4arch4Sm90ELb0ELb1ELb1ELb0ELb0ELb0ELb0ELb1ELb1ELb1ELb0ELb0EEENS1_21CollectiveEpilogueFwdINS6_IJSA_SC_SB_EEES9_NS_10bfloat16_tESG_Li384ELb0ELb1ELb0ELb1EEENS1_30DynamicPersistentTileSchedulerILi384ELi128ELb0ELb1ELb1EEEEEEEEEvNT_6ParamsE)
        .other          _ZN7cutlass13device_kernelIN5flash11enable_sm90INS1_16FlashAttnFwdSm90INS1_25CollectiveMainloopFwdSm90ILi2EN4cute5tupleIJNS5_1CILi1EEES8_S8_EEENS6_IJNS7_ILi192EEENS7_ILi128EEENS7_ILi96EEEEEELi96ENS_12float_e4m3_tEfNS_4arch4Sm90ELb0ELb1ELb1ELb0ELb0ELb0ELb0ELb1ELb1ELb1ELb0ELb0EEENS1_21CollectiveEpilogueFwdINS6_IJSA_SC_SB_EEES9_NS_10bfloat16_tESG_Li384ELb0ELb1ELb0ELb1EEENS1_30DynamicPersistentTileSchedulerILi384ELi128ELb0ELb1ELb1EEEEEEEEEvNT_6ParamsE,@"STO_CUDA_ENTRY STV_DEFAULT"
_ZN7cutlass13device_kernelIN5flash11enable_sm90INS1_16FlashAttnFwdSm90INS1_25CollectiveMainloopFwdSm90ILi2EN4cute5tupleIJNS5_1CILi1EEES8_S8_EEENS6_IJNS7_ILi192EEENS7_ILi128EEENS7_ILi96EEEEEELi96ENS_12float_e4m3_tEfNS_4arch4Sm90ELb0ELb1ELb1ELb0ELb0ELb0ELb0ELb1ELb1ELb1ELb0ELb0EEENS1_21CollectiveEpilogueFwdINS6_IJSA_SC_SB_EEES9_NS_10bfloat16_tESG_Li384ELb0ELb1ELb0ELb1EEENS1_30DynamicPersistentTileSchedulerILi384ELi128ELb0ELb1ELb1EEEEEEEEEvNT_6ParamsE:
[----:B------:R-:W-:Y:S01]  /*0000*/  LDC R1, c[0x0][0x37c] ;  /* 0x0000df00ff017b82 */ /* 0x000fe20000000800 */
[----:B------:R-:W-:Y:S05]  /*0010*/  EXIT ;  /* 0x000000000000794d */ /* 0x000fea0003800000 */
.L_x_31:
        /* <DEDUP_REMOVED lines=14> */
.L_x_77:


//--------------------- .text._ZN7cutlass13device_kernelIN5flash11enable_sm90INS1_16FlashAttnFwdSm90INS1_25CollectiveMainloopFwdSm90ILi2EN4cute5tupleIJNS5_1CILi1EEES8_S8_EEENS6_IJNS7_ILi192EEENS7_ILi128EEENS7_ILi96EEEEEELi96ENS_12float_e4m3_tEfNS_4arch4Sm90ELb0ELb1ELb1ELb1ELb0ELb0ELb0ELb1ELb1ELb1ELb0ELb0EEENS1_21CollectiveEpilogueFwdINS6_IJSA_SC_SB_EEES9_NS_10bfloat16_tESG_Li384ELb1ELb1ELb0ELb1EEENS1_36VarlenDynamicPersistentTileSchedulerILi192ELi128ELi384ELi128ELb0ELb1ELb1ELb1ELb0ELb1EEEEEEEEEvNT_6ParamsE --------------------------
	.section	.text._ZN7cutlass13device_kernelIN5flash11enable_sm90INS1_16FlashAttnFwdSm90INS1_25CollectiveMainloopFwdSm90ILi2EN4cute5tupleIJNS5_1CILi1EEES8_S8_EEENS6_IJNS7_ILi192EEENS7_ILi128EEENS7_ILi96EEEEEELi96ENS_12float_e4m3_tEfNS_4arch4Sm90ELb0ELb1ELb1ELb1ELb0ELb0ELb0ELb1ELb1ELb1ELb0ELb0EEENS1_21CollectiveEpilogueFwdINS6_IJSA_SC_SB_EEES9_NS_10bfloat16_tESG_Li384ELb1ELb1ELb0ELb1EEENS1_36VarlenDynamicPersistentTileSchedulerILi192ELi128ELi384ELi128ELb0ELb1ELb1ELb1ELb0ELb1EEEEEEEEEvNT_6ParamsE,"ax",@progbits
	.align	128
.text._ZN7cutlass13device_kernelIN5flash11enable_sm90INS1_16FlashAttnFwdSm90INS1_25CollectiveMainloopFwdSm90ILi2EN4cute5tupleIJNS5_1CILi1EEES8_S8_EEENS6_IJNS7_ILi192EEENS7_ILi128EEENS7_ILi96EEEEEELi96ENS_12float_e4m3_tEfNS_4arch4Sm90ELb0ELb1ELb1ELb1ELb0ELb0ELb0ELb1ELb1ELb1ELb0ELb0EEENS1_21CollectiveEpilogueFwdINS6_IJSA_SC_SB_EEES9_NS_10bfloat16_tESG_Li384ELb1ELb1ELb0ELb1EEENS1_36VarlenDynamicPersistentTileSchedulerILi192ELi128ELi384ELi128ELb0ELb1ELb1ELb1ELb0ELb1EEEEEEEEEvNT_6ParamsE:
        .type           _ZN7cutlass13device_kernelIN5flash11enable_sm90INS1_16FlashAttnFwdSm90INS1_25CollectiveMainloopFwdSm90ILi2EN4cute5tupleIJNS5_1CILi1EEES8_S8_EEENS6_IJNS7_ILi192EEENS7_ILi128EEENS7_ILi96EEEEEELi96ENS_12float_e4m3_tEfNS_4arch4Sm90ELb0ELb1ELb1ELb1ELb0ELb0ELb0ELb1ELb1ELb1ELb0ELb0EEENS1_21CollectiveEpilogueFwdINS6_IJSA_SC_SB_EEES9_NS_10bfloat16_tESG_Li384ELb1ELb1ELb0ELb1EEENS1_36VarlenDynamicPersistentTileSchedulerILi192ELi128ELi384ELi128ELb0ELb1ELb1ELb1ELb0ELb1EEEEEEEEEvNT_6ParamsE,@function
        .size           _ZN7cutlass13device_kernelIN5flash11enable_sm90INS1_16FlashAttnFwdSm90INS1_25CollectiveMainloopFwdSm90ILi2EN4cute5tupleIJNS5_1CILi1EEES8_S8_EEENS6_IJNS7_ILi192EEENS7_ILi128EEENS7_ILi96EEEEEELi96ENS_12float_e4m3_tEfNS_4arch4Sm90ELb0ELb1ELb1ELb1ELb0ELb0ELb0ELb1ELb1ELb1ELb0ELb0EEENS1_21CollectiveEpilogueFwdINS6_IJSA_SC_SB_EEES9_NS_10bfloat16_tESG_Li384ELb1ELb1ELb0ELb1EEENS1_36VarlenDynamicPersistentTileSchedulerILi192ELi128ELi384ELi128ELb0ELb1ELb1ELb1ELb0ELb1EEEEEEEEEvNT_6ParamsE,(.L_x_78 - _ZN7cutlass13device_kernelIN5flash11enable_sm90INS1_16FlashAttnFwdSm90INS1_25CollectiveMainloopFwdSm90ILi2EN4cute5tupleIJNS5_1CILi1EEES8_S8_EEENS6_IJNS7_ILi192EEENS7_ILi128EEENS7_ILi96EEEEEELi96ENS_12float_e4m3_tEfNS_4arch4Sm90ELb0ELb1ELb1ELb1ELb0ELb0ELb0ELb1ELb1ELb1ELb0ELb0EEENS1_21CollectiveEpilogueFwdINS6_IJSA_SC_SB_EEES9_NS_10bfloat16_tESG_Li384ELb1ELb1ELb0ELb1EEENS1_36VarlenDynamicPersistentTileSchedulerILi192ELi128ELi384ELi128ELb0ELb1ELb1ELb1ELb0ELb1EEEEEEEEEvNT_6ParamsE)
        .other          _ZN7cutlass13device_kernelIN5flash11enable_sm90INS1_16FlashAttnFwdSm90INS1_25CollectiveMainloopFwdSm90ILi2EN4cute5tupleIJNS5_1CILi1EEES8_S8_EEENS6_IJNS7_ILi192EEENS7_ILi128EEENS7_ILi96EEEEEELi96ENS_12float_e4m3_tEfNS_4arch4Sm90ELb0ELb1ELb1ELb1ELb0ELb0ELb0ELb1ELb1ELb1ELb0ELb0EEENS1_21CollectiveEpilogueFwdINS6_IJSA_SC_SB_EEES9_NS_10bfloat16_tESG_Li384ELb1ELb1ELb0ELb1EEENS1_36VarlenDynamicPersistentTileSchedulerILi192ELi128ELi384ELi128ELb0ELb1ELb1ELb1ELb0ELb1EEEEEEEEEvNT_6ParamsE,@"STO_CUDA_ENTRY STV_DEFAULT"
_ZN7cutlass13device_kernelIN5flash11enable_sm90INS1_16FlashAttnFwdSm90INS1_25CollectiveMainloopFwdSm90ILi2EN4cute5tupleIJNS5_1CILi1EEES8_S8_EEENS6_IJNS7_ILi192EEENS7_ILi128EEENS7_ILi96EEEEEELi96ENS_12float_e4m3_tEfNS_4arch4Sm90ELb0ELb1ELb1ELb1ELb0ELb0ELb0ELb1ELb1ELb1ELb0ELb0EEENS1_21CollectiveEpilogueFwdINS6_IJSA_SC_SB_EEES9_NS_10bfloat16_tESG_Li384ELb1ELb1ELb0ELb1EEENS1_36VarlenDynamicPersistentTileSchedulerILi192ELi128ELi384ELi128ELb0ELb1ELb1ELb1ELb0ELb1EEEEEEEEEvNT_6ParamsE:
[----:B------:R-:W-:Y:S01]  /*0000*/  LDC R1, c[0x0][0x37c] ;  /* 0x0000df00ff017b82 */ /* 0x000fe20000000800 */
[----:B------:R-:W-:Y:S05]  /*0010*/  EXIT ;  /* 0x000000000000794d */ /* 0x000fea0003800000 */
.L_x_32:
        /* <DEDUP_REMOVED lines=14> */
.L_x_78:


//--------------------- .text._ZN7cutlass13device_kernelIN5flash11enable_sm90INS1_16FlashAttnFwdSm90INS1_25CollectiveMainloopFwdSm90ILi2EN4cute5tupleIJNS5_1CILi1EEES8_S8_EEENS6_IJNS7_ILi192EEENS7_ILi128EEENS7_ILi96EEEEEELi96ENS_12float_e4m3_tEfNS_4arch4Sm90ELb0ELb1ELb1ELb1ELb0ELb1ELb0ELb1ELb1ELb1ELb0ELb0EEENS1_21CollectiveEpilogueFwdINS6_IJSA_SC_SB_EEES9_NS_10bfloat16_tESG_Li384ELb1ELb1ELb0ELb1EEENS1_36VarlenDynamicPersistentTileSchedulerILi192ELi128ELi384ELi128ELb0ELb1ELb1ELb1ELb0ELb1EEEEEEEEEvNT_6ParamsE --------------------------
	.section	.text._ZN7cutlass13device_kernelIN5flash11enable_sm90INS1_16FlashAttnFwdSm90INS1_25CollectiveMainloopFwdSm90ILi2EN4cute5tupleIJNS5_1CILi1EEES8_S8_EEENS6_IJNS7_ILi192EEENS7_ILi128EEENS7_ILi96EEEEEELi96ENS_12float_e4m3_tEfNS_4arch4Sm90ELb0ELb1ELb1ELb1ELb0ELb1ELb0ELb1ELb1ELb1ELb0ELb0EEENS1_21CollectiveEpilogueFwdINS6_IJSA_SC_SB_EEES9_NS_10bfloat16_tESG_Li384ELb1ELb1ELb0ELb1EEENS1_36VarlenDynamicPersistentTileSchedulerILi192ELi128ELi384ELi128ELb0ELb1ELb1ELb1ELb0ELb1EEEEEEEEEvNT_6ParamsE,"ax",@progbits
	.align	128
.text._ZN7cutlass13device_kernelIN5flash11enable_sm90INS1_16FlashAttnFwdSm90INS1_25CollectiveMainloopFwdSm90ILi2EN4cute5tupleIJNS5_1CILi1EEES8_S8_EEENS6_IJNS7_ILi192EEENS7_ILi128EEENS7_ILi96EEEEEELi96ENS_12float_e4m3_tEfNS_4arch4Sm90ELb0ELb1ELb1ELb1ELb0ELb1ELb0ELb1ELb1ELb1ELb0ELb0EEENS1_21CollectiveEpilogueFwdINS6_IJSA_SC_SB_EEES9_NS_10bfloat16_tESG_Li384ELb1ELb1ELb0ELb1EEENS1_36VarlenDynamicPersistentTileSchedulerILi192ELi128ELi384ELi128ELb0ELb1ELb1ELb1ELb0ELb1EEEEEEEEEvNT_6ParamsE:
        .type           _ZN7cutlass13device_kernelIN5flash11enable_sm90INS1_16FlashAttnFwdSm90INS1_25CollectiveMainloopFwdSm90ILi2EN4cute5tupleIJNS5_1CILi1EEES8_S8_EEENS6_IJNS7_ILi192EEENS7_ILi128EEENS7_ILi96EEEEEELi96ENS_12float_e4m3_tEfNS_4arch4Sm90ELb0ELb1ELb1ELb1ELb0ELb1ELb0ELb1ELb1ELb1ELb0ELb0EEENS1_21CollectiveEpilogueFwdINS6_IJSA_SC_SB_EEES9_NS_10bfloat16_tESG_Li384ELb1ELb1ELb0ELb1EEENS1_36VarlenDynamicPersistentTileSchedulerILi192ELi128ELi384ELi128ELb0ELb1ELb1ELb1ELb0ELb1EEEEEEEEEvNT_6ParamsE,@function
        .size           _ZN7cutlass13device_kernelIN5flash11enable_sm90INS1_16FlashAttnFwdSm90INS1_25CollectiveMainloopFwdSm90ILi2EN4cute5tupleIJNS5_1CILi1EEES8_S8_EEENS6_IJNS7_ILi192EEENS7_ILi128EEENS7_ILi96EEEEEELi96ENS_12float_e4m3_tEfNS_4arch4Sm90ELb0ELb1ELb1ELb1ELb0ELb1ELb0ELb1ELb1ELb1ELb0ELb0EEENS1_21CollectiveEpilogueFwdINS6_IJSA_SC_SB_EEES9_NS_10bfloat16_tESG_Li384ELb1ELb1ELb0ELb1EEENS1_36VarlenDynamicPersistentTileSchedulerILi192ELi128ELi384ELi128ELb0ELb1ELb1ELb1ELb0ELb1EEEEEEEEEvNT_6ParamsE,(.L_x_79 - _ZN7cutlass13device_kernelIN5flash11enable_sm90INS1_16FlashAttnFwdSm90INS1_25CollectiveMainloopFwdSm90ILi2EN4cute5tupleIJNS5_1CILi1EEES8_S8_EEENS6_IJNS7_ILi192EEENS7_ILi128EEENS7_ILi96EEEEEELi96ENS_12float_e4m3_tEfNS_4arch4Sm90ELb0ELb1ELb1ELb1ELb0ELb1ELb0ELb1ELb1ELb1ELb0ELb0EEENS1_21CollectiveEpilogueFwdINS6_IJSA_SC_SB_EEES9_NS_10bfloat16_tESG_Li384ELb1ELb1ELb0ELb1EEENS1_36VarlenDynamicPersistentTileSchedulerILi192ELi128ELi384ELi128ELb0ELb1ELb1ELb1ELb0ELb1EEEEEEEEEvNT_6ParamsE)
        .other          _ZN7cutlass13device_kernelIN5flash11enable_sm90INS1_16FlashAttnFwdSm90INS1_25CollectiveMainloopFwdSm90ILi2EN4cute5tupleIJNS5_1CILi1EEES8_S8_EEENS6_IJNS7_ILi192EEENS7_ILi128EEENS7_ILi96EEEEEELi96ENS_12float_e4m3_tEfNS_4arch4Sm90ELb0ELb1ELb1ELb1ELb0ELb1ELb0ELb1ELb1ELb1ELb0ELb0EEENS1_21CollectiveEpilogueFwdINS6_IJSA_SC_SB_EEES9_NS_10bfloat16_tESG_Li384ELb1ELb1ELb0ELb1EEENS1_36VarlenDynamicPersistentTileSchedulerILi192ELi128ELi384ELi128ELb0ELb1ELb1ELb1ELb0ELb1EEEEEEEEEvNT_6ParamsE,@"STO_CUDA_ENTRY STV_DEFAULT"
_ZN7cutlass13device_kernelIN5flash11enable_sm90INS1_16FlashAttnFwdSm90INS1_25CollectiveMainloopFwdSm90ILi2EN4cute5tupleIJNS5_1CILi1EEES8_S8_EEENS6_IJNS7_ILi192EEENS7_ILi128EEENS7_ILi96EEEEEELi96ENS_12float_e4m3_tEfNS_4arch4Sm90ELb0ELb1ELb1ELb1ELb0ELb1ELb0ELb1ELb1ELb1ELb0ELb0EEENS1_21CollectiveEpilogueFwdINS6_IJSA_SC_SB_EEES9_NS_10bfloat16_tESG_Li384ELb1ELb1ELb0ELb1EEENS1_36VarlenDynamicPersistentTileSchedulerILi192ELi128ELi384ELi128ELb0ELb1ELb1ELb1ELb0ELb1EEEEEEEEEvNT_6ParamsE:
[----:B------:R-:W-:Y:S01]  /*0000*/  LDC R1, c[0x0][0x37c] ;  /* 0x0000df00ff017b82 */ /* 0x000fe20000000800 */
[----:B------:R-:W-:Y:S05]  /*0010*/  EXIT ;  /* 0x000000000000794d */ /* 0x000fea0003800000 */
.L_x_33:
        /* <DEDUP_REMOVED lines=14> */
.L_x_79:


//--------------------- .text._ZN7cutlass13device_kernelIN5flash11enable_sm90INS1_16FlashAttnFwdSm90INS1_25CollectiveMainloopFwdSm90ILi2EN4cute5tupleIJNS5_1CILi1EEES8_S8_EEENS6_IJNS7_ILi192EEENS7_ILi128EEENS7_ILi96EEEEEELi96ENS_12float_e4m3_tEfNS_4arch4Sm90ELb1ELb0ELb1ELb0ELb0ELb0ELb0ELb1ELb1ELb1ELb0ELb0EEENS1_21CollectiveEpilogueFwdINS6_IJSA_SC_SB_EEES9_NS_10bfloat16_tESG_Li384ELb0ELb1ELb0ELb1EEENS1_30DynamicPersistentTileSchedulerILi384ELi128ELb0ELb1ELb1EEEEEEEEEvNT_6ParamsE --------------------------
	.section	.text._ZN7cutlass13device_kernelIN5flash11enable_sm90INS1_16FlashAttnFwdSm90INS1_25CollectiveMainloopFwdSm90ILi2EN4cute5tupleIJNS5_1CILi1EEES8_S8_EEENS6_IJNS7_ILi192EEENS7_ILi128EEENS7_ILi96EEEEEELi96ENS_12float_e4m3_tEfNS_4arch4Sm90ELb1ELb0ELb1ELb0ELb0ELb0ELb0ELb1ELb1ELb1ELb0ELb0EEENS1_21CollectiveEpilogueFwdINS6_IJSA_SC_SB_EEES9_NS_10bfloat16_tESG_Li384ELb0ELb1ELb0ELb1EEENS1_30DynamicPersistentTileSchedulerILi384ELi128ELb0ELb1ELb1EEEEEEEEEvNT_6ParamsE,"ax",@progbits
	.align	128
.text._ZN7cutlass13device_kernelIN5flash11enable_sm90INS1_16FlashAttnFwdSm90INS1_25CollectiveMainloopFwdSm90ILi2EN4cute5tupleIJNS5_1CILi1EEES8_S8_EEENS6_IJNS7_ILi192EEENS7_ILi128EEENS7_ILi96EEEEEELi96ENS_12float_e4m3_tEfNS_4arch4Sm90ELb1ELb0ELb1ELb0ELb0ELb0ELb0ELb1ELb1ELb1ELb0ELb0EEENS1_21CollectiveEpilogueFwdINS6_IJSA_SC_SB_EEES9_NS_10bfloat16_tESG_Li384ELb0ELb1ELb0ELb1EEENS1_30DynamicPersistentTileSchedulerILi384ELi128ELb0ELb1ELb1EEEEEEEEEvNT_6ParamsE:
        .type           _ZN7cutlass13device_kernelIN5flash11enable_sm90INS1_16FlashAttnFwdSm90INS1_25CollectiveMainloopFwdSm90ILi2EN4cute5tupleIJNS5_1CILi1EEES8_S8_EEENS6_IJNS7_ILi192EEENS7_ILi128EEENS7_ILi96EEEEEELi96ENS_12float_e4m3_tEfNS_4arch4Sm90ELb1ELb0ELb1ELb0ELb0ELb0ELb0ELb1ELb1ELb1ELb0ELb0EEENS1_21CollectiveEpilogueFwdINS6_IJSA_SC_SB_EEES9_NS_10bfloat16_tESG_Li384ELb0ELb1ELb0ELb1EEENS1_30DynamicPersistentTileSchedulerILi384ELi128ELb0ELb1ELb1EEEEEEEEEvNT_6ParamsE,@function
        .size           _ZN7cutlass13device_kernelIN5flash11enable_sm90INS1_16FlashAttnFwdSm90INS1_25CollectiveMainloopFwdSm90ILi2EN4cute5tupleIJNS5_1CILi1EEES8_S8_EEENS6_IJNS7_ILi192EEENS7_ILi128EEENS7_ILi96EEEEEELi96ENS_12float_e4m3_tEfNS_4arch4Sm90ELb1ELb0ELb1ELb0ELb0ELb0ELb0ELb1ELb1ELb1ELb0ELb0EEENS1_21CollectiveEpilogueFwdINS6_IJSA_SC_SB_EEES9_NS_10bfloat16_tESG_Li384ELb0ELb1ELb0ELb1EEENS1_30DynamicPersistentTileSchedulerILi384ELi128ELb0ELb1ELb1EEEEEEEEEvNT_6ParamsE,(.L_x_80 - _ZN7cutlass13device_kernelIN5flash11enable_sm90INS1_16FlashAttnFwdSm90INS1_25CollectiveMainloopFwdSm90ILi2EN4cute5tupleIJNS5_1CILi1EEES8_S8_EEENS6_IJNS7_ILi192EEENS7_ILi128EEENS7_ILi96EEEEEELi96ENS_12float_e4m3_tEfNS_4arch4Sm90ELb1ELb0ELb1ELb0ELb0ELb0ELb0ELb1ELb1ELb1ELb0ELb0EEENS1_21CollectiveEpilogueFwdINS6_IJSA_SC_SB_EEES9_NS_10bfloat16_tESG_Li384ELb0ELb1ELb0ELb1EEENS1_30DynamicPersistentTileSchedulerILi384ELi128ELb0ELb1ELb1EEEEEEEEEvNT_6ParamsE)
        .other          _ZN7cutlass13device_kernelIN5flash11enable_sm90INS1_16FlashAttnFwdSm90INS1_25CollectiveMainloopFwdSm90ILi2EN4cute5tupleIJNS5_1CILi1EEES8_S8_EEENS6_IJNS7_ILi192EEENS7_ILi128EEENS7_ILi96EEEEEELi96ENS_12float_e4m3_tEfNS_4arch4Sm90ELb1ELb0ELb1ELb0ELb0ELb0ELb0ELb1ELb1ELb1ELb0ELb0EEENS1_21CollectiveEpilogueFwdINS6_IJSA_SC_SB_EEES9_NS_10bfloat16_tESG_Li384ELb0ELb1ELb0ELb1EEENS1_30DynamicPersistentTileSchedulerILi384ELi128ELb0ELb1ELb1EEEEEEEEEvNT_6ParamsE,@"STO_CUDA_ENTRY STV_DEFAULT"
_ZN7cutlass13device_kernelIN5flash11enable_sm90INS1_16FlashAttnFwdSm90INS1_25CollectiveMainloopFwdSm90ILi2EN4cute5tupleIJNS5_1CILi1EEES8_S8_EEENS6_IJNS7_ILi192EEENS7_ILi128EEENS7_ILi96EEEEEELi96ENS_12float_e4m3_tEfNS_4arch4Sm90ELb1ELb0ELb1ELb0ELb0ELb0ELb0ELb1ELb1ELb1ELb0ELb0EEENS1_21CollectiveEpilogueFwdINS6_IJSA_SC_SB_EEES9_NS_10bfloat16_tESG_Li384ELb0ELb1ELb0ELb1EEENS1_30DynamicPersistentTileSchedulerILi384ELi128ELb0ELb1ELb1EEEEEEEEEvNT_6ParamsE:
[----:B------:R-:W-:Y:S01]  /*0000*/  LDC R1, c[0x0][0x37c] ;  /* 0x0000df00ff017b82 */ /* 0x000fe20000000800 */
[----:B------:R-:W-:Y:S05]  /*0010*/  EXIT ;  /* 0x000000000000794d */ /* 0x000fea0003800000 */
.L_x_34:
        /* <DEDUP_REMOVED lines=14> */
.L_x_80:


//--------------------- .text._ZN7cutlass13device_kernelIN5flash11enable_sm90INS1_16FlashAttnFwdSm90INS1_25CollectiveMainloopFwdSm90ILi2EN4cute5tupleIJNS5_1CILi1EEES8_S8_EEENS6_IJNS7_ILi192EEENS7_ILi128EEENS7_ILi96EEEEEELi96ENS_12float_e4m3_tEfNS_4arch4Sm90ELb1ELb0ELb1ELb1ELb0ELb0ELb0ELb1ELb1ELb1ELb0ELb0EEENS1_21CollectiveEpilogueFwdINS6_IJSA_SC_SB_EEES9_NS_10bfloat16_tESG_Li384ELb1ELb1ELb0ELb1EEENS1_36VarlenDynamicPersistentTileSchedulerILi192ELi128ELi384ELi128ELb0ELb1ELb1ELb1ELb1ELb1EEEEEEEEEvNT_6ParamsE --------------------------
	.section	.text._ZN7cutlass13device_kernelIN5flash11enable_sm90INS1_16FlashAttnFwdSm90INS1_25CollectiveMainloopFwdSm90ILi2EN4cute5tupleIJNS5_1CILi1EEES8_S8_EEENS6_IJNS7_ILi192EEENS7_ILi128EEENS7_ILi96EEEEEELi96ENS_12float_e4m3_tEfNS_4arch4Sm90ELb1ELb0ELb1ELb1ELb0ELb0ELb0ELb1ELb1ELb1ELb0ELb0EEENS1_21CollectiveEpilogueFwdINS6_IJSA_SC_SB_EEES9_NS_10bfloat16_tESG_Li384ELb1ELb1ELb0ELb1EEENS1_36VarlenDynamicPersistentTileSchedulerILi192ELi128ELi384ELi128ELb0ELb1ELb1ELb1ELb1ELb1EEEEEEEEEvNT_6ParamsE,"ax",@progbits
	.align	128
.text._ZN7cutlass13device_kernelIN5flash11enable_sm90INS1_16FlashAttnFwdSm90INS1_25CollectiveMainloopFwdSm90ILi2EN4cute5tupleIJNS5_1CILi1EEES8_S8_EEENS6_IJNS7_ILi192EEENS7_ILi128EEENS7_ILi96EEEEEELi96ENS_12float_e4m3_tEfNS_4arch4Sm90ELb1ELb0ELb1ELb1ELb0ELb0ELb0ELb1ELb1ELb1ELb0ELb0EEENS1_21CollectiveEpilogueFwdINS6_IJSA_SC_SB_EEES9_NS_10bfloat16_tESG_Li384ELb1ELb1ELb0ELb1EEENS1_36VarlenDynamicPersistentTileSchedulerILi192ELi128ELi384ELi128ELb0ELb1ELb1ELb1ELb1ELb1EEEEEEEEEvNT_6ParamsE:
        .type           _ZN7cutlass13device_kernelIN5flash11enable_sm90INS1_16FlashAttnFwdSm90INS1_25CollectiveMainloopFwdSm90ILi2EN4cute5tupleIJNS5_1CILi1EEES8_S8_EEENS6_IJNS7_ILi192EEENS7_ILi128EEENS7_ILi96EEEEEELi96ENS_12float_e4m3_tEfNS_4arch4Sm90ELb1ELb0ELb1ELb1ELb0ELb0ELb0ELb1ELb1ELb1ELb0ELb0EEENS1_21CollectiveEpilogueFwdINS6_IJSA_SC_SB_EEES9_NS_10bfloat16_tESG_Li384ELb1ELb1ELb0ELb1EEENS1_36VarlenDynamicPersistentTileSchedulerILi192ELi128ELi384ELi128ELb0ELb1ELb1ELb1ELb1ELb1EEEEEEEEEvNT_6ParamsE,@function
        .size           _ZN7cutlass13device_kernelIN5flash11enable_sm90INS1_16FlashAttnFwdSm90INS1_25CollectiveMainloopFwdSm90ILi2EN4cute5tupleIJNS5_1CILi1EEES8_S8_EEENS6_IJNS7_ILi192EEENS7_ILi128EEENS7_ILi96EEEEEELi96ENS_12float_e4m3_tEfNS_4arch4Sm90ELb1ELb0ELb1ELb1ELb0ELb0ELb0ELb1ELb1ELb1ELb0ELb0EEENS1_21CollectiveEpilogueFwdINS6_IJSA_SC_SB_EEES9_NS_10bfloat16_tESG_Li384ELb1ELb1ELb0ELb1EEENS1_36VarlenDynamicPersistentTileSchedulerILi192ELi128ELi384ELi128ELb0ELb1ELb1ELb1ELb1ELb1EEEEEEEEEvNT_6ParamsE,(.L_x_81 - _ZN7cutlass13device_kernelIN5flash11enable_sm90INS1_16FlashAttnFwdSm90INS1_25CollectiveMainloopFwdSm90ILi2EN4cute5tupleIJNS5_1CILi1EEES8_S8_EEENS6_IJNS7_ILi192EEENS7_ILi128EEENS7_ILi96EEEEEELi96ENS_12float_e4m3_tEfNS_4arch4Sm90ELb1ELb0ELb1ELb1ELb0ELb0ELb0ELb1ELb1ELb1ELb0ELb0EEENS1_21CollectiveEpilogueFwdINS6_IJSA_SC_SB_EEES9_NS_10bfloat16_tESG_Li384ELb1ELb1ELb0ELb1EEENS1_36VarlenDynamicPersistentTileSchedulerILi192ELi128ELi384ELi128ELb0ELb1ELb1ELb1ELb1ELb1EEEEEEEEEvNT_6ParamsE)
        .other          _ZN7cutlass13device_kernelIN5flash11enable_sm90INS1_16FlashAttnFwdSm90INS1_25CollectiveMainloopFwdSm90ILi2EN4cute5tupleIJNS5_1CILi1EEES8_S8_EEENS6_IJNS7_ILi192EEENS7_ILi128EEENS7_ILi96EEEEEELi96ENS_12float_e4m3_tEfNS_4arch4Sm90ELb1ELb0ELb1ELb1ELb0ELb0ELb0ELb1ELb1ELb1ELb0ELb0EEENS1_21CollectiveEpilogueFwdINS6_IJSA_SC_SB_EEES9_NS_10bfloat16_tESG_Li384ELb1ELb1ELb0ELb1EEENS1_36VarlenDynamicPersistentTileSchedulerILi192ELi128ELi384ELi128ELb0ELb1ELb1ELb1ELb1ELb1EEEEEEEEEvNT_6ParamsE,@"STO_CUDA_ENTRY STV_DEFAULT"
_ZN7cutlass13device_kernelIN5flash11enable_sm90INS1_16FlashAttnFwdSm90INS1_25CollectiveMainloopFwdSm90ILi2EN4cute5tupleIJNS5_1CILi1EEES8_S8_EEENS6_IJNS7_ILi192EEENS7_ILi128EEENS7_ILi96EEEEEELi96ENS_12float_e4m3_tEfNS_4arch4Sm90ELb1ELb0ELb1ELb1ELb0ELb0ELb0ELb1ELb1ELb1ELb0ELb0EEENS1_21CollectiveEpilogueFwdINS6_IJSA_SC_SB_EEES9_NS_10bfloat16_tESG_Li384ELb1ELb1ELb0ELb1EEENS1_36VarlenDynamicPersistentTileSchedulerILi192ELi128ELi384ELi128ELb0ELb1ELb1ELb1ELb1ELb1EEEEEEEEEvNT_6ParamsE:
[----:B------:R-:W-:Y:S01]  /*0000*/  LDC R1, c[0x0][0x37c] ;  /* 0x0000df00ff017b82 */ /* 0x000fe20000000800 */
[----:B------:R-:W-:Y:S05]  /*0010*/  EXIT ;  /* 0x000000000000794d */ /* 0x000fea0003800000 */
.L_x_35:
        /* <DEDUP_REMOVED lines=14> */
.L_x_81:


//--------------------- .text._ZN7cutlass13device_kernelIN5flash11enable_sm90INS1_16FlashAttnFwdSm90INS1_25CollectiveMainloopFwdSm90ILi2EN4cute5tupleIJNS5_1CILi1EEES8_S8_EEENS6_IJNS7_ILi192EEENS7_ILi128EEENS7_ILi96EEEEEELi96ENS_12float_e4m3_tEfNS_4arch4Sm90ELb1ELb0ELb1ELb1ELb0ELb1ELb0ELb1ELb1ELb1ELb0ELb0EEENS1_21CollectiveEpilogueFwdINS6_IJSA_SC_SB_EEES9_NS_10bfloat16_tESG_Li384ELb1ELb1ELb0ELb1EEENS1_36VarlenDynamicPersistentTileSchedulerILi192ELi128ELi384ELi128ELb0ELb1ELb1ELb1ELb1ELb1EEEEEEEEEvNT_6ParamsE --------------------------
	.section	.text._ZN7cutlass13device_kernelIN5flash11enable_sm90INS1_16FlashAttnFwdSm90INS1_25CollectiveMainloopFwdSm90ILi2EN4cute5tupleIJNS5_1CILi1EEES8_S8_EEENS6_IJNS7_ILi192EEENS7_ILi128EEENS7_ILi96EEEEEELi96ENS_12float_e4m3_tEfNS_4arch4Sm90ELb1ELb0ELb1ELb1ELb0ELb1ELb0ELb1ELb1ELb1ELb0ELb0EEENS1_21CollectiveEpilogueFwdINS6_IJSA_SC_SB_EEES9_NS_10bfloat16_tESG_Li384ELb1ELb1ELb0ELb1EEENS1_36VarlenDynamicPersistentTileSchedulerILi192ELi128ELi384ELi128ELb0ELb1ELb1ELb1ELb1ELb1EEEEEEEEEvNT_6ParamsE,"ax",@progbits
	.align	128
.text._ZN7cutlass13device_kernelIN5flash11enable_sm90INS1_16FlashAttnFwdSm90INS1_25CollectiveMainloopFwdSm90ILi2EN4cute5tupleIJNS5_1CILi1EEES8_S8_EEENS6_IJNS7_ILi192EEENS7_ILi128EEENS7_ILi96EEEEEELi96ENS_12float_e4m3_tEfNS_4arch4Sm90ELb1ELb0ELb1ELb1ELb0ELb1ELb0ELb1ELb1ELb1ELb0ELb0EEENS1_21CollectiveEpilogueFwdINS6_IJSA_SC_SB_EEES9_NS_10bfloat16_tESG_Li384ELb1ELb1ELb0ELb1EEENS1_36VarlenDynamicPersistentTileSchedulerILi192ELi128ELi384ELi128ELb0ELb1ELb1ELb1ELb1ELb1EEEEEEEEEvNT_6ParamsE:
        .type           _ZN7cutlass13device_kernelIN5flash11enable_sm90INS1_16FlashAttnFwdSm90INS1_25CollectiveMainloopFwdSm90ILi2EN4cute5tupleIJNS5_1CILi1EEES8_S8_EEENS6_IJNS7_ILi192EEENS7_ILi128EEENS7_ILi96EEEEEELi96ENS_12float_e4m3_tEfNS_4arch4Sm90ELb1ELb0ELb1ELb1ELb0ELb1ELb0ELb1ELb1ELb1ELb0ELb0EEENS1_21CollectiveEpilogueFwdINS6_IJSA_SC_SB_EEES9_NS_10bfloat16_tESG_Li384ELb1ELb1ELb0ELb1EEENS1_36VarlenDynamicPersistentTileSchedulerILi192ELi128ELi384ELi128ELb0ELb1ELb1ELb1ELb1ELb1EEEEEEEEEvNT_6ParamsE,@function
        .size           _ZN7cutlass13device_kernelIN5flash11enable_sm90INS1_16FlashAttnFwdSm90INS1_25CollectiveMainloopFwdSm90ILi2EN4cute5tupleIJNS5_1CILi1EEES8_S8_EEENS6_IJNS7_ILi192EEENS7_ILi128EEENS7_ILi96EEEEEELi96ENS_12float_e4m3_tEfNS_4arch4Sm90ELb1ELb0ELb1ELb1ELb0ELb1ELb0ELb1ELb1ELb1ELb0ELb0EEENS1_21CollectiveEpilogueFwdINS6_IJSA_SC_SB_EEES9_NS_10bfloat16_tESG_Li384ELb1ELb1ELb0ELb1EEENS1_36VarlenDynamicPersistentTileSchedulerILi192ELi128ELi384ELi128ELb0ELb1ELb1ELb1ELb1ELb1EEEEEEEEEvNT_6ParamsE,(.L_x_82 - _ZN7cutlass13device_kernelIN5flash11enable_sm90INS1_16FlashAttnFwdSm90INS1_25CollectiveMainloopFwdSm90ILi2EN4cute5tupleIJNS5_1CILi1EEES8_S8_EEENS6_IJNS7_ILi192EEENS7_ILi128EEENS7_ILi96EEEEEELi96ENS_12float_e4m3_tEfNS_4arch4Sm90ELb1ELb0ELb1ELb1ELb0ELb1ELb0ELb1ELb1ELb1ELb0ELb0EEENS1_21CollectiveEpilogueFwdINS6_IJSA_SC_SB_EEES9_NS_10bfloat16_tESG_Li384ELb1ELb1ELb0ELb1EEENS1_36VarlenDynamicPersistentTileSchedulerILi192ELi128ELi384ELi128ELb0ELb1ELb1ELb1ELb1ELb1EEEEEEEEEvNT_6ParamsE)
        .other          _ZN7cutlass13device_kernelIN5flash11enable_sm90INS1_16FlashAttnFwdSm90INS1_25CollectiveMainloopFwdSm90ILi2EN4cute5tupleIJNS5_1CILi1EEES8_S8_EEENS6_IJNS7_ILi192EEENS7_ILi128EEENS7_ILi96EEEEEELi96ENS_12float_e4m3_tEfNS_4arch4Sm90ELb1ELb0ELb1ELb1ELb0ELb1ELb0ELb1ELb1ELb1ELb0ELb0EEENS1_21CollectiveEpilogueFwdINS6_IJSA_SC_SB_EEES9_NS_10bfloat16_tESG_Li384ELb1ELb1ELb0ELb1EEENS1_36VarlenDynamicPersistentTileSchedulerILi192ELi128ELi384ELi128ELb0ELb1ELb1ELb1ELb1ELb1EEEEEEEEEvNT_6ParamsE,@"STO_CUDA_ENTRY STV_DEFAULT"
_ZN7cutlass13device_kernelIN5flash11enable_sm90INS1_16FlashAttnFwdSm90INS1_25CollectiveMainloopFwdSm90ILi2EN4cute5tupleIJNS5_1CILi1EEES8_S8_EEENS6_IJNS7_ILi192EEENS7_ILi128EEENS7_ILi96EEEEEELi96ENS_12float_e4m3_tEfNS_4arch4Sm90ELb1ELb0ELb1ELb1ELb0ELb1ELb0ELb1ELb1ELb1ELb0ELb0EEENS1_21CollectiveEpilogueFwdINS6_IJSA_SC_SB_EEES9_NS_10bfloat16_tESG_Li384ELb1ELb1ELb0ELb1EEENS1_36VarlenDynamicPersistentTileSchedulerILi192ELi128ELi384ELi128ELb0ELb1ELb1ELb1ELb1ELb1EEEEEEEEEvNT_6ParamsE:
[----:B------:R-:W-:Y:S01]  /*0000*/  LDC R1, c[0x0][0x37c] ;  /* 0x0000df00ff017b82 */ /* 0x000fe20000000800 */
[----:B------:R-:W-:Y:S05]  /*0010*/  EXIT ;  /* 0x000000000000794d */ /* 0x000fea0003800000 */
.L_x_36:
        /* <DEDUP_REMOVED lines=14> */
.L_x_82:


//--------------------- .text._ZN7cutlass13device_kernelIN5flash11enable_sm90INS1_16FlashAttnFwdSm90INS1_25CollectiveMainloopFwdSm90ILi2EN4cute5tupleIJNS5_1CILi1EEES8_S8_EEENS6_IJNS7_ILi192EEENS7_ILi160EEENS7_ILi64EEEEEELi64ENS_12float_e4m3_tEfNS_4arch4Sm90ELb0ELb0ELb1ELb0ELb0ELb0ELb0ELb1ELb1ELb1ELb0ELb0EEENS1_21CollectiveEpilogueFwdINS6_IJSA_SC_SB_EEES9_NS_10bfloat16_tESG_Li384ELb0ELb1ELb0ELb1EEENS1_29StaticPersistentTileSchedulerILb0EEEEEEEEEvNT_6ParamsE --------------------------
	.section	.text._ZN7cutlass13device_kernelIN5flash11enable_sm90INS1_16FlashAttnFwdSm90INS1_25CollectiveMainloopFwdSm90ILi2EN4cute5tupleIJNS5_1CILi1EEES8_S8_EEENS6_IJNS7_ILi192EEENS7_ILi160EEENS7_ILi64EEEEEELi64ENS_12float_e4m3_tEfNS_4arch4Sm90ELb0ELb0ELb1ELb0ELb0ELb0ELb0ELb1ELb1ELb1ELb0ELb0EEENS1_21CollectiveEpilogueFwdINS6_IJSA_SC_SB_EEES9_NS_10bfloat16_tESG_Li384ELb0ELb1ELb0ELb1EEENS1_29StaticPersistentTileSchedulerILb0EEEEEEEEEvNT_6ParamsE,"ax",@progbits
	.align	128
.text._ZN7cutlass13device_kernelIN5flash11enable_sm90INS1_16FlashAttnFwdSm90INS1_25CollectiveMainloopFwdSm90ILi2EN4cute5tupleIJNS5_1CILi1EEES8_S8_EEENS6_IJNS7_ILi192EEENS7_ILi160EEENS7_ILi64EEEEEELi64ENS_12float_e4m3_tEfNS_4arch4Sm90ELb0ELb0ELb1ELb0ELb0ELb0ELb0ELb1ELb1ELb1ELb0ELb0EEENS1_21CollectiveEpilogueFwdINS6_IJSA_SC_SB_EEES9_NS_10bfloat16_tESG_Li384ELb0ELb1ELb0ELb1EEENS1_29StaticPersistentTileSchedulerILb0EEEEEEEEEvNT_6ParamsE:
        .type           _ZN7cutlass13device_kernelIN5flash11enable_sm90INS1_16FlashAttnFwdSm90INS1_25CollectiveMainloopFwdSm90ILi2EN4cute5tupleIJNS5_1CILi1EEES8_S8_EEENS6_IJNS7_ILi192EEENS7_ILi160EEENS7_ILi64EEEEEELi64ENS_12float_e4m3_tEfNS_4arch4Sm90ELb0ELb0ELb1ELb0ELb0ELb0ELb0ELb1ELb1ELb1ELb0ELb0EEENS1_21CollectiveEpilogueFwdINS6_IJSA_SC_SB_EEES9_NS_10bfloat16_tESG_Li384ELb0ELb1ELb0ELb1EEENS1_29StaticPersistentTileSchedulerILb0EEEEEEEEEvNT_6ParamsE,@function
        .size           _ZN7cutlass13device_kernelIN5flash11enable_sm90INS1_16FlashAttnFwdSm90INS1_25CollectiveMainloopFwdSm90ILi2EN4cute5tupleIJNS5_1CILi1EEES8_S8_EEENS6_IJNS7_ILi192EEENS7_ILi160EEENS7_ILi64EEEEEELi64ENS_12float_e4m3_tEfNS_4arch4Sm90ELb0ELb0ELb1ELb0ELb0ELb0ELb0ELb1ELb1ELb1ELb0ELb0EEENS1_21CollectiveEpilogueFwdINS6_IJSA_SC_SB_EEES9_NS_10bfloat16_tESG_Li384ELb0ELb1ELb0ELb1EEENS1_29StaticPersistentTileSchedulerILb0EEEEEEEEEvNT_6ParamsE,(.L_x_83 - _ZN7cutlass13device_kernelIN5flash11enable_sm90INS1_16FlashAttnFwdSm90INS1_25CollectiveMainloopFwdSm90ILi2EN4cute5tupleIJNS5_1CILi1EEES8_S8_EEENS6_IJNS7_ILi192EEENS7_ILi160EEENS7_ILi64EEEEEELi64ENS_12float_e4m3_tEfNS_4arch4Sm90ELb0ELb0ELb1ELb0ELb0ELb0ELb0ELb1ELb1ELb1ELb0ELb0EEENS1_21CollectiveEpilogueFwdINS6_IJSA_SC_SB_EEES9_NS_10bfloat16_tESG_Li384ELb0ELb1ELb0ELb1EEENS1_29StaticPersistentTileSchedulerILb0EEEEEEEEEvNT_6ParamsE)
        .other          _ZN7cutlass13device_kernelIN5flash11enable_sm90INS1_16FlashAttnFwdSm90INS1_25CollectiveMainloopFwdSm90ILi2EN4cute5tupleIJNS5_1CILi1EEES8_S8_EEENS6_IJNS7_ILi192EEENS7_ILi160EEENS7_ILi64EEEEEELi64ENS_12float_e4m3_tEfNS_4arch4Sm90ELb0ELb0ELb1ELb0ELb0ELb0ELb0ELb1ELb1ELb1ELb0ELb0EEENS1_21CollectiveEpilogueFwdINS6_IJSA_SC_SB_EEES9_NS_10bfloat16_tESG_Li384ELb0ELb1ELb0ELb1EEENS1_29StaticPersistentTileSchedulerILb0EEEEEEEEEvNT_6ParamsE,@"STO_CUDA_ENTRY STV_DEFAULT"
_ZN7cutlass13device_kernelIN5flash11enable_sm90INS1_16FlashAttnFwdSm90INS1_25CollectiveMainloopFwdSm90ILi2EN4cute5tupleIJNS5_1CILi1EEES8_S8_EEENS6_IJNS7_ILi192EEENS7_ILi160EEENS7_ILi64EEEEEELi64ENS_12float_e4m3_tEfNS_4arch4Sm90ELb0ELb0ELb1ELb0ELb0ELb0ELb0ELb1ELb1ELb1ELb0ELb0EEENS1_21CollectiveEpilogueFwdINS6_IJSA_SC_SB_EEES9_NS_10bfloat16_tESG_Li384ELb0ELb1ELb0ELb1EEENS1_29StaticPersistentTileSchedulerILb0EEEEEEEEEvNT_6ParamsE:
[----:B------:R-:W-:Y:S01]  /*0000*/  LDC R1, c[0x0][0x37c] ;  /* 0x0000df00ff017b82 */ /* 0x000fe20000000800 */
[----:B------:R-:W-:Y:S05]  /*0010*/  EXIT ;  /* 0x000000000000794d */ /* 0x000fea0003800000 */
.L_x_37:
        /* <DEDUP_REMOVED lines=14> */
.L_x_83:


//--------------------- .text._ZN7cutlass13device_kernelIN5flash11enable_sm90INS1_16FlashAttnFwdSm90INS1_25CollectiveMainloopFwdSm90ILi2EN4cute5tupleIJNS5_1CILi1EEES8_S8_EEENS6_IJNS7_ILi192EEENS7_ILi160EEENS7_ILi64EEEEEELi64ENS_12float_e4m3_tEfNS_4arch4Sm90ELb0ELb0ELb1ELb1ELb0ELb0ELb0ELb1ELb1ELb1ELb0ELb0EEENS1_21CollectiveEpilogueFwdINS6_IJSA_SC_SB_EEES9_NS_10bfloat16_tESG_Li384ELb1ELb1ELb0ELb1EEENS1_36VarlenDynamicPersistentTileSchedulerILi192ELi160ELi384ELi128ELb0ELb1ELb1ELb0ELb1ELb1EEEEEEEEEvNT_6ParamsE --------------------------
	.section	.text._ZN7cutlass13device_kernelIN5flash11enable_sm90INS1_16FlashAttnFwdSm90INS1_25CollectiveMainloopFwdSm90ILi2EN4cute5tupleIJNS5_1CILi1EEES8_S8_EEENS6_IJNS7_ILi192EEENS7_ILi160EEENS7_ILi64EEEEEELi64ENS_12float_e4m3_tEfNS_4arch4Sm90ELb0ELb0ELb1ELb1ELb0ELb0ELb0ELb1ELb1ELb1ELb0ELb0EEENS1_21CollectiveEpilogueFwdINS6_IJSA_SC_SB_EEES9_NS_10bfloat16_tESG_Li384ELb1ELb1ELb0ELb1EEENS1_36VarlenDynamicPersistentTileSchedulerILi192ELi160ELi384ELi128ELb0ELb1ELb1ELb0ELb1ELb1EEEEEEEEEvNT_6ParamsE,"ax",@progbits
	.align	128
.text._ZN7cutlass13device_kernelIN5flash11enable_sm90INS1_16FlashAttnFwdSm90INS1_25CollectiveMainloopFwdSm90ILi2EN4cute5tupleIJNS5_1CILi1EEES8_S8_EEENS6_IJNS7_ILi192EEENS7_ILi160EEENS7_ILi64EEEEEELi64ENS_12float_e4m3_tEfNS_4arch4Sm90ELb0ELb0ELb1ELb1ELb0ELb0ELb0ELb1ELb1ELb1ELb0ELb0EEENS1_21CollectiveEpilogueFwdINS6_IJSA_SC_SB_EEES9_NS_10bfloat16_tESG_Li384ELb1ELb1ELb0ELb1EEENS1_36VarlenDynamicPersistentTileSchedulerILi192ELi160ELi384ELi128ELb0ELb1ELb1ELb0ELb1ELb1EEEEEEEEEvNT_6ParamsE:
        .type           _ZN7cutlass13device_kernelIN5flash11enable_sm90INS1_16FlashAttnFwdSm90INS1_25CollectiveMainloopFwdSm90ILi2EN4cute5tupleIJNS5_1CILi1EEES8_S8_EEENS6_IJNS7_ILi192EEENS7_ILi160EEENS7_ILi64EEEEEELi64ENS_12float_e4m3_tEfNS_4arch4Sm90ELb0ELb0ELb1ELb1ELb0ELb0ELb0ELb1ELb1ELb1ELb0ELb0EEENS1_21CollectiveEpilogueFwdINS6_IJSA_SC_SB_EEES9_NS_10bfloat16_tESG_Li384ELb1ELb1ELb0ELb1EEENS1_36VarlenDynamicPersistentTileSchedulerILi192ELi160ELi384ELi128ELb0ELb1ELb1ELb0ELb1ELb1EEEEEEEEEvNT_6ParamsE,@function
        .size           _ZN7cutlass13device_kernelIN5flash11enable_sm90INS1_16FlashAttnFwdSm90INS1_25CollectiveMainloopFwdSm90ILi2EN4cute5tupleIJNS5_1CILi1EEES8_S8_EEENS6_IJNS7_ILi192EEENS7_ILi160EEENS7_ILi64EEEEEELi64ENS_12float_e4m3_tEfNS_4arch4Sm90ELb0ELb0ELb1ELb1ELb0ELb0ELb0ELb1ELb1ELb1ELb0ELb0EEENS1_21CollectiveEpilogueFwdINS6_IJSA_SC_SB_EEES9_NS_10bfloat16_tESG_Li384ELb1ELb1ELb0ELb1EEENS1_36VarlenDynamicPersistentTileSchedulerILi192ELi160ELi384ELi128ELb0ELb1ELb1ELb0ELb1ELb1EEEEEEEEEvNT_6ParamsE,(.L_x_84 - _ZN7cutlass13device_kernelIN5flash11enable_sm90INS1_16FlashAttnFwdSm90INS1_25CollectiveMainloopFwdSm90ILi2EN4cute5tupleIJNS5_1CILi1EEES8_S8_EEENS6_IJNS7_ILi192EEENS7_ILi160EEENS7_ILi64EEEEEELi64ENS_12float_e4m3_tEfNS_4arch4Sm90ELb0ELb0ELb1ELb1ELb0ELb0ELb0ELb1ELb1ELb1ELb0ELb0EEENS1_21CollectiveEpilogueFwdINS6_IJSA_SC_SB_EEES9_NS_10bfloat16_tESG_Li384ELb1ELb1ELb0ELb1EEENS1_36VarlenDynamicPersistentTileSchedulerILi192ELi160ELi384ELi128ELb0ELb1ELb1ELb0ELb1ELb1EEEEEEEEEvNT_6ParamsE)
        .other          _ZN7cutlass13device_kernelIN5flash11enable_sm90INS1_16FlashAttnFwdSm90INS1_25CollectiveMainloopFwdSm90ILi2EN4cute5tupleIJNS5_1CILi1EEES8_S8_EEENS6_IJNS7_ILi192EEENS7_ILi160EEENS7_ILi64EEEEEELi64ENS_12float_e4m3_tEfNS_4arch4Sm90ELb0ELb0ELb1ELb1ELb0ELb0ELb0ELb1ELb1ELb1ELb0ELb0EEENS1_21CollectiveEpilogueFwdINS6_IJSA_SC_SB_EEES9_NS_10bfloat16_tESG_Li384ELb1ELb1ELb0ELb1EEENS1_36VarlenDynamicPersistentTileSchedulerILi192ELi160ELi384ELi128ELb0ELb1ELb1ELb0ELb1ELb1EEEEEEEEEvNT_6ParamsE,@"STO_CUDA_ENTRY STV_DEFAULT"
_ZN7cutlass13device_kernelIN5flash11enable_sm90INS1_16FlashAttnFwdSm90INS1_25CollectiveMainloopFwdSm90ILi2EN4cute5tupleIJNS5_1CILi1EEES8_S8_EEENS6_IJNS7_ILi192EEENS7_ILi160EEENS7_ILi64EEEEEELi64ENS_12float_e4m3_tEfNS_4arch4Sm90ELb0ELb0ELb1ELb1ELb0ELb0ELb0ELb1ELb1ELb1ELb0ELb0EEENS1_21CollectiveEpilogueFwdINS6_IJSA_SC_SB_EEES9_NS_10bfloat16_tESG_Li384ELb1ELb1ELb0ELb1EEENS1_36VarlenDynamicPersistentTileSchedulerILi192ELi160ELi384ELi128ELb0ELb1ELb1ELb0ELb1ELb1EEEEEEEEEvNT_6ParamsE:
[----:B------:R-:W-:Y:S01]  /*0000*/  LDC R1, c[0x0][0x37c] ;  /* 0x0000df00ff017b82 */ /* 0x000fe20000000800 */
[----:B------:R-:W-:Y:S05]  /*0010*/  EXIT ;  /* 0x000000000000794d */ /* 0x000fea0003800000 */
.L_x_38:
        /* <DEDUP_REMOVED lines=14> */
.L_x_84:


//--------------------- .text._ZN7cutlass13device_kernelIN5flash11enable_sm90INS1_16FlashAttnFwdSm90INS1_25CollectiveMainloopFwdSm90ILi2EN4cute5tupleIJNS5_1CILi1EEES8_S8_EEENS6_IJNS7_ILi192EEENS7_ILi160EEENS7_ILi64EEEEEELi64ENS_12float_e4m3_tEfNS_4arch4Sm90ELb0ELb0ELb1ELb1ELb0ELb1ELb0ELb1ELb1ELb1ELb0ELb0EEENS1_21CollectiveEpilogueFwdINS6_IJSA_SC_SB_EEES9_NS_10bfloat16_tESG_Li384ELb1ELb1ELb0ELb1EEENS1_36VarlenDynamicPersistentTileSchedulerILi192ELi160ELi384ELi128ELb0ELb1ELb1ELb0ELb1ELb1EEEEEEEEEvNT_6ParamsE --------------------------
	.section	.text._ZN7cutlass13device_kernelIN5flash11enable_sm90INS1_16FlashAttnFwdSm90INS1_25CollectiveMainloopFwdSm90ILi2EN4cute5tupleIJNS5_1CILi1EEES8_S8_EEENS6_IJNS7_ILi192EEENS7_ILi160EEENS7_ILi64EEEEEELi64ENS_12float_e4m3_tEfNS_4arch4Sm90ELb0ELb0ELb1ELb1ELb0ELb1ELb0ELb1ELb1ELb1ELb0ELb0EEENS1_21CollectiveEpilogueFwdINS6_IJSA_SC_SB_EEES9_NS_10bfloat16_tESG_Li384ELb1ELb1ELb0ELb1EEENS1_36VarlenDynamicPersistentTileSchedulerILi192ELi160ELi384ELi128ELb0ELb1ELb1ELb0ELb1ELb1EEEEEEEEEvNT_6ParamsE,"ax",@progbits
	.align	128
.text._ZN7cutlass13device_kernelIN5flash11enable_sm90INS1_16FlashAttnFwdSm90INS1_25CollectiveMainloopFwdSm90ILi2EN4cute5tupleIJNS5_1CILi1EEES8_S8_EEENS6_IJNS7_ILi192EEENS7_ILi160EEENS7_ILi64EEEEEELi64ENS_12float_e4m3_tEfNS_4arch4Sm90ELb0ELb0ELb1ELb1ELb0ELb1ELb0ELb1ELb1ELb1ELb0ELb0EEENS1_21CollectiveEpilogueFwdINS6_IJSA_SC_SB_EEES9_NS_10bfloat16_tESG_Li384ELb1ELb1ELb0ELb1EEENS1_36VarlenDynamicPersistentTileSchedulerILi192ELi160ELi384ELi128ELb0ELb1ELb1ELb0ELb1ELb1EEEEEEEEEvNT_6ParamsE:
        .type           _ZN7cutlass13device_kernelIN5flash11enable_sm90INS1_16FlashAttnFwdSm90INS1_25CollectiveMainloopFwdSm90ILi2EN4cute5tupleIJNS5_1CILi1EEES8_S8_EEENS6_IJNS7_ILi192EEENS7_ILi160EEENS7_ILi64EEEEEELi64ENS_12float_e4m3_tEfNS_4arch4Sm90ELb0ELb0ELb1ELb1ELb0ELb1ELb0ELb1ELb1ELb1ELb0ELb0EEENS1_21CollectiveEpilogueFwdINS6_IJSA_SC_SB_EEES9_NS_10bfloat16_tESG_Li384ELb1ELb1ELb0ELb1EEENS1_36VarlenDynamicPersistentTileSchedulerILi192ELi160ELi384ELi128ELb0ELb1ELb1ELb0ELb1ELb1EEEEEEEEEvNT_6ParamsE,@function
        .size           _ZN7cutlass13device_kernelIN5flash11enable_sm90INS1_16FlashAttnFwdSm90INS1_25CollectiveMainloopFwdSm90ILi2EN4cute5tupleIJNS5_1CILi1EEES8_S8_EEENS6_IJNS7_ILi192EEENS7_ILi160EEENS7_ILi64EEEEEELi64ENS_12float_e4m3_tEfNS_4arch4Sm90ELb0ELb0ELb1ELb1ELb0ELb1ELb0ELb1ELb1ELb1ELb0ELb0EEENS1_21CollectiveEpilogueFwdINS6_IJSA_SC_SB_EEES9_NS_10bfloat16_tESG_Li384ELb1ELb1ELb0ELb1EEENS1_36VarlenDynamicPersistentTileSchedulerILi192ELi160ELi384ELi128ELb0ELb1ELb1ELb0ELb1ELb1EEEEEEEEEvNT_6ParamsE,(.L_x_85 - _ZN7cutlass13device_kernelIN5flash11enable_sm90INS1_16FlashAttnFwdSm90INS1_25CollectiveMainloopFwdSm90ILi2EN4cute5tupleIJNS5_1CILi1EEES8_S8_EEENS6_IJNS7_ILi192EEENS7_ILi160EEENS7_ILi64EEEEEELi64ENS_12float_e4m3_tEfNS_4arch4Sm90ELb0ELb0ELb1ELb1ELb0ELb1ELb0ELb1ELb1ELb1ELb0ELb0EEENS1_21CollectiveEpilogueFwdINS6_IJSA_SC_SB_EEES9_NS_10bfloat16_tESG_Li384ELb1ELb1ELb0ELb1EEENS1_36VarlenDynamicPersistentTileSchedulerILi192ELi160ELi384ELi128ELb0ELb1ELb1ELb0ELb1ELb1EEEEEEEEEvNT_6ParamsE)
        .other          _ZN7cutlass13device_kernelIN5flash11enable_sm90INS1_16FlashAttnFwdSm90INS1_25CollectiveMainloopFwdSm90ILi2EN4cute5tupleIJNS5_1CILi1EEES8_S8_EEENS6_IJNS7_ILi192EEENS7_ILi160EEENS7_ILi64EEEEEELi64ENS_12float_e4m3_tEfNS_4arch4Sm90ELb0ELb0ELb1ELb1ELb0ELb1ELb0ELb1ELb1ELb1ELb0ELb0EEENS1_21CollectiveEpilogueFwdINS6_IJSA_SC_SB_EEES9_NS_10bfloat16_tESG_Li384ELb1ELb1ELb0ELb1EEENS1_36VarlenDynamicPersistentTileSchedulerILi192ELi160ELi384ELi128ELb0ELb1ELb1ELb0ELb1ELb1EEEEEEEEEvNT_6ParamsE,@"STO_CUDA_ENTRY STV_DEFAULT"
_ZN7cutlass13device_kernelIN5flash11enable_sm90INS1_16FlashAttnFwdSm90INS1_25CollectiveMainloopFwdSm90ILi2EN4cute5tupleIJNS5_1CILi1EEES8_S8_EEENS6_IJNS7_ILi192EEENS7_ILi160EEENS7_ILi64EEEEEELi64ENS_12float_e4m3_tEfNS_4arch4Sm90ELb0ELb0ELb1ELb1ELb0ELb1ELb0ELb1ELb1ELb1ELb0ELb0EEENS1_21CollectiveEpilogueFwdINS6_IJSA_SC_SB_EEES9_NS_10bfloat16_tESG_Li384ELb1ELb1ELb0ELb1EEENS1_36VarlenDynamicPersistentTileSchedulerILi192ELi160ELi384ELi128ELb0ELb1ELb1ELb0ELb1ELb1EEEEEEEEEvNT_6ParamsE:
[----:B------:R-:W-:Y:S01]  /*0000*/  LDC R1, c[0x0][0x37c] ;  /* 0x0000df00ff017b82 */ /* 0x000fe20000000800 */
[----:B------:R-:W-:Y:S05]  /*0010*/  EXIT ;  /* 0x000000000000794d */ /* 0x000fea0003800000 */
.L_x_39:
        /* <DEDUP_REMOVED lines=14> */
.L_x_85:


//--------------------- .text._ZN7cutlass13device_kernelIN5flash11enable_sm90INS1_16FlashAttnFwdSm90INS1_25CollectiveMainloopFwdSm90ILi2EN4cute5tupleIJNS5_1CILi1EEES8_S8_EEENS6_IJNS7_ILi192EEENS7_ILi160EEENS7_ILi64EEEEEELi64ENS_12float_e4m3_tEfNS_4arch4Sm90ELb0ELb1ELb1ELb0ELb0ELb0ELb0ELb1ELb1ELb1ELb0ELb0EEENS1_21CollectiveEpilogueFwdINS6_IJSA_SC_SB_EEES9_NS_10bfloat16_tESG_Li384ELb0ELb1ELb0ELb1EEENS1_30DynamicPersistentTileSchedulerILi384ELi128ELb0ELb1ELb1EEEEEEEEEvNT_6ParamsE --------------------------
	.section	.text._ZN7cutlass13device_kernelIN5flash11enable_sm90INS1_16FlashAttnFwdSm90INS1_25CollectiveMainloopFwdSm90ILi2EN4cute5tupleIJNS5_1CILi1EEES8_S8_EEENS6_IJNS7_ILi192EEENS7_ILi160EEENS7_ILi64EEEEEELi64ENS_12float_e4m3_tEfNS_4arch4Sm90ELb0ELb1ELb1ELb0ELb0ELb0ELb0ELb1ELb1ELb1ELb0ELb0EEENS1_21CollectiveEpilogueFwdINS6_IJSA_SC_SB_EEES9_NS_10bfloat16_tESG_Li384ELb0ELb1ELb0ELb1EEENS1_30DynamicPersistentTileSchedulerILi384ELi128ELb0ELb1ELb1EEEEEEEEEvNT_6ParamsE,"ax",@progbits
	.align	128
.text._ZN7cutlass13device_kernelIN5flash11enable_sm90INS1_16FlashAttnFwdSm90INS1_25CollectiveMainloopFwdSm90ILi2EN4cute5tupleIJNS5_1CILi1EEES8_S8_EEENS6_IJNS7_ILi192EEENS7_ILi160EEENS7_ILi64EEEEEELi64ENS_12float_e4m3_tEfNS_4arch4Sm90ELb0ELb1ELb1ELb0ELb0ELb0ELb0ELb1ELb1ELb1ELb0ELb0EEENS1_21CollectiveEpilogueFwdINS6_IJSA_SC_SB_EEES9_NS_10bfloat16_tESG_Li384ELb0ELb1ELb0ELb1EEENS1_30DynamicPersistentTileSchedulerILi384ELi128ELb0ELb1ELb1EEEEEEEEEvNT_6ParamsE:
        .type           _ZN7cutlass13device_kernelIN5flash11enable_sm90INS1_16FlashAttnFwdSm90INS1_25CollectiveMainloopFwdSm90ILi2EN4cute5tupleIJNS5_1CILi1EEES8_S8_EEENS6_IJNS7_ILi192EEENS7_ILi160EEENS7_ILi64EEEEEELi64ENS_12float_e4m3_tEfNS_4arch4Sm90ELb0ELb1ELb1ELb0ELb0ELb0ELb0ELb1ELb1ELb1ELb0ELb0EEENS1_21CollectiveEpilogueFwdINS6_IJSA_SC_SB_EEES9_NS_10bfloat16_tESG_Li384ELb0ELb1ELb0ELb1EEENS1_30DynamicPersistentTileSchedulerILi384ELi128ELb0ELb1ELb1EEEEEEEEEvNT_6ParamsE,@function
        .size           _ZN7cutlass13device_kernelIN5flash11enable_sm90INS1_16FlashAttnFwdSm90INS1_25CollectiveMainloopFwdSm90ILi2EN4cute5tupleIJNS5_1CILi1EEES8_S8_EEENS6_IJNS7_ILi192EEENS7_ILi160EEENS7_ILi64EEEEEELi64ENS_12float_e4m3_tEfNS_4arch4Sm90ELb0ELb1ELb1ELb0ELb0ELb0ELb0ELb1ELb1ELb1ELb0ELb0EEENS1_21CollectiveEpilogueFwdINS6_IJSA_SC_SB_EEES9_NS_10bfloat16_tESG_Li384ELb0ELb1ELb0ELb1EEENS1_30DynamicPersistentTileSchedulerILi384ELi128ELb0ELb1ELb1EEEEEEEEEvNT_6ParamsE,(.L_x_86 - _ZN7cutlass13device_kernelIN5flash11enable_sm90INS1_16FlashAttnFwdSm90INS1_25CollectiveMainloopFwdSm90ILi2EN4cute5tupleIJNS5_1CILi1EEES8_S8_EEENS6_IJNS7_ILi192EEENS7_ILi160EEENS7_ILi64EEEEEELi64ENS_12float_e4m3_tEfNS_4arch4Sm90ELb0ELb1ELb1ELb0ELb0ELb0ELb0ELb1ELb1ELb1ELb0ELb0EEENS1_21CollectiveEpilogueFwdINS6_IJSA_SC_SB_EEES9_NS_10bfloat16_tESG_Li384ELb0ELb1ELb0ELb1EEENS1_30DynamicPersistentTileSchedulerILi384ELi128ELb0ELb1ELb1EEEEEEEEEvNT_6ParamsE)
        .other          _ZN7cutlass13device_kernelIN5flash11enable_sm90INS1_16FlashAttnFwdSm90INS1_25CollectiveMainloopFwdSm90ILi2EN4cute5tupleIJNS5_1CILi1EEES8_S8_EEENS6_IJNS7_ILi192EEENS7_ILi160EEENS7_ILi64EEEEEELi64ENS_12float_e4m3_tEfNS_4arch4Sm90ELb0ELb1ELb1ELb0ELb0ELb0ELb0ELb1ELb1ELb1ELb0ELb0EEENS1_21CollectiveEpilogueFwdINS6_IJSA_SC_SB_EEES9_NS_10bfloat16_tESG_Li384ELb0ELb1ELb0ELb1EEENS1_30DynamicPersistentTileSchedulerILi384ELi128ELb0ELb1ELb1EEEEEEEEEvNT_6ParamsE,@"STO_CUDA_ENTRY STV_DEFAULT"
_ZN7cutlass13device_kernelIN5flash11enable_sm90INS1_16FlashAttnFwdSm90INS1_25CollectiveMainloopFwdSm90ILi2EN4cute5tupleIJNS5_1CILi1EEES8_S8_EEENS6_IJNS7_ILi192EEENS7_ILi160EEENS7_ILi64EEEEEELi64ENS_12float_e4m3_tEfNS_4arch4Sm90ELb0ELb1ELb1ELb0ELb0ELb0ELb0ELb1ELb1ELb1ELb0ELb0EEENS1_21CollectiveEpilogueFwdINS6_IJSA_SC_SB_EEES9_NS_10bfloat16_tESG_Li384ELb0ELb1ELb0ELb1EEENS1_30DynamicPersistentTileSchedulerILi384ELi128ELb0ELb1ELb1EEEEEEEEEvNT_6ParamsE:
[----:B------:R-:W-:Y:S01]  /*0000*/  LDC R1, c[0x0][0x37c] ;  /* 0x0000df00ff017b82 */ /* 0x000fe20000000800 */
[----:B------:R-:W-:Y:S05]  /*0010*/  EXIT ;  /* 0x000000000000794d */ /* 0x000fea0003800000 */
.L_x_40:
        /* <DEDUP_REMOVED lines=14> */
.L_x_86:


//--------------------- .text._ZN7cutlass13device_kernelIN5flash11enable_sm90INS1_16FlashAttnFwdSm90INS1_25CollectiveMainloopFwdSm90ILi2EN4cute5tupleIJNS5_1CILi1EEES8_S8_EEENS6_IJNS7_ILi192EEENS7_ILi160EEENS7_ILi64EEEEEELi64ENS_12float_e4m3_tEfNS_4arch4Sm90ELb0ELb1ELb1ELb1ELb0ELb0ELb0ELb1ELb1ELb1ELb0ELb0EEENS1_21CollectiveEpilogueFwdINS6_IJSA_SC_SB_EEES9_NS_10bfloat16_tESG_Li384ELb1ELb1ELb0ELb1EEENS1_36VarlenDynamicPersistentTileSchedulerILi192ELi160ELi384ELi128ELb0ELb1ELb1ELb1ELb0ELb1EEEEEEEEEvNT_6ParamsE --------------------------
	.section	.text._ZN7cutlass13device_kernelIN5flash11enable_sm90INS1_16FlashAttnFwdSm90INS1_25CollectiveMainloopFwdSm90ILi2EN4cute5tupleIJNS5_1CILi1EEES8_S8_EEENS6_IJNS7_ILi192EEENS7_ILi160EEENS7_ILi64EEEEEELi64ENS_12float_e4m3_tEfNS_4arch4Sm90ELb0ELb1ELb1ELb1ELb0ELb0ELb0ELb1ELb1ELb1ELb0ELb0EEENS1_21CollectiveEpilogueFwdINS6_IJSA_SC_SB_EEES9_NS_10bfloat16_tESG_Li384ELb1ELb1ELb0ELb1EEENS1_36VarlenDynamicPersistentTileSchedulerILi192ELi160ELi384ELi128ELb0ELb1ELb1ELb1ELb0ELb1EEEEEEEEEvNT_6ParamsE,"ax",@progbits
	.align	128
.text._ZN7cutlass13device_kernelIN5flash11enable_sm90INS1_16FlashAttnFwdSm90INS1_25CollectiveMainloopFwdSm90ILi2EN4cute5tupleIJNS5_1CILi1EEES8_S8_EEENS6_IJNS7_ILi192EEENS7_ILi160EEENS7_ILi64EEEEEELi64ENS_12float_e4m3_tEfNS_4arch4Sm90ELb0ELb1ELb1ELb1ELb0ELb0ELb0ELb1ELb1ELb1ELb0ELb0EEENS1_21CollectiveEpilogueFwdINS6_IJSA_SC_SB_EEES9_NS_10bfloat16_tESG_Li384ELb1ELb1ELb0ELb1EEENS1_36VarlenDynamicPersistentTileSchedulerILi192ELi160ELi384ELi128ELb0ELb1ELb1ELb1ELb0ELb1EEEEEEEEEvNT_6ParamsE:
        .type           _ZN7cutlass13device_kernelIN5flash11enable_sm90INS1_16FlashAttnFwdSm90INS1_25CollectiveMainloopFwdSm90ILi2EN4cute5tupleIJNS5_1CILi1EEES8_S8_EEENS6_IJNS7_ILi192EEENS7_ILi160EEENS7_ILi64EEEEEELi64ENS_12float_e4m3_tEfNS_4arch4Sm90ELb0ELb1ELb1ELb1ELb0ELb0ELb0ELb1ELb1ELb1ELb0ELb0EEENS1_21CollectiveEpilogueFwdINS6_IJSA_SC_SB_EEES9_NS_10bfloat16_tESG_Li384ELb1ELb1ELb0ELb1EEENS1_36VarlenDynamicPersistentTileSchedulerILi192ELi160ELi384ELi128ELb0ELb1ELb1ELb1ELb0ELb1EEEEEEEEEvNT_6ParamsE,@function
        .size           _ZN7cutlass13device_kernelIN5flash11enable_sm90INS1_16FlashAttnFwdSm90INS1_25CollectiveMainloopFwdSm90ILi2EN4cute5tupleIJNS5_1CILi1EEES8_S8_EEENS6_IJNS7_ILi192EEENS7_ILi160EEENS7_ILi64EEEEEELi64ENS_12float_e4m3_tEfNS_4arch4Sm90ELb0ELb1ELb1ELb1ELb0ELb0ELb0ELb1ELb1ELb1ELb0ELb0EEENS1_21CollectiveEpilogueFwdINS6_IJSA_SC_SB_EEES9_NS_10bfloat16_tESG_Li384ELb1ELb1ELb0ELb1EEENS1_36VarlenDynamicPersistentTileSchedulerILi192ELi160ELi384ELi128ELb0ELb1ELb1ELb1ELb0ELb1EEEEEEEEEvNT_6ParamsE,(.L_x_87 - _ZN7cutlass13device_kernelIN5flash11enable_sm90INS1_16FlashAttnFwdSm90INS1_25CollectiveMainloopFwdSm90ILi2EN4cute5tupleIJNS5_1CILi1EEES8_S8_EEENS6_IJNS7_ILi192EEENS7_ILi160EEENS7_ILi64EEEEEELi64ENS_12float_e4m3_tEfNS_4arch4Sm90ELb0ELb1ELb1ELb1ELb0ELb0ELb0ELb1ELb1ELb1ELb0ELb0EEENS1_21CollectiveEpilogueFwdINS6_IJSA_SC_SB_EEES9_NS_10bfloat16_tESG_Li384ELb1ELb1ELb0ELb1EEENS1_36VarlenDynamicPersistentTileSchedulerILi192ELi160ELi384ELi128ELb0ELb1ELb1ELb1ELb0ELb1EEEEEEEEEvNT_6ParamsE)
        .other          _ZN7cutlass13device_kernelIN5flash11enable_sm90INS1_16FlashAttnFwdSm90INS1_25CollectiveMainloopFwdSm90ILi2EN4cute5tupleIJNS5_1CILi1EEES8_S8_EEENS6_IJNS7_ILi192EEENS7_ILi160EEENS7_ILi64EEEEEELi64ENS_12float_e4m3_tEfNS_4arch4Sm90ELb0ELb1ELb1ELb1ELb0ELb0ELb0ELb1ELb1ELb1ELb0ELb0EEENS1_21CollectiveEpilogueFwdINS6_IJSA_SC_SB_EEES9_NS_10bfloat16_tESG_Li384ELb1ELb1ELb0ELb1EEENS1_36VarlenDynamicPersistentTileSchedulerILi192ELi160ELi384ELi128ELb0ELb1ELb1ELb1ELb0ELb1EEEEEEEEEvNT_6ParamsE,@"STO_CUDA_ENTRY STV_DEFAULT"
_ZN7cutlass13device_kernelIN5flash11enable_sm90INS1_16FlashAttnFwdSm90INS1_25CollectiveMainloopFwdSm90ILi2EN4cute5tupleIJNS5_1CILi1EEES8_S8_EEENS6_IJNS7_ILi192EEENS7_ILi160EEENS7_ILi64EEEEEELi64ENS_12float_e4m3_tEfNS_4arch4Sm90ELb0ELb1ELb1ELb1ELb0ELb0ELb0ELb1ELb1ELb1ELb0ELb0EEENS1_21CollectiveEpilogueFwdINS6_IJSA_SC_SB_EEES9_NS_10bfloat16_tESG_Li384ELb1ELb1ELb0ELb1EEENS1_36VarlenDynamicPersistentTileSchedulerILi192ELi160ELi384ELi128ELb0ELb1ELb1ELb1ELb0ELb1EEEEEEEEEvNT_6ParamsE:
[----:B------:R-:W-:Y:S01]  /*0000*/  LDC R1, c[0x0][0x37c] ;  /* 0x0000df00ff017b82 */ /* 0x000fe20000000800 */
[----:B------:R-:W-:Y:S05]  /*0010*/  EXIT ;  /* 0x000000000000794d */ /* 0x000fea0003800000 */
.L_x_41:
        /* <DEDUP_REMOVED lines=14> */
.L_x_87:


//--------------------- .text._ZN7cutlass13device_kernelIN5flash11enable_sm90INS1_16FlashAttnFwdSm90INS1_25CollectiveMainloopFwdSm90ILi2EN4cute5tupleIJNS5_1CILi1EEES8_S8_EEENS6_IJNS7_ILi192EEENS7_ILi160EEENS7_ILi64EEEEEELi64ENS_12float_e4m3_tEfNS_4arch4Sm90ELb0ELb1ELb1ELb1ELb0ELb1ELb0ELb1ELb1ELb1ELb0ELb0EEENS1_21CollectiveEpilogueFwdINS6_IJSA_SC_SB_EEES9_NS_10bfloat16_tESG_Li384ELb1ELb1ELb0ELb1EEENS1_36VarlenDynamicPersistentTileSchedulerILi192ELi160ELi384ELi128ELb0ELb1ELb1ELb1ELb0ELb1EEEEEEEEEvNT_6ParamsE --------------------------
	.section	.text._ZN7cutlass13device_kernelIN5flash11enable_sm90INS1_16FlashAttnFwdSm90INS1_25CollectiveMainloopFwdSm90ILi2EN4cute5tupleIJNS5_1CILi1EEES8_S8_EEENS6_IJNS7_ILi192EEENS7_ILi160EEENS7_ILi64EEEEEELi64ENS_12float_e4m3_tEfNS_4arch4Sm90ELb0ELb1ELb1ELb1ELb0ELb1ELb0ELb1ELb1ELb1ELb0ELb0EEENS1_21CollectiveEpilogueFwdINS6_IJSA_SC_SB_EEES9_NS_10bfloat16_tESG_Li384ELb1ELb1ELb0ELb1EEENS1_36VarlenDynamicPersistentTileSchedulerILi192ELi160ELi384ELi128ELb0ELb1ELb1ELb1ELb0ELb1EEEEEEEEEvNT_6ParamsE,"ax",@progbits
	.align	128
.text._ZN7cutlass13device_kernelIN5flash11enable_sm90INS1_16FlashAttnFwdSm90INS1_25CollectiveMainloopFwdSm90ILi2EN4cute5tupleIJNS5_1CILi1EEES8_S8_EEENS6_IJNS7_ILi192EEENS7_ILi160EEENS7_ILi64EEEEEELi64ENS_12float_e4m3_tEfNS_4arch4Sm90ELb0ELb1ELb1ELb1ELb0ELb1ELb0ELb1ELb1ELb1ELb0ELb0EEENS1_21CollectiveEpilogueFwdINS6_IJSA_SC_SB_EEES9_NS_10bfloat16_tESG_Li384ELb1ELb1ELb0ELb1EEENS1_36VarlenDynamicPersistentTileSchedulerILi192ELi160ELi384ELi128ELb0ELb1ELb1ELb1ELb0ELb1EEEEEEEEEvNT_6ParamsE:
        .type           _ZN7cutlass13device_kernelIN5flash11enable_sm90INS1_16FlashAttnFwdSm90INS1_25CollectiveMainloopFwdSm90ILi2EN4cute5tupleIJNS5_1CILi1EEES8_S8_EEENS6_IJNS7_ILi192EEENS7_ILi160EEENS7_ILi64EEEEEELi64ENS_12float_e4m3_tEfNS_4arch4Sm90ELb0ELb1ELb1ELb1ELb0ELb1ELb0ELb1ELb1ELb1ELb0ELb0EEENS1_21CollectiveEpilogueFwdINS6_IJSA_SC_SB_EEES9_NS_10bfloat16_tESG_Li384ELb1ELb1ELb0ELb1EEENS1_36VarlenDynamicPersistentTileSchedulerILi192ELi160ELi384ELi128ELb0ELb1ELb1ELb1ELb0ELb1EEEEEEEEEvNT_6ParamsE,@function
        .size           _ZN7cutlass13device_kernelIN5flash11enable_sm90INS1_16FlashAttnFwdSm90INS1_25CollectiveMainloopFwdSm90ILi2EN4cute5tupleIJNS5_1CILi1EEES8_S8_EEENS6_IJNS7_ILi192EEENS7_ILi160EEENS7_ILi64EEEEEELi64ENS_12float_e4m3_tEfNS_4arch4Sm90ELb0ELb1ELb1ELb1ELb0ELb1ELb0ELb1ELb1ELb1ELb0ELb0EEENS1_21CollectiveEpilogueFwdINS6_IJSA_SC_SB_EEES9_NS_10bfloat16_tESG_Li384ELb1ELb1ELb0ELb1EEENS1_36VarlenDynamicPersistentTileSchedulerILi192ELi160ELi384ELi128ELb0ELb1ELb1ELb1ELb0ELb1EEEEEEEEEvNT_6ParamsE,(.L_x_88 - _ZN7cutlass13device_kernelIN5flash11enable_sm90INS1_16FlashAttnFwdSm90INS1_25CollectiveMainloopFwdSm90ILi2EN4cute5tupleIJNS5_1CILi1EEES8_S8_EEENS6_IJNS7_ILi192EEENS7_ILi160EEENS7_ILi64EEEEEELi64ENS_12float_e4m3_tEfNS_4arch4Sm90ELb0ELb1ELb1ELb1ELb0ELb1ELb0ELb1ELb1ELb1ELb0ELb0EEENS1_21CollectiveEpilogueFwdINS6_IJSA_SC_SB_EEES9_NS_10bfloat16_tESG_Li384ELb1ELb1ELb0ELb1EEENS1_36VarlenDynamicPersistentTileSchedulerILi192ELi160ELi384ELi128ELb0ELb1ELb1ELb1ELb0ELb1EEEEEEEEEvNT_6ParamsE)
        .other          _ZN7cutlass13device_kernelIN5flash11enable_sm90INS1_16FlashAttnFwdSm90INS1_25CollectiveMainloopFwdSm90ILi2EN4cute5tupleIJNS5_1CILi1EEES8_S8_EEENS6_IJNS7_ILi192EEENS7_ILi160EEENS7_ILi64EEEEEELi64ENS_12float_e4m3_tEfNS_4arch4Sm90ELb0ELb1ELb1ELb1ELb0ELb1ELb0ELb1ELb1ELb1ELb0ELb0EEENS1_21CollectiveEpilogueFwdINS6_IJSA_SC_SB_EEES9_NS_10bfloat16_tESG_Li384ELb1ELb1ELb0ELb1EEENS1_36VarlenDynamicPersistentTileSchedulerILi192ELi160ELi384ELi128ELb0ELb1ELb1ELb1ELb0ELb1EEEEEEEEEvNT_6ParamsE,@"STO_CUDA_ENTRY STV_DEFAULT"
_ZN7cutlass13device_kernelIN5flash11enable_sm90INS1_16FlashAttnFwdSm90INS1_25CollectiveMainloopFwdSm90ILi2EN4cute5tupleIJNS5_1CILi1EEES8_S8_EEENS6_IJNS7_ILi192EEENS7_ILi160EEENS7_ILi64EEEEEELi64ENS_12float_e4m3_tEfNS_4arch4Sm90ELb0ELb1ELb1ELb1ELb0ELb1ELb0ELb1ELb1ELb1ELb0ELb0EEENS1_21CollectiveEpilogueFwdINS6_IJSA_SC_SB_EEES9_NS_10bfloat16_tESG_Li384ELb1ELb1ELb0ELb1EEENS1_36VarlenDynamicPersistentTileSchedulerILi192ELi160ELi384ELi128ELb0ELb1ELb1ELb1ELb0ELb1EEEEEEEEEvNT_6ParamsE:
[----:B------:R-:W-:Y:S01]  /*0000*/  LDC R1, c[0x0][0x37c] ;  /* 0x0000df00ff017b82 */ /* 0x000fe20000000800 */
[----:B------:R-:W-:Y:S05]  /*0010*/  EXIT ;  /* 0x000000000000794d */ /* 0x000fea0003800000 */
.L_x_42:
        /* <DEDUP_REMOVED lines=14> */
.L_x_88:


//--------------------- .text._ZN7cutlass13device_kernelIN5flash11enable_sm90INS1_16FlashAttnFwdSm90INS1_25CollectiveMainloopFwdSm90ILi2EN4cute5tupleIJNS5_1CILi1EEES8_S8_EEENS6_IJNS7_ILi192EEENS7_ILi160EEENS7_ILi64EEEEEELi64ENS_12float_e4m3_tEfNS_4arch4Sm90ELb1ELb0ELb1ELb0ELb0ELb0ELb0ELb1ELb1ELb1ELb0ELb0EEENS1_21CollectiveEpilogueFwdINS6_IJSA_SC_SB_EEES9_NS_10bfloat16_tESG_Li384ELb0ELb1ELb0ELb1EEENS1_30DynamicPersistentTileSchedulerILi384ELi128ELb0ELb1ELb1EEEEEEEEEvNT_6ParamsE --------------------------
	.section	.text._ZN7cutlass13device_kernelIN5flash11enable_sm90INS1_16FlashAttnFwdSm90INS1_25CollectiveMainloopFwdSm90ILi2EN4cute5tupleIJNS5_1CILi1EEES8_S8_EEENS6_IJNS7_ILi192EEENS7_ILi160EEENS7_ILi64EEEEEELi64ENS_12float_e4m3_tEfNS_4arch4Sm90ELb1ELb0ELb1ELb0ELb0ELb0ELb0ELb1ELb1ELb1ELb0ELb0EEENS1_21CollectiveEpilogueFwdINS6_IJSA_SC_SB_EEES9_NS_10bfloat16_tESG_Li384ELb0ELb1ELb0ELb1EEENS1_30DynamicPersistentTileSchedulerILi384ELi128ELb0ELb1ELb1EEEEEEEEEvNT_6ParamsE,"ax",@progbits
	.align	128
.text._ZN7cutlass13device_kernelIN5flash11enable_sm90INS1_16FlashAttnFwdSm90INS1_25CollectiveMainloopFwdSm90ILi2EN4cute5tupleIJNS5_1CILi1EEES8_S8_EEENS6_IJNS7_ILi192EEENS7_ILi160EEENS7_ILi64EEEEEELi64ENS_12float_e4m3_tEfNS_4arch4Sm90ELb1ELb0ELb1ELb0ELb0ELb0ELb0ELb1ELb1ELb1ELb0ELb0EEENS1_21CollectiveEpilogueFwdINS6_IJSA_SC_SB_EEES9_NS_10bfloat16_tESG_Li384ELb0ELb1ELb0ELb1EEENS1_30DynamicPersistentTileSchedulerILi384ELi128ELb0ELb1ELb1EEEEEEEEEvNT_6ParamsE:
        .type           _ZN7cutlass13device_kernelIN5flash11enable_sm90INS1_16FlashAttnFwdSm90INS1_25CollectiveMainloopFwdSm90ILi2EN4cute5tupleIJNS5_1CILi1EEES8_S8_EEENS6_IJNS7_ILi192EEENS7_ILi160EEENS7_ILi64EEEEEELi64ENS_12float_e4m3_tEfNS_4arch4Sm90ELb1ELb0ELb1ELb0ELb0ELb0ELb0ELb1ELb1ELb1ELb0ELb0EEENS1_21CollectiveEpilogueFwdINS6_IJSA_SC_SB_EEES9_NS_10bfloat16_tESG_Li384ELb0ELb1ELb0ELb1EEENS1_30DynamicPersistentTileSchedulerILi384ELi128ELb0ELb1ELb1EEEEEEEEEvNT_6ParamsE,@function
        .size           _ZN7cutlass13device_kernelIN5flash11enable_sm90INS1_16FlashAttnFwdSm90INS1_25CollectiveMainloopFwdSm90ILi2EN4cute5tupleIJNS5_1CILi1EEES8_S8_EEENS6_IJNS7_ILi192EEENS7_ILi160EEENS7_ILi64EEEEEELi64ENS_12float_e4m3_tEfNS_4arch4Sm90ELb1ELb0ELb1ELb0ELb0ELb0ELb0ELb1ELb1ELb1ELb0ELb0EEENS1_21CollectiveEpilogueFwdINS6_IJSA_SC_SB_EEES9_NS_10bfloat16_tESG_Li384ELb0ELb1ELb0ELb1EEENS1_30DynamicPersistentTileSchedulerILi384ELi128ELb0ELb1ELb1EEEEEEEEEvNT_6ParamsE,(.L_x_89 - _ZN7cutlass13device_kernelIN5flash11enable_sm90INS1_16FlashAttnFwdSm90INS1_25CollectiveMainloopFwdSm90ILi2EN4cute5tupleIJNS5_1CILi1EEES8_S8_EEENS6_IJNS7_ILi192EEENS7_ILi160EEENS7_ILi64EEEEEELi64ENS_12float_e4m3_tEfNS_4arch4Sm90ELb1ELb0ELb1ELb0ELb0ELb0ELb0ELb1ELb1ELb1ELb0ELb0EEENS1_21CollectiveEpilogueFwdINS6_IJSA_SC_SB_EEES9_NS_10bfloat16_tESG_Li384ELb0ELb1ELb0ELb1EEENS1_30DynamicPersistentTileSchedulerILi384ELi128ELb0ELb1ELb1EEEEEEEEEvNT_6ParamsE)
        .other          _ZN7cutlass13device_kernelIN5flash11enable_sm90INS1_16FlashAttnFwdSm90INS1_25CollectiveMainloopFwdSm90ILi2EN4cute5tupleIJNS5_1CILi1EEES8_S8_EEENS6_IJNS7_ILi192EEENS7_ILi160EEENS7_ILi64EEEEEELi64ENS_12float_e4m3_tEfNS_4arch4Sm90ELb1ELb0ELb1ELb0ELb0ELb0ELb0ELb1ELb1ELb1ELb0ELb0EEENS1_21CollectiveEpilogueFwdINS6_IJSA_SC_SB_EEES9_NS_10bfloat16_tESG_Li384ELb0ELb1ELb0ELb1EEENS1_30DynamicPersistentTileSchedulerILi384ELi128ELb0ELb1ELb1EEEEEEEEEvNT_6ParamsE,@"STO_CUDA_ENTRY STV_DEFAULT"
_ZN7cutlass13device_kernelIN5flash11enable_sm90INS1_16FlashAttnFwdSm90INS1_25CollectiveMainloopFwdSm90ILi2EN4cute5tupleIJNS5_1CILi1EEES8_S8_EEENS6_IJNS7_ILi192EEENS7_ILi160EEENS7_ILi64EEEEEELi64ENS_12float_e4m3_tEfNS_4arch4Sm90ELb1ELb0ELb1ELb0ELb0ELb0ELb0ELb1ELb1ELb1ELb0ELb0EEENS1_21CollectiveEpilogueFwdINS6_IJSA_SC_SB_EEES9_NS_10bfloat16_tESG_Li384ELb0ELb1ELb0ELb1EEENS1_30DynamicPersistentTileSchedulerILi384ELi128ELb0ELb1ELb1EEEEEEEEEvNT_6ParamsE:
[----:B------:R-:W-:Y:S01]  /*0000*/  LDC R1, c[0x0][0x37c] ;  /* 0x0000df00ff017b82 */ /* 0x000fe20000000800 */
[----:B------:R-:W-:Y:S05]  /*0010*/  EXIT ;  /* 0x000000000000794d */ /* 0x000fea0003800000 */
.L_x_43:
        /* <DEDUP_REMOVED lines=14> */
.L_x_89:


//--------------------- .text._ZN7cutlass13device_kernelIN5flash11enable_sm90INS1_16FlashAttnFwdSm90INS1_25CollectiveMainloopFwdSm90ILi2EN4cute5tupleIJNS5_1CILi1EEES8_S8_EEENS6_IJNS7_ILi192EEENS7_ILi160EEENS7_ILi64EEEEEELi64ENS_12float_e4m3_tEfNS_4arch4Sm90ELb1ELb0ELb1ELb1ELb0ELb0ELb0ELb1ELb1ELb1ELb0ELb0EEENS1_21CollectiveEpilogueFwdINS6_IJSA_SC_SB_EEES9_NS_10bfloat16_tESG_Li384ELb1ELb1ELb0ELb1EEENS1_36VarlenDynamicPersistentTileSchedulerILi192ELi160ELi384ELi128ELb0ELb1ELb1ELb1ELb1ELb1EEEEEEEEEvNT_6ParamsE --------------------------
	.section	.text._ZN7cutlass13device_kernelIN5flash11enable_sm90INS1_16FlashAttnFwdSm90INS1_25CollectiveMainloopFwdSm90ILi2EN4cute5tupleIJNS5_1CILi1EEES8_S8_EEENS6_IJNS7_ILi192EEENS7_ILi160EEENS7_ILi64EEEEEELi64ENS_12float_e4m3_tEfNS_4arch4Sm90ELb1ELb0ELb1ELb1ELb0ELb0ELb0ELb1ELb1ELb1ELb0ELb0EEENS1_21CollectiveEpilogueFwdINS6_IJSA_SC_SB_EEES9_NS_10bfloat16_tESG_Li384ELb1ELb1ELb0ELb1EEENS1_36VarlenDynamicPersistentTileSchedulerILi192ELi160ELi384ELi128ELb0ELb1ELb1ELb1ELb1ELb1EEEEEEEEEvNT_6ParamsE,"ax",@progbits
	.align	128
.text._ZN7cutlass13device_kernelIN5flash11enable_sm90INS1_16FlashAttnFwdSm90INS1_25CollectiveMainloopFwdSm90ILi2EN4cute5tupleIJNS5_1CILi1EEES8_S8_EEENS6_IJNS7_ILi192EEENS7_ILi160EEENS7_ILi64EEEEEELi64ENS_12float_e4m3_tEfNS_4arch4Sm90ELb1ELb0ELb1ELb1ELb0ELb0ELb0ELb1ELb1ELb1ELb0ELb0EEENS1_21CollectiveEpilogueFwdINS6_IJSA_SC_SB_EEES9_NS_10bfloat16_tESG_Li384ELb1ELb1ELb0ELb1EEENS1_36VarlenDynamicPersistentTileSchedulerILi192ELi160ELi384ELi128ELb0ELb1ELb1ELb1ELb1ELb1EEEEEEEEEvNT_6ParamsE:
        .type           _ZN7cutlass13device_kernelIN5flash11enable_sm90INS1_16FlashAttnFwdSm90INS1_25CollectiveMainloopFwdSm90ILi2EN4cute5tupleIJNS5_1CILi1EEES8_S8_EEENS6_IJNS7_ILi192EEENS7_ILi160EEENS7_ILi64EEEEEELi64ENS_12float_e4m3_tEfNS_4arch4Sm90ELb1ELb0ELb1ELb1ELb0ELb0ELb0ELb1ELb1ELb1ELb0ELb0EEENS1_21CollectiveEpilogueFwdINS6_IJSA_SC_SB_EEES9_NS_10bfloat16_tESG_Li384ELb1ELb1ELb0ELb1EEENS1_36VarlenDynamicPersistentTileSchedulerILi192ELi160ELi384ELi128ELb0ELb1ELb1ELb1ELb1ELb1EEEEEEEEEvNT_6ParamsE,@function
        .size           _ZN7cutlass13device_kernelIN5flash11enable_sm90INS1_16FlashAttnFwdSm90INS1_25CollectiveMainloopFwdSm90ILi2EN4cute5tupleIJNS5_1CILi1EEES8_S8_EEENS6_IJNS7_ILi192EEENS7_ILi160EEENS7_ILi64EEEEEELi64ENS_12float_e4m3_tEfNS_4arch4Sm90ELb1ELb0ELb1ELb1ELb0ELb0ELb0ELb1ELb1ELb1ELb0ELb0EEENS1_21CollectiveEpilogueFwdINS6_IJSA_SC_SB_EEES9_NS_10bfloat16_tESG_Li384ELb1ELb1ELb0ELb1EEENS1_36VarlenDynamicPersistentTileSchedulerILi192ELi160ELi384ELi128ELb0ELb1ELb1ELb1ELb1ELb1EEEEEEEEEvNT_6ParamsE,(.L_x_90 - _ZN7cutlass13device_kernelIN5flash11enable_sm90INS1_16FlashAttnFwdSm90INS1_25CollectiveMainloopFwdSm90ILi2EN4cute5tupleIJNS5_1CILi1EEES8_S8_EEENS6_IJNS7_ILi192EEENS7_ILi160EEENS7_ILi64EEEEEELi64ENS_12float_e4m3_tEfNS_4arch4Sm90ELb1ELb0ELb1ELb1ELb0ELb0ELb0ELb1ELb1ELb1ELb0ELb0EEENS1_21CollectiveEpilogueFwdINS6_IJSA_SC_SB_EEES9_NS_10bfloat16_tESG_Li384ELb1ELb1ELb0ELb1EEENS1_36VarlenDynamicPersistentTileSchedulerILi192ELi160ELi384ELi128ELb0ELb1ELb1ELb1ELb1ELb1EEEEEEEEEvNT_6ParamsE)
        .other          _ZN7cutlass13device_kernelIN5flash11enable_sm90INS1_16FlashAttnFwdSm90INS1_25CollectiveMainloopFwdSm90ILi2EN4cute5tupleIJNS5_1CILi1EEES8_S8_EEENS6_IJNS7_ILi192EEENS7_ILi160EEENS7_ILi64EEEEEELi64ENS_12float_e4m3_tEfNS_4arch4Sm90ELb1ELb0ELb1ELb1ELb0ELb0ELb0ELb1ELb1ELb1ELb0ELb0EEENS1_21CollectiveEpilogueFwdINS6_IJSA_SC_SB_EEES9_NS_10bfloat16_tESG_Li384ELb1ELb1ELb0ELb1EEENS1_36VarlenDynamicPersistentTileSchedulerILi192ELi160ELi384ELi128ELb0ELb1ELb1ELb1ELb1ELb1EEEEEEEEEvNT_6ParamsE,@"STO_CUDA_ENTRY STV_DEFAULT"
_ZN7cutlass13device_kernelIN5flash11enable_sm90INS1_16FlashAttnFwdSm90INS1_25CollectiveMainloopFwdSm90ILi2EN4cute5tupleIJNS5_1CILi1EEES8_S8_EEENS6_IJNS7_ILi192EEENS7_ILi160EEENS7_ILi64EEEEEELi64ENS_12float_e4m3_tEfNS_4arch4Sm90ELb1ELb0ELb1ELb1ELb0ELb0ELb0ELb1ELb1ELb1ELb0ELb0EEENS1_21CollectiveEpilogueFwdINS6_IJSA_SC_SB_EEES9_NS_10bfloat16_tESG_Li384ELb1ELb1ELb0ELb1EEENS1_36VarlenDynamicPersistentTileSchedulerILi192ELi160ELi384ELi128ELb0ELb1ELb1ELb1ELb1ELb1EEEEEEEEEvNT_6ParamsE:
[----:B------:R-:W-:Y:S01]  /*0000*/  LDC R1, c[0x0][0x37c] ;  /* 0x0000df00ff017b82 */ /* 0x000fe20000000800 */
[----:B------:R-:W-:Y:S05]  /*0010*/  EXIT ;  /* 0x000000000000794d */ /* 0x000fea0003800000 */
.L_x_44:
        /* <DEDUP_REMOVED lines=14> */
.L_x_90:


//--------------------- .text._ZN7cutlass13device_kernelIN5flash11enable_sm90INS1_16FlashAttnFwdSm90INS1_25CollectiveMainloopFwdSm90ILi2EN4cute5tupleIJNS5_1CILi1EEES8_S8_EEENS6_IJNS7_ILi192EEENS7_ILi160EEENS7_ILi64EEEEEELi64ENS_12float_e4m3_tEfNS_4arch4Sm90ELb1ELb0ELb1ELb1ELb0ELb1ELb0ELb1ELb1ELb1ELb0ELb0EEENS1_21CollectiveEpilogueFwdINS6_IJSA_SC_SB_EEES9_NS_10bfloat16_tESG_Li384ELb1ELb1ELb0ELb1EEENS1_36VarlenDynamicPersistentTileSchedulerILi192ELi160ELi384ELi128ELb0ELb1ELb1ELb1ELb1ELb1EEEEEEEEEvNT_6ParamsE --------------------------
	.section	.text._ZN7cutlass13device_kernelIN5flash11enable_sm90INS1_16FlashAttnFwdSm90INS1_25CollectiveMainloopFwdSm90ILi2EN4cute5tupleIJNS5_1CILi1EEES8_S8_EEENS6_IJNS7_ILi192EEENS7_ILi160EEENS7_ILi64EEEEEELi64ENS_12float_e4m3_tEfNS_4arch4Sm90ELb1ELb0ELb1ELb1ELb0ELb1ELb0ELb1ELb1ELb1ELb0ELb0EEENS1_21CollectiveEpilogueFwdINS6_IJSA_SC_SB_EEES9_NS_10bfloat16_tESG_Li384ELb1ELb1ELb0ELb1EEENS1_36VarlenDynamicPersistentTileSchedulerILi192ELi160ELi384ELi128ELb0ELb1ELb1ELb1ELb1ELb1EEEEEEEEEvNT_6ParamsE,"ax",@progbits
	.align	128
.text._ZN7cutlass13device_kernelIN5flash11enable_sm90INS1_16FlashAttnFwdSm90INS1_25CollectiveMainloopFwdSm90ILi2EN4cute5tupleIJNS5_1CILi1EEES8_S8_EEENS6_IJNS7_ILi192EEENS7_ILi160EEENS7_ILi64EEEEEELi64ENS_12float_e4m3_tEfNS_4arch4Sm90ELb1ELb0ELb1ELb1ELb0ELb1ELb0ELb1ELb1ELb1ELb0ELb0EEENS1_21CollectiveEpilogueFwdINS6_IJSA_SC_SB_EEES9_NS_10bfloat16_tESG_Li384ELb1ELb1ELb0ELb1EEENS1_36VarlenDynamicPersistentTileSchedulerILi192ELi160ELi384ELi128ELb0ELb1ELb1ELb1ELb1ELb1EEEEEEEEEvNT_6ParamsE:
        .type           _ZN7cutlass13device_kernelIN5flash11enable_sm90INS1_16FlashAttnFwdSm90INS1_25CollectiveMainloopFwdSm90ILi2EN4cute5tupleIJNS5_1CILi1EEES8_S8_EEENS6_IJNS7_ILi192EEENS7_ILi160EEENS7_ILi64EEEEEELi64ENS_12float_e4m3_tEfNS_4arch4Sm90ELb1ELb0ELb1ELb1ELb0ELb1ELb0ELb1ELb1ELb1ELb0ELb0EEENS1_21CollectiveEpilogueFwdINS6_IJSA_SC_SB_EEES9_NS_10bfloat16_tESG_Li384ELb1ELb1ELb0ELb1EEENS1_36VarlenDynamicPersistentTileSchedulerILi192ELi160ELi384ELi128ELb0ELb1ELb1ELb1ELb1ELb1EEEEEEEEEvNT_6ParamsE,@function
        .size           _ZN7cutlass13device_kernelIN5flash11enable_sm90INS1_16FlashAttnFwdSm90INS1_25CollectiveMainloopFwdSm90ILi2EN4cute5tupleIJNS5_1CILi1EEES8_S8_EEENS6_IJNS7_ILi192EEENS7_ILi160EEENS7_ILi64EEEEEELi64ENS_12float_e4m3_tEfNS_4arch4Sm90ELb1ELb0ELb1ELb1ELb0ELb1ELb0ELb1ELb1ELb1ELb0ELb0EEENS1_21CollectiveEpilogueFwdINS6_IJSA_SC_SB_EEES9_NS_10bfloat16_tESG_Li384ELb1ELb1ELb0ELb1EEENS1_36VarlenDynamicPersistentTileSchedulerILi192ELi160ELi384ELi128ELb0ELb1ELb1ELb1ELb1ELb1EEEEEEEEEvNT_6ParamsE,(.L_x_91 - _ZN7cutlass13device_kernelIN5flash11enable_sm90INS1_16FlashAttnFwdSm90INS1_25CollectiveMainloopFwdSm90ILi2EN4cute5tupleIJNS5_1CILi1EEES8_S8_EEENS6_IJNS7_ILi192EEENS7_ILi160EEENS7_ILi64EEEEEELi64ENS_12float_e4m3_tEfNS_4arch4Sm90ELb1ELb0ELb1ELb1ELb0ELb1ELb0ELb1ELb1ELb1ELb0ELb0EEENS1_21CollectiveEpilogueFwdINS6_IJSA_SC_SB_EEES9_NS_10bfloat16_tESG_Li384ELb1ELb1ELb0ELb1EEENS1_36VarlenDynamicPersistentTileSchedulerILi192ELi160ELi384ELi128ELb0ELb1ELb1ELb1ELb1ELb1EEEEEEEEEvNT_6ParamsE)
        .other          _ZN7cutlass13device_kernelIN5flash11enable_sm90INS1_16FlashAttnFwdSm90INS1_25CollectiveMainloopFwdSm90ILi2EN4cute5tupleIJNS5_1CILi1EEES8_S8_EEENS6_IJNS7_ILi192EEENS7_ILi160EEENS7_ILi64EEEEEELi64ENS_12float_e4m3_tEfNS_4arch4Sm90ELb1ELb0ELb1ELb1ELb0ELb1ELb0ELb1ELb1ELb1ELb0ELb0EEENS1_21CollectiveEpilogueFwdINS6_IJSA_SC_SB_EEES9_NS_10bfloat16_tESG_Li384ELb1ELb1ELb0ELb1EEENS1_36VarlenDynamicPersistentTileSchedulerILi192ELi160ELi384ELi128ELb0ELb1ELb1ELb1ELb1ELb1EEEEEEEEEvNT_6ParamsE,@"STO_CUDA_ENTRY STV_DEFAULT"
_ZN7cutlass13device_kernelIN5flash11enable_sm90INS1_16FlashAttnFwdSm90INS1_25CollectiveMainloopFwdSm90ILi2EN4cute5tupleIJNS5_1CILi1EEES8_S8_EEENS6_IJNS7_ILi192EEENS7_ILi160EEENS7_ILi64EEEEEELi64ENS_12float_e4m3_tEfNS_4arch4Sm90ELb1ELb0ELb1ELb1ELb0ELb1ELb0ELb1ELb1ELb1ELb0ELb0EEENS1_21CollectiveEpilogueFwdINS6_IJSA_SC_SB_EEES9_NS_10bfloat16_tESG_Li384ELb1ELb1ELb0ELb1EEENS1_36VarlenDynamicPersistentTileSchedulerILi192ELi160ELi384ELi128ELb0ELb1ELb1ELb1ELb1ELb1EEEEEEEEEvNT_6ParamsE:
[----:B------:R-:W-:Y:S01]  /*0000*/  LDC R1, c[0x0][0x37c] ;  /* 0x0000df00ff017b82 */ /* 0x000fe20000000800 */
[----:B------:R-:W-:Y:S05]  /*0010*/  EXIT ;  /* 0x000000000000794d */ /* 0x000fea0003800000 */
.L_x_45:
        /* <DEDUP_REMOVED lines=14> */
.L_x_91:


//--------------------- .nv.shared.reserved.0     --------------------------
	.section	.nv.shared.reserved.0,"aw",@nobits
	.weak		__nv_reservedSMEM_offset_0_alias
	.size		__nv_reservedSMEM_offset_0_alias, 0, 64
	.other		__nv_reservedSMEM_offset_0_alias,@"STO_CUDA_RESERVED_SHARED STV_DEFAULT"
__nv_reservedSMEM_offset_0_alias:
	.zero		0
	.zero		64


//--------------------- .nv.global                --------------------------
	.section	.nv.global,"aw",@nobits
.nv.global:
	.type		_ZN82_INTERNAL_a59f53e3_46_flash_fwd_hdimall_e4m3_softcap_packgqa_sm90_cu_a6473388_36784cute1_E,@object
	.size		_ZN82_INTERNAL_a59f53e3_46_flash_fwd_hdimall_e4m3_softcap_packgqa_sm90_cu_a6473388_36784cute1_E,(_ZN82_INTERNAL_a59f53e3_46_flash_fwd_hdimall_e4m3_softcap_packgqa_sm90_cu_a6473388_36784cuda3std3__45__cpo6cbeginE - _ZN82_INTERNAL_a59f53e3_46_flash_fwd_hdimall_e4m3_softcap_packgqa_sm90_cu_a6473388_36784cute1_E)
_ZN82_INTERNAL_a59f53e3_46_flash_fwd_hdimall_e4m3_softcap_packgqa_sm90_cu_a6473388_36784cute1_E:
	.zero		1
	.type		_ZN82_INTERNAL_a59f53e3_46_flash_fwd_hdimall_e4m3_softcap_packgqa_sm90_cu_a6473388_36784cuda3std3__45__cpo6cbeginE,@object
	.size		_ZN82_INTERNAL_a59f53e3_46_flash_fwd_hdimall_e4m3_softcap_packgqa_sm90_cu_a6473388_36784cuda3std3__45__cpo6cbeginE,(_ZN82_INTERNAL_a59f53e3_46_flash_fwd_hdimall_e4m3_softcap_packgqa_sm90_cu_a6473388_36784cuda3std3__48in_placeE - _ZN82_INTERNAL_a59f53e3_46_flash_fwd_hdimall_e4m3_softcap_packgqa_sm90_cu_a6473388_36784cuda3std3__45__cpo6cbeginE)
_ZN82_INTERNAL_a59f53e3_46_flash_fwd_hdimall_e4m3_softcap_packgqa_sm90_cu_a6473388_36784cuda3std3__45__cpo6cbeginE:
	.zero		1
	.type		_ZN82_INTERNAL_a59f53e3_46_flash_fwd_hdimall_e4m3_softcap_packgqa_sm90_cu_a6473388_36784cuda3std3__48in_placeE,@object
	.size		_ZN82_INTERNAL_a59f53e3_46_flash_fwd_hdimall_e4m3_softcap_packgqa_sm90_cu_a6473388_36784cuda3std3__48in_placeE,(_ZN82_INTERNAL_a59f53e3_46_flash_fwd_hdimall_e4m3_softcap_packgqa_sm90_cu_a6473388_36784cuda3std6ranges3__45__cpo9iter_moveE - _ZN82_INTERNAL_a59f53e3_46_flash_fwd_hdimall_e4m3_softcap_packgqa_sm90_cu_a6473388_36784cuda3std3__48in_placeE)
_ZN82_INTERNAL_a59f53e3_46_flash_fwd_hdimall_e4m3_softcap_packgqa_sm90_cu_a6473388_36784cuda3std3__48in_placeE:
	.zero		1
	.type		_ZN82_INTERNAL_a59f53e3_46_flash_fwd_hdimall_e4m3_softcap_packgqa_sm90_cu_a6473388_36784cuda3std6ranges3__45__cpo9iter_moveE,@object
	.size		_ZN82_INTERNAL_a59f53e3_46_flash_fwd_hdimall_e4m3_softcap_packgqa_sm90_cu_a6473388_36784cuda3std6ranges3__45__cpo9iter_moveE,(_ZN82_INTERNAL_a59f53e3_46_flash_fwd_hdimall_e4m3_softcap_packgqa_sm90_cu_a6473388_36784cuda3std3__45__cpo5beginE - _ZN82_INTERNAL_a59f53e3_46_flash_fwd_hdimall_e4m3_softcap_packgqa_sm90_cu_a6473388_36784cuda3std6ranges3__45__cpo9iter_moveE)
_ZN82_INTERNAL_a59f53e3_46_flash_fwd_hdimall_e4m3_softcap_packgqa_sm90_cu_a6473388_36784cuda3std6ranges3__45__cpo9iter_moveE:
	.zero		1
	.type		_ZN82_INTERNAL_a59f53e3_46_flash_fwd_hdimall_e4m3_softcap_packgqa_sm90_cu_a6473388_36784cuda3std3__45__cpo5beginE,@object
	.size		_ZN82_INTERNAL_a59f53e3_46_flash_fwd_hdimall_e4m3_softcap_packgqa_sm90_cu_a6473388_36784cuda3std3__45__cpo5beginE,(_ZN82_INTERNAL_a59f53e3_46_flash_fwd_hdimall_e4m3_softcap_packgqa_sm90_cu_a6473388_36784cuda3std3__484_GLOBAL__N__a59f53e3_46_flash_fwd_hdimall_e4m3_softcap_packgqa_sm90_cu_a6473388_36786ignoreE - _ZN82_INTERNAL_a59f53e3_46_flash_fwd_hdimall_e4m3_softcap_packgqa_sm90_cu_a6473388_36784cuda3std3__45__cpo5beginE)
_ZN82_INTERNAL_a59f53e3_46_flash_fwd_hdimall_e4m3_softcap_packgqa_sm90_cu_a6473388_36784cuda3std3__45__cpo5beginE:
	.zero		1
	.type		_ZN82_INTERNAL_a59f53e3_46_flash_fwd_hdimall_e4m3_softcap_packgqa_sm90_cu_a6473388_36784cuda3std3__484_GLOBAL__N__a59f53e3_46_flash_fwd_hdimall_e4m3_softcap_packgqa_sm90_cu_a6473388_36786ignoreE,@object
	.size		_ZN82_INTERNAL_a59f53e3_46_flash_fwd_hdimall_e4m3_softcap_packgqa_sm90_cu_a6473388_36784cuda3std3__484_GLOBAL__N__a59f53e3_46_flash_fwd_hdimall_e4m3_softcap_packgqa_sm90_cu_a6473388_36786ignoreE,(_ZN82_INTERNAL_a59f53e3_46_flash_fwd_hdimall_e4m3_softcap_packgqa_sm90_cu_a6473388_36784cute7productE - _ZN82_INTERNAL_a59f53e3_46_flash_fwd_hdimall_e4m3_softcap_packgqa_sm90_cu_a6473388_36784cuda3std3__484_GLOBAL__N__a59f53e3_46_flash_fwd_hdimall_e4m3_softcap_packgqa_sm90_cu_a6473388_36786ignoreE)
_ZN82_INTERNAL_a59f53e3_46_flash_fwd_hdimall_e4m3_softcap_packgqa_sm90_cu_a6473388_36784cuda3std3__484_GLOBAL__N__a59f53e3_46_flash_fwd_hdimall_e4m3_softcap_packgqa_sm90_cu_a6473388_36786ignoreE:
	.zero		1
	.type		_ZN82_INTERNAL_a59f53e3_46_flash_fwd_hdimall_e4m3_softcap_packgqa_sm90_cu_a6473388_36784cute7productE,@object
	.size		_ZN82_INTERNAL_a59f53e3_46_flash_fwd_hdimall_e4m3_softcap_packgqa_sm90_cu_a6473388_36784cute7productE,(_ZN82_INTERNAL_a59f53e3_46_flash_fwd_hdimall_e4m3_softcap_packgqa_sm90_cu_a6473388_36784cuda3std3__45__cpo3endE - _ZN82_INTERNAL_a59f53e3_46_flash_fwd_hdimall_e4m3_softcap_packgqa_sm90_cu_a6473388_36784cute7productE)
_ZN82_INTERNAL_a59f53e3_46_flash_fwd_hdimall_e4m3_softcap_packgqa_sm90_cu_a6473388_36784cute7productE:
	.zero		1
	.type		_ZN82_INTERNAL_a59f53e3_46_flash_fwd_hdimall_e4m3_softcap_packgqa_sm90_cu_a6473388_36784cuda3std3__45__cpo3endE,@object
	.size		_ZN82_INTERNAL_a59f53e3_46_flash_fwd_hdimall_e4m3_softcap_packgqa_sm90_cu_a6473388_36784cuda3std3__45__cpo3endE,(_ZN82_INTERNAL_a59f53e3_46_flash_fwd_hdimall_e4m3_softcap_packgqa_sm90_cu_a6473388_36784cuda3std3__419piecewise_constructE - _ZN82_INTERNAL_a59f53e3_46_flash_fwd_hdimall_e4m3_softcap_packgqa_sm90_cu_a6473388_36784cuda3std3__45__cpo3endE)
_ZN82_INTERNAL_a59f53e3_46_flash_fwd_hdimall_e4m3_softcap_packgqa_sm90_cu_a6473388_36784cuda3std3__45__cpo3endE:
	.zero		1
	.type		_ZN82_INTERNAL_a59f53e3_46_flash_fwd_hdimall_e4m3_softcap_packgqa_sm90_cu_a6473388_36784cuda3std3__419piecewise_constructE,@object
	.size		_ZN82_INTERNAL_a59f53e3_46_flash_fwd_hdimall_e4m3_softcap_packgqa_sm90_cu_a6473388_36784cuda3std3__419piecewise_constructE,(_ZN82_INTERNAL_a59f53e3_46_flash_fwd_hdimall_e4m3_softcap_packgqa_sm90_cu_a6473388_36784cuda3std3__45__cpo4cendE - _ZN82_INTERNAL_a59f53e3_46_flash_fwd_hdimall_e4m3_softcap_packgqa_sm90_cu_a6473388_36784cuda3std3__419piecewise_constructE)
_ZN82_INTERNAL_a59f53e3_46_flash_fwd_hdimall_e4m3_softcap_packgqa_sm90_cu_a6473388_36784cuda3std3__419piecewise_constructE:
	.zero		1
	.type		_ZN82_INTERNAL_a59f53e3_46_flash_fwd_hdimall_e4m3_softcap_packgqa_sm90_cu_a6473388_36784cuda3std3__45__cpo4cendE,@object
	.size		_ZN82_INTERNAL_a59f53e3_46_flash_fwd_hdimall_e4m3_softcap_packgqa_sm90_cu_a6473388_36784cuda3std3__45__cpo4cendE,(_ZN82_INTERNAL_a59f53e3_46_flash_fwd_hdimall_e4m3_softcap_packgqa_sm90_cu_a6473388_36784cuda3std6ranges3__45__cpo4swapE - _ZN82_INTERNAL_a59f53e3_46_flash_fwd_hdimall_e4m3_softcap_packgqa_sm90_cu_a6473388_36784cuda3std3__45__cpo4cendE)
_ZN82_INTERNAL_a59f53e3_46_flash_fwd_hdimall_e4m3_softcap_packgqa_sm90_cu_a6473388_36784cuda3std3__45__cpo4cendE:
	.zero		1
	.type		_ZN82_INTERNAL_a59f53e3_46_flash_fwd_hdimall_e4m3_softcap_packgqa_sm90_cu_a6473388_36784cuda3std6ranges3__45__cpo4swapE,@object
	.size		_ZN82_INTERNAL_a59f53e3_46_flash_fwd_hdimall_e4m3_softcap_packgqa_sm90_cu_a6473388_36784cuda3std6ranges3__45__cpo4swapE,(.L_7 - _ZN82_INTERNAL_a59f53e3_46_flash_fwd_hdimall_e4m3_softcap_packgqa_sm90_cu_a6473388_36784cuda3std6ranges3__45__cpo4swapE)
_ZN82_INTERNAL_a59f53e3_46_flash_fwd_hdimall_e4m3_softcap_packgqa_sm90_cu_a6473388_36784cuda3std6ranges3__45__cpo4swapE:
	.zero		1
.L_7:


//--------------------- .nv.constant0._ZN7cutlass13device_kernelIN5flash11enable_sm90INS1_16FlashAttnFwdSm90INS1_25CollectiveMainloopFwdSm90ILi2EN4cute5tupleIJNS5_1CILi1EEES8_S8_EEENS6_IJNS7_ILi128EEESA_NS7_ILi256EEEEEELi256ENS_12float_e4m3_tEfNS_4arch4Sm90ELb0ELb0ELb1ELb0ELb0ELb0ELb0ELb1ELb1ELb1ELb0ELb0EEENS1_21CollectiveEpilogueFwdINS6_IJSA_SB_SA_EEES9_NS_10bfloat16_tESF_Li256ELb0ELb1ELb0ELb1EEENS1_29StaticPersistentTileSchedulerILb0EEEEEEEEEvNT_6ParamsE --------------------------
	.section	.nv.constant0._ZN7cutlass13device_kernelIN5flash11enable_sm90INS1_16FlashAttnFwdSm90INS1_25CollectiveMainloopFwdSm90ILi2EN4cute5tupleIJNS5_1CILi1EEES8_S8_EEENS6_IJNS7_ILi128EEESA_NS7_ILi256EEEEEELi256ENS_12float_e4m3_tEfNS_4arch4Sm90ELb0ELb0ELb1ELb0ELb0ELb0ELb0ELb1ELb1ELb1ELb0ELb0EEENS1_21CollectiveEpilogueFwdINS6_IJSA_SB_SA_EEES9_NS_10bfloat16_tESF_Li256ELb0ELb1ELb0ELb1EEENS1_29StaticPersistentTileSchedulerILb0EEEEEEEEEvNT_6ParamsE,"a",@progbits
	.sectionflags	@""
	.align	4
.nv.constant0._ZN7cutlass13device_kernelIN5flash11enable_sm90INS1_16FlashAttnFwdSm90INS1_25CollectiveMainloopFwdSm90ILi2EN4cute5tupleIJNS5_1CILi1EEES8_S8_EEENS6_IJNS7_ILi128EEESA_NS7_ILi256EEEEEELi256ENS_12float_e4m3_tEfNS_4arch4Sm90ELb0ELb0ELb1ELb0ELb0ELb0ELb0ELb1ELb1ELb1ELb0ELb0EEENS1_21CollectiveEpilogueFwdINS6_IJSA_SB_SA_EEES9_NS_10bfloat16_tESF_Li256ELb0ELb1ELb0ELb1EEENS1_29StaticPersistentTileSchedulerILb0EEEEEEEEEvNT_6ParamsE:
	.zero		3456


//--------------------- .nv.constant0._ZN7cutlass13device_kernelIN5flash11enable_sm90INS1_16FlashAttnFwdSm90INS1_25CollectiveMainloopFwdSm90ILi2EN4cute5tupleIJNS5_1CILi1EEES8_S8_EEENS6_IJNS7_ILi128EEESA_NS7_ILi256EEEEEELi256ENS_12float_e4m3_tEfNS_4arch4Sm90ELb0ELb0ELb1ELb1ELb0ELb0ELb0ELb1ELb1ELb1ELb0ELb0EEENS1_21CollectiveEpilogueFwdINS6_IJSA_SB_SA_EEES9_NS_10bfloat16_tESF_Li256ELb1ELb1ELb0ELb1EEENS1_36VarlenDynamicPersistentTileSchedulerILi128ELi128ELi256ELi128ELb0ELb1ELb1ELb0ELb1ELb1EEEEEEEEEvNT_6ParamsE --------------------------
	.section	.nv.constant0._ZN7cutlass13device_kernelIN5flash11enable_sm90INS1_16FlashAttnFwdSm90INS1_25CollectiveMainloopFwdSm90ILi2EN4cute5tupleIJNS5_1CILi1EEES8_S8_EEENS6_IJNS7_ILi128EEESA_NS7_ILi256EEEEEELi256ENS_12float_e4m3_tEfNS_4arch4Sm90ELb0ELb0ELb1ELb1ELb0ELb0ELb0ELb1ELb1ELb1ELb0ELb0EEENS1_21CollectiveEpilogueFwdINS6_IJSA_SB_SA_EEES9_NS_10bfloat16_tESF_Li256ELb1ELb1ELb0ELb1EEENS1_36VarlenDynamicPersistentTileSchedulerILi128ELi128ELi256ELi128ELb0ELb1ELb1ELb0ELb1ELb1EEEEEEEEEvNT_6ParamsE,"a",@progbits
	.sectionflags	@""
	.align	4
.nv.constant0._ZN7cutlass13device_kernelIN5flash11enable_sm90INS1_16FlashAttnFwdSm90INS1_25CollectiveMainloopFwdSm90ILi2EN4cute5tupleIJNS5_1CILi1EEES8_S8_EEENS6_IJNS7_ILi128EEESA_NS7_ILi256EEEEEELi256ENS_12float_e4m3_tEfNS_4arch4Sm90ELb0ELb0ELb1ELb1ELb0ELb0ELb0ELb1ELb1ELb1ELb0ELb0EEENS1_21CollectiveEpilogueFwdINS6_IJSA_SB_SA_EEES9_NS_10bfloat16_tESF_Li256ELb1ELb1ELb0ELb1EEENS1_36VarlenDynamicPersistentTileSchedulerILi128ELi128ELi256ELi128ELb0ELb1ELb1ELb0ELb1ELb1EEEEEEEEEvNT_6ParamsE:
	.zero		3584


//--------------------- .nv.constant0._ZN7cutlass13device_kernelIN5flash11enable_sm90INS1_16FlashAttnFwdSm90INS1_25CollectiveMainloopFwdSm90ILi2EN4cute5tupleIJNS5_1CILi1EEES8_S8_EEENS6_IJNS7_ILi128EEESA_NS7_ILi256EEEEEELi256ENS_12float_e4m3_tEfNS_4arch4Sm90ELb0ELb0ELb1ELb1ELb0ELb1ELb0ELb1ELb1ELb1ELb0ELb0EEENS1_21CollectiveEpilogueFwdINS6_IJSA_SB_SA_EEES9_NS_10bfloat16_tESF_Li256ELb1ELb1ELb0ELb1EEENS1_36VarlenDynamicPersistentTileSchedulerILi128ELi128ELi256ELi128ELb0ELb1ELb1ELb0ELb1ELb1EEEEEEEEEvNT_6ParamsE --------------------------
	.section	.nv.constant0._ZN7cutlass13device_kernelIN5flash11enable_sm90INS1_16FlashAttnFwdSm90INS1_25CollectiveMainloopFwdSm90ILi2EN4cute5tupleIJNS5_1CILi1EEES8_S8_EEENS6_IJNS7_ILi128EEESA_NS7_ILi256EEEEEELi256ENS_12float_e4m3_tEfNS_4arch4Sm90ELb0ELb0ELb1ELb1ELb0ELb1ELb0ELb1ELb1ELb1ELb0ELb0EEENS1_21CollectiveEpilogueFwdINS6_IJSA_SB_SA_EEES9_NS_10bfloat16_tESF_Li256ELb1ELb1ELb0ELb1EEENS1_36VarlenDynamicPersistentTileSchedulerILi128ELi128ELi256ELi128ELb0ELb1ELb1ELb0ELb1ELb1EEEEEEEEEvNT_6ParamsE,"a",@progbits
	.sectionflags	@""
	.align	4
.nv.constant0._ZN7cutlass13device_kernelIN5flash11enable_sm90INS1_16FlashAttnFwdSm90INS1_25CollectiveMainloopFwdSm90ILi2EN4cute5tupleIJNS5_1CILi1EEES8_S8_EEENS6_IJNS7_ILi128EEESA_NS7_ILi256EEEEEELi256ENS_12float_e4m3_tEfNS_4arch4Sm90ELb0ELb0ELb1ELb1ELb0ELb1ELb0ELb1ELb1ELb1ELb0ELb0EEENS1_21CollectiveEpilogueFwdINS6_IJSA_SB_SA_EEES9_NS_10bfloat16_tESF_Li256ELb1ELb1ELb0ELb1EEENS1_36VarlenDynamicPersistentTileSchedulerILi128ELi128ELi256ELi128ELb0ELb1ELb1ELb0ELb1ELb1EEEEEEEEEvNT_6ParamsE:
	.zero		3584


//--------------------- .nv.constant0._ZN7cutlass13device_kernelIN5flash11enable_sm90INS1_16FlashAttnFwdSm90INS1_25CollectiveMainloopFwdSm90ILi2EN4cute5tupleIJNS5_1CILi1EEES8_S8_EEENS6_IJNS7_ILi128EEENS7_ILi64EEENS7_ILi256EEEEEELi256ENS_12float_e4m3_tEfNS_4arch4Sm90ELb0ELb1ELb1ELb0ELb0ELb0ELb0ELb1ELb1ELb1ELb0ELb0EEENS1_21CollectiveEpilogueFwdINS6_IJSA_SC_SB_EEES9_NS_10bfloat16_tESG_Li256ELb0ELb1ELb0ELb1EEENS1_30DynamicPersistentTileSchedulerILi256ELi128ELb0ELb1ELb1EEEEEEEEEvNT_6ParamsE --------------------------
	.section	.nv.constant0._ZN7cutlass13device_kernelIN5flash11enable_sm90INS1_16FlashAttnFwdSm90INS1_25CollectiveMainloopFwdSm90ILi2EN4cute5tupleIJNS5_1CILi1EEES8_S8_EEENS6_IJNS7_ILi128EEENS7_ILi64EEENS7_ILi256EEEEEELi256ENS_12float_e4m3_tEfNS_4arch4Sm90ELb0ELb1ELb1ELb0ELb0ELb0ELb0ELb1ELb1ELb1ELb0ELb0EEENS1_21CollectiveEpilogueFwdINS6_IJSA_SC_SB_EEES9_NS_10bfloat16_tESG_Li256ELb0ELb1ELb0ELb1EEENS1_30DynamicPersistentTileSchedulerILi256ELi128ELb0ELb1ELb1EEEEEEEEEvNT_6ParamsE,"a",@progbits
	.sectionflags	@""
	.align	4
.nv.constant0._ZN7cutlass13device_kernelIN5flash11enable_sm90INS1_16FlashAttnFwdSm90INS1_25CollectiveMainloopFwdSm90ILi2EN4cute5tupleIJNS5_1CILi1EEES8_S8_EEENS6_IJNS7_ILi128EEENS7_ILi64EEENS7_ILi256EEEEEELi256ENS_12float_e4m3_tEfNS_4arch4Sm90ELb0ELb1ELb1ELb0ELb0ELb0ELb0ELb1ELb1ELb1ELb0ELb0EEENS1_21CollectiveEpilogueFwdINS6_IJSA_SC_SB_EEES9_NS_10bfloat16_tESG_Li256ELb0ELb1ELb0ELb1EEENS1_30DynamicPersistentTileSchedulerILi256ELi128ELb0ELb1ELb1EEEEEEEEEvNT_6ParamsE:
	.zero		3584


//--------------------- .nv.constant0._ZN7cutlass13device_kernelIN5flash11enable_sm90INS1_16FlashAttnFwdSm90INS1_25CollectiveMainloopFwdSm90ILi2EN4cute5tupleIJNS5_1CILi1EEES8_S8_EEENS6_IJNS7_ILi128EEENS7_ILi64EEENS7_ILi256EEEEEELi256ENS_12float_e4m3_tEfNS_4arch4Sm90ELb0ELb1ELb1ELb1ELb0ELb0ELb0ELb1ELb1ELb1ELb0ELb0EEENS1_21CollectiveEpilogueFwdINS6_IJSA_SC_SB_EEES9_NS_10bfloat16_tESG_Li256ELb1ELb1ELb0ELb1EEENS1_36VarlenDynamicPersistentTileSchedulerILi128ELi64ELi256ELi128ELb0ELb1ELb1ELb1ELb0ELb1EEEEEEEEEvNT_6ParamsE --------------------------
	.section	.nv.constant0._ZN7cutlass13device_kernelIN5flash11enable_sm90INS1_16FlashAttnFwdSm90INS1_25CollectiveMainloopFwdSm90ILi2EN4cute5tupleIJNS5_1CILi1EEES8_S8_EEENS6_IJNS7_ILi128EEENS7_ILi64EEENS7_ILi256EEEEEELi256ENS_12float_e4m3_tEfNS_4arch4Sm90ELb0ELb1ELb1ELb1ELb0ELb0ELb0ELb1ELb1ELb1ELb0ELb0EEENS1_21CollectiveEpilogueFwdINS6_IJSA_SC_SB_EEES9_NS_10bfloat16_tESG_Li256ELb1ELb1ELb0ELb1EEENS1_36VarlenDynamicPersistentTileSchedulerILi128ELi64ELi256ELi128ELb0ELb1ELb1ELb1ELb0ELb1EEEEEEEEEvNT_6ParamsE,"a",@progbits
	.sectionflags	@""
	.align	4
.nv.constant0._ZN7cutlass13device_kernelIN5flash11enable_sm90INS1_16FlashAttnFwdSm90INS1_25CollectiveMainloopFwdSm90ILi2EN4cute5tupleIJNS5_1CILi1EEES8_S8_EEENS6_IJNS7_ILi128EEENS7_ILi64EEENS7_ILi256EEEEEELi256ENS_12float_e4m3_tEfNS_4arch4Sm90ELb0ELb1ELb1ELb1ELb0ELb0ELb0ELb1ELb1ELb1ELb0ELb0EEENS1_21CollectiveEpilogueFwdINS6_IJSA_SC_SB_EEES9_NS_10bfloat16_tESG_Li256ELb1ELb1ELb0ELb1EEENS1_36VarlenDynamicPersistentTileSchedulerILi128ELi64ELi256ELi128ELb0ELb1ELb1ELb1ELb0ELb1EEEEEEEEEvNT_6ParamsE:
	.zero		3584


//--------------------- .nv.constant0._ZN7cutlass13device_kernelIN5flash11enable_sm90INS1_16FlashAttnFwdSm90INS1_25CollectiveMainloopFwdSm90ILi2EN4cute5tupleIJNS5_1CILi1EEES8_S8_EEENS6_IJNS7_ILi128EEENS7_ILi64EEENS7_ILi256EEEEEELi256ENS_12float_e4m3_tEfNS_4arch4Sm90ELb0ELb1ELb1ELb1ELb0ELb1ELb0ELb1ELb1ELb1ELb0ELb0EEENS1_21CollectiveEpilogueFwdINS6_IJSA_SC_SB_EEES9_NS_10bfloat16_tESG_Li256ELb1ELb1ELb0ELb1EEENS1_36VarlenDynamicPersistentTileSchedulerILi128ELi64ELi256ELi128ELb0ELb1ELb1ELb1ELb0ELb1EEEEEEEEEvNT_6ParamsE --------------------------
	.section	.nv.constant0._ZN7cutlass13device_kernelIN5flash11enable_sm90INS1_16FlashAttnFwdSm90INS1_25CollectiveMainloopFwdSm90ILi2EN4cute5tupleIJNS5_1CILi1EEES8_S8_EEENS6_IJNS7_ILi128EEENS7_ILi64EEENS7_ILi256EEEEEELi256ENS_12float_e4m3_tEfNS_4arch4Sm90ELb0ELb1ELb1ELb1ELb0ELb1ELb0ELb1ELb1ELb1ELb0ELb0EEENS1_21CollectiveEpilogueFwdINS6_IJSA_SC_SB_EEES9_NS_10bfloat16_tESG_Li256ELb1ELb1ELb0ELb1EEENS1_36VarlenDynamicPersistentTileSchedulerILi128ELi64ELi256ELi128ELb0ELb1ELb1ELb1ELb0ELb1EEEEEEEEEvNT_6ParamsE,"a",@progbits
	.sectionflags	@""
	.align	4
.nv.constant0._ZN7cutlass13device_kernelIN5flash11enable_sm90INS1_16FlashAttnFwdSm90INS1_25CollectiveMainloopFwdSm90ILi2EN4cute5tupleIJNS5_1CILi1EEES8_S8_EEENS6_IJNS7_ILi128EEENS7_ILi64EEENS7_ILi256EEEEEELi256ENS_12float_e4m3_tEfNS_4arch4Sm90ELb0ELb1ELb1ELb1ELb0ELb1ELb0ELb1ELb1ELb1ELb0ELb0EEENS1_21CollectiveEpilogueFwdINS6_IJSA_SC_SB_EEES9_NS_10bfloat16_tESG_Li256ELb1ELb1ELb0ELb1EEENS1_36VarlenDynamicPersistentTileSchedulerILi128ELi64ELi256ELi128ELb0ELb1ELb1ELb1ELb0ELb1EEEEEEEEEvNT_6ParamsE:
	.zero		3584


//--------------------- .nv.constant0._ZN7cutlass13device_kernelIN5flash11enable_sm90INS1_16FlashAttnFwdSm90INS1_25CollectiveMainloopFwdSm90ILi2EN4cute5tupleIJNS5_1CILi1EEES8_S8_EEENS6_IJNS7_ILi128EEESA_NS7_ILi256EEEEEELi256ENS_12float_e4m3_tEfNS_4arch4Sm90ELb1ELb0ELb1ELb0ELb0ELb0ELb0ELb1ELb1ELb1ELb0ELb0EEENS1_21CollectiveEpilogueFwdINS6_IJSA_SB_SA_EEES9_NS_10bfloat16_tESF_Li256ELb0ELb1ELb0ELb1EEENS1_30DynamicPersistentTileSchedulerILi256ELi128ELb0ELb1ELb1EEEEEEEEEvNT_6ParamsE --------------------------
	.section	.nv.constant0._ZN7cutlass13device_kernelIN5flash11enable_sm90INS1_16FlashAttnFwdSm90INS1_25CollectiveMainloopFwdSm90ILi2EN4cute5tupleIJNS5_1CILi1EEES8_S8_EEENS6_IJNS7_ILi128EEESA_NS7_ILi256EEEEEELi256ENS_12float_e4m3_tEfNS_4arch4Sm90ELb1ELb0ELb1ELb0ELb0ELb0ELb0ELb1ELb1ELb1ELb0ELb0EEENS1_21CollectiveEpilogueFwdINS6_IJSA_SB_SA_EEES9_NS_10bfloat16_tESF_Li256ELb0ELb1ELb0ELb1EEENS1_30DynamicPersistentTileSchedulerILi256ELi128ELb0ELb1ELb1EEEEEEEEEvNT_6ParamsE,"a",@progbits
	.sectionflags	@""
	.align	4
.nv.constant0._ZN7cutlass13device_kernelIN5flash11enable_sm90INS1_16FlashAttnFwdSm90INS1_25CollectiveMainloopFwdSm90ILi2EN4cute5tupleIJNS5_1CILi1EEES8_S8_EEENS6_IJNS7_ILi128EEESA_NS7_ILi256EEEEEELi256ENS_12float_e4m3_tEfNS_4arch4Sm90ELb1ELb0ELb1ELb0ELb0ELb0ELb0ELb1ELb1ELb1ELb0ELb0EEENS1_21CollectiveEpilogueFwdINS6_IJSA_SB_SA_EEES9_NS_10bfloat16_tESF_Li256ELb0ELb1ELb0ELb1EEENS1_30DynamicPersistentTileSchedulerILi256ELi128ELb0ELb1ELb1EEEEEEEEEvNT_6ParamsE:
	.zero		3584


//--------------------- .nv.constant0._ZN7cutlass13device_kernelIN5flash11enable_sm90INS1_16FlashAttnFwdSm90INS1_25CollectiveMainloopFwdSm90ILi2EN4cute5tupleIJNS5_1CILi1EEES8_S8_EEENS6_IJNS7_ILi128EEESA_NS7_ILi256EEEEEELi256ENS_12float_e4m3_tEfNS_4arch4Sm90ELb1ELb0ELb1ELb1ELb0ELb0ELb0ELb1ELb1ELb1ELb0ELb0EEENS1_21CollectiveEpilogueFwdINS6_IJSA_SB_SA_EEES9_NS_10bfloat16_tESF_Li256ELb1ELb1ELb0ELb1EEENS1_36VarlenDynamicPersistentTileSchedulerILi128ELi128ELi256ELi128ELb0ELb1ELb1ELb1ELb1ELb1EEEEEEEEEvNT_6ParamsE --------------------------
	.section	.nv.constant0._ZN7cutlass13device_kernelIN5flash11enable_sm90INS1_16FlashAttnFwdSm90INS1_25CollectiveMainloopFwdSm90ILi2EN4cute5tupleIJNS5_1CILi1EEES8_S8_EEENS6_IJNS7_ILi128EEESA_NS7_ILi256EEEEEELi256ENS_12float_e4m3_tEfNS_4arch4Sm90ELb1ELb0ELb1ELb1ELb0ELb0ELb0ELb1ELb1ELb1ELb0ELb0EEENS1_21CollectiveEpilogueFwdINS6_IJSA_SB_SA_EEES9_NS_10bfloat16_tESF_Li256ELb1ELb1ELb0ELb1EEENS1_36VarlenDynamicPersistentTileSchedulerILi128ELi128ELi256ELi128ELb0ELb1ELb1ELb1ELb1ELb1EEEEEEEEEvNT_6ParamsE,"a",@progbits
	.sectionflags	@""
	.align	4
.nv.constant0._ZN7cutlass13device_kernelIN5flash11enable_sm90INS1_16FlashAttnFwdSm90INS1_25CollectiveMainloopFwdSm90ILi2EN4cute5tupleIJNS5_1CILi1EEES8_S8_EEENS6_IJNS7_ILi128EEESA_NS7_ILi256EEEEEELi256ENS_12float_e4m3_tEfNS_4arch4Sm90ELb1ELb0ELb1ELb1ELb0ELb0ELb0ELb1ELb1ELb1ELb0ELb0EEENS1_21CollectiveEpilogueFwdINS6_IJSA_SB_SA_EEES9_NS_10bfloat16_tESF_Li256ELb1ELb1ELb0ELb1EEENS1_36VarlenDynamicPersistentTileSchedulerILi128ELi128ELi256ELi128ELb0ELb1ELb1ELb1ELb1ELb1EEEEEEEEEvNT_6ParamsE:
	.zero		3584


//--------------------- .nv.constant0._ZN7cutlass13device_kernelIN5flash11enable_sm90INS1_16FlashAttnFwdSm90INS1_25CollectiveMainloopFwdSm90ILi2EN4cute5tupleIJNS5_1CILi1EEES8_S8_EEENS6_IJNS7_ILi128EEESA_NS7_ILi256EEEEEELi256ENS_12float_e4m3_tEfNS_4arch4Sm90ELb1ELb0ELb1ELb1ELb0ELb1ELb0ELb1ELb1ELb1ELb0ELb0EEENS1_21CollectiveEpilogueFwdINS6_IJSA_SB_SA_EEES9_NS_10bfloat16_tESF_Li256ELb1ELb1ELb0ELb1EEENS1_36VarlenDynamicPersistentTileSchedulerILi128ELi128ELi256ELi128ELb0ELb1ELb1ELb1ELb1ELb1EEEEEEEEEvNT_6ParamsE --------------------------
	.section	.nv.constant0._ZN7cutlass13device_kernelIN5flash11enable_sm90INS1_16FlashAttnFwdSm90INS1_25CollectiveMainloopFwdSm90ILi2EN4cute5tupleIJNS5_1CILi1EEES8_S8_EEENS6_IJNS7_ILi128EEESA_NS7_ILi256EEEEEELi256ENS_12float_e4m3_tEfNS_4arch4Sm90ELb1ELb0ELb1ELb1ELb0ELb1ELb0ELb1ELb1ELb1ELb0ELb0EEENS1_21CollectiveEpilogueFwdINS6_IJSA_SB_SA_EEES9_NS_10bfloat16_tESF_Li256ELb1ELb1ELb0ELb1EEENS1_36VarlenDynamicPersistentTileSchedulerILi128ELi128ELi256ELi128ELb0ELb1ELb1ELb1ELb1ELb1EEEEEEEEEvNT_6ParamsE,"a",@progbits
	.sectionflags	@""
	.align	4
.nv.constant0._ZN7cutlass13device_kernelIN5flash11enable_sm90INS1_16FlashAttnFwdSm90INS1_25CollectiveMainloopFwdSm90ILi2EN4cute5tupleIJNS5_1CILi1EEES8_S8_EEENS6_IJNS7_ILi128EEESA_NS7_ILi256EEEEEELi256ENS_12float_e4m3_tEfNS_4arch4Sm90ELb1ELb0ELb1ELb1ELb0ELb1ELb0ELb1ELb1ELb1ELb0ELb0EEENS1_21CollectiveEpilogueFwdINS6_IJSA_SB_SA_EEES9_NS_10bfloat16_tESF_Li256ELb1ELb1ELb0ELb1EEENS1_36VarlenDynamicPersistentTileSchedulerILi128ELi128ELi256ELi128ELb0ELb1ELb1ELb1ELb1ELb1EEEEEEEEEvNT_6ParamsE:
	.zero		3584


//--------------------- .nv.constant0._ZN7cutlass13device_kernelIN5flash11enable_sm90INS1_16FlashAttnFwdSm90INS1_25CollectiveMainloopFwdSm90ILi2EN4cute5tupleIJNS5_1CILi1EEES8_S8_EEENS6_IJNS7_ILi128EEENS7_ILi160EEENS7_ILi192EEEEEELi192ENS_12float_e4m3_tEfNS_4arch4Sm90ELb0ELb0ELb1ELb0ELb0ELb0ELb0ELb1ELb1ELb1ELb0ELb0EEENS1_21CollectiveEpilogueFwdINS6_IJSA_SC_SB_EEES9_NS_10bfloat16_tESG_Li256ELb0ELb1ELb0ELb1EEENS1_29StaticPersistentTileSchedulerILb0EEEEEEEEEvNT_6ParamsE --------------------------
	.section	.nv.constant0._ZN7cutlass13device_kernelIN5flash11enable_sm90INS1_16FlashAttnFwdSm90INS1_25CollectiveMainloopFwdSm90ILi2EN4cute5tupleIJNS5_1CILi1EEES8_S8_EEENS6_IJNS7_ILi128EEENS7_ILi160EEENS7_ILi192EEEEEELi192ENS_12float_e4m3_tEfNS_4arch4Sm90ELb0ELb0ELb1ELb0ELb0ELb0ELb0ELb1ELb1ELb1ELb0ELb0EEENS1_21CollectiveEpilogueFwdINS6_IJSA_SC_SB_EEES9_NS_10bfloat16_tESG_Li256ELb0ELb1ELb0ELb1EEENS1_29StaticPersistentTileSchedulerILb0EEEEEEEEEvNT_6ParamsE,"a",@progbits
	.sectionflags	@""
	.align	4
.nv.constant0._ZN7cutlass13device_kernelIN5flash11enable_sm90INS1_16FlashAttnFwdSm90INS1_25CollectiveMainloopFwdSm90ILi2EN4cute5tupleIJNS5_1CILi1EEES8_S8_EEENS6_IJNS7_ILi128EEENS7_ILi160EEENS7_ILi192EEEEEELi192ENS_12float_e4m3_tEfNS_4arch4Sm90ELb0ELb0ELb1ELb0ELb0ELb0ELb0ELb1ELb1ELb1ELb0ELb0EEENS1_21CollectiveEpilogueFwdINS6_IJSA_SC_SB_EEES9_NS_10bfloat16_tESG_Li256ELb0ELb1ELb0ELb1EEENS1_29StaticPersistentTileSchedulerILb0EEEEEEEEEvNT_6ParamsE:
	.zero		3456


//--------------------- .nv.constant0._ZN7cutlass13device_kernelIN5flash11enable_sm90INS1_16FlashAttnFwdSm90INS1_25CollectiveMainloopFwdSm90ILi2EN4cute5tupleIJNS5_1CILi2EEENS7_ILi1EEES9_EEENS6_IJNS7_ILi128EEENS7_ILi160EEENS7_ILi192EEEEEELi192ENS_12float_e4m3_tEfNS_4arch4Sm90ELb0ELb0ELb1ELb0ELb0ELb0ELb0ELb1ELb1ELb1ELb0ELb0EEENS1_21CollectiveEpilogueFwdINS6_IJSB_SD_SC_EEESA_NS_10bfloat16_tESH_Li256ELb0ELb1ELb0ELb1EEENS1_29StaticPersistentTileSchedulerILb0EEEEEEEEEvNT_6ParamsE --------------------------
	.section	.nv.constant0._ZN7cutlass13device_kernelIN5flash11enable_sm90INS1_16FlashAttnFwdSm90INS1_25CollectiveMainloopFwdSm90ILi2EN4cute5tupleIJNS5_1CILi2EEENS7_ILi1EEES9_EEENS6_IJNS7_ILi128EEENS7_ILi160EEENS7_ILi192EEEEEELi192ENS_12float_e4m3_tEfNS_4arch4Sm90ELb0ELb0ELb1ELb0ELb0ELb0ELb0ELb1ELb1ELb1ELb0ELb0EEENS1_21CollectiveEpilogueFwdINS6_IJSB_SD_SC_EEESA_NS_10bfloat16_tESH_Li256ELb0ELb1ELb0ELb1EEENS1_29StaticPersistentTileSchedulerILb0EEEEEEEEEvNT_6ParamsE,"a",@progbits
	.sectionflags	@""
	.align	4
.nv.constant0._ZN7cutlass13device_kernelIN5flash11enable_sm90INS1_16FlashAttnFwdSm90INS1_25CollectiveMainloopFwdSm90ILi2EN4cute5tupleIJNS5_1CILi2EEENS7_ILi1EEES9_EEENS6_IJNS7_ILi128EEENS7_ILi160EEENS7_ILi192EEEEEELi192ENS_12float_e4m3_tEfNS_4arch4Sm90ELb0ELb0ELb1ELb0ELb0ELb0ELb0ELb1ELb1ELb1ELb0ELb0EEENS1_21CollectiveEpilogueFwdINS6_IJSB_SD_SC_EEESA_NS_10bfloat16_tESH_Li256ELb0ELb1ELb0ELb1EEENS1_29StaticPersistentTileSchedulerILb0EEEEEEEEEvNT_6ParamsE:
	.zero		3456


//--------------------- .nv.constant0._ZN7cutlass13device_kernelIN5flash11enable_sm90INS1_16FlashAttnFwdSm90INS1_25CollectiveMainloopFwdSm90ILi2EN4cute5tupleIJNS5_1CILi1EEES8_S8_EEENS6_IJNS7_ILi128EEENS7_ILi160EEENS7_ILi192EEEEEELi192ENS_12float_e4m3_tEfNS_4arch4Sm90ELb0ELb0ELb1ELb1ELb0ELb0ELb0ELb1ELb1ELb1ELb0ELb0EEENS1_21CollectiveEpilogueFwdINS6_IJSA_SC_SB_EEES9_NS_10bfloat16_tESG_Li256ELb1ELb1ELb0ELb1EEENS1_36VarlenDynamicPersistentTileSchedulerILi128ELi160ELi256ELi128ELb0ELb1ELb1ELb0ELb1ELb1EEEEEEEEEvNT_6ParamsE --------------------------
	.section	.nv.constant0._ZN7cutlass13device_kernelIN5flash11enable_sm90INS1_16FlashAttnFwdSm90INS1_25CollectiveMainloopFwdSm90ILi2EN4cute5tupleIJNS5_1CILi1EEES8_S8_EEENS6_IJNS7_ILi128EEENS7_ILi160EEENS7_ILi192EEEEEELi192ENS_12float_e4m3_tEfNS_4arch4Sm90ELb0ELb0ELb1ELb1ELb0ELb0ELb0ELb1ELb1ELb1ELb0ELb0EEENS1_21CollectiveEpilogueFwdINS6_IJSA_SC_SB_EEES9_NS_10bfloat16_tESG_Li256ELb1ELb1ELb0ELb1EEENS1_36VarlenDynamicPersistentTileSchedulerILi128ELi160ELi256ELi128ELb0ELb1ELb1ELb0ELb1ELb1EEEEEEEEEvNT_6ParamsE,"a",@progbits
	.sectionflags	@""
	.align	4
.nv.constant0._ZN7cutlass13device_kernelIN5flash11enable_sm90INS1_16FlashAttnFwdSm90INS1_25CollectiveMainloopFwdSm90ILi2EN4cute5tupleIJNS5_1CILi1EEES8_S8_EEENS6_IJNS7_ILi128EEENS7_ILi160EEENS7_ILi192EEEEEELi192ENS_12float_e4m3_tEfNS_4arch4Sm90ELb0ELb0ELb1ELb1ELb0ELb0ELb0ELb1ELb1ELb1ELb0ELb0EEENS1_21CollectiveEpilogueFwdINS6_IJSA_SC_SB_EEES9_NS_10bfloat16_tESG_Li256ELb1ELb1ELb0ELb1EEENS1_36VarlenDynamicPersistentTileSchedulerILi128ELi160ELi256ELi128ELb0ELb1ELb1ELb0ELb1ELb1EEEEEEEEEvNT_6ParamsE:
	.zero		3584


//--------------------- .nv.constant0._ZN7cutlass13device_kernelIN5flash11enable_sm90INS1_16FlashAttnFwdSm90INS1_25CollectiveMainloopFwdSm90ILi2EN4cute5tupleIJNS5_1CILi1EEES8_S8_EEENS6_IJNS7_ILi128EEENS7_ILi160EEENS7_ILi192EEEEEELi192ENS_12float_e4m3_tEfNS_4arch4Sm90ELb0ELb0ELb1ELb1ELb0ELb1ELb0ELb1ELb1ELb1ELb0ELb0EEENS1_21CollectiveEpilogueFwdINS6_IJSA_SC_SB_EEES9_NS_10bfloat16_tESG_Li256ELb1ELb1ELb0ELb1EEENS1_36VarlenDynamicPersistentTileSchedulerILi128ELi160ELi256ELi128ELb0ELb1ELb1ELb0ELb1ELb1EEEEEEEEEvNT_6ParamsE --------------------------
	.section	.nv.constant0._ZN7cutlass13device_kernelIN5flash11enable_sm90INS1_16FlashAttnFwdSm90INS1_25CollectiveMainloopFwdSm90ILi2EN4cute5tupleIJNS5_1CILi1EEES8_S8_EEENS6_IJNS7_ILi128EEENS7_ILi160EEENS7_ILi192EEEEEELi192ENS_12float_e4m3_tEfNS_4arch4Sm90ELb0ELb0ELb1ELb1ELb0ELb1ELb0ELb1ELb1ELb1ELb0ELb0EEENS1_21CollectiveEpilogueFwdINS6_IJSA_SC_SB_EEES9_NS_10bfloat16_tESG_Li256ELb1ELb1ELb0ELb1EEENS1_36VarlenDynamicPersistentTileSchedulerILi128ELi160ELi256ELi128ELb0ELb1ELb1ELb0ELb1ELb1EEEEEEEEEvNT_6ParamsE,"a",@progbits
	.sectionflags	@""
	.align	4
.nv.constant0._ZN7cutlass13device_kernelIN5flash11enable_sm90INS1_16FlashAttnFwdSm90INS1_25CollectiveMainloopFwdSm90ILi2EN4cute5tupleIJNS5_1CILi1EEES8_S8_EEENS6_IJNS7_ILi128EEENS7_ILi160EEENS7_ILi192EEEEEELi192ENS_12float_e4m3_tEfNS_4arch4Sm90ELb0ELb0ELb1ELb1ELb0ELb1ELb0ELb1ELb1ELb1ELb0ELb0EEENS1_21CollectiveEpilogueFwdINS6_IJSA_SC_SB_EEES9_NS_10bfloat16_tESG_Li256ELb1ELb1ELb0ELb1EEENS1_36VarlenDynamicPersistentTileSchedulerILi128ELi160ELi256ELi128ELb0ELb1ELb1ELb0ELb1ELb1EEEEEEEEEvNT_6ParamsE:
	.zero		3584


//--------------------- .nv.constant0._ZN7cutlass13device_kernelIN5flash11enable_sm90INS1_16FlashAttnFwdSm90INS1_25CollectiveMainloopFwdSm90ILi2EN4cute5tupleIJNS5_1CILi1EEES8_S8_EEENS6_IJNS7_ILi128EEESA_NS7_ILi192EEEEEELi192ENS_12float_e4m3_tEfNS_4arch4Sm90ELb0ELb1ELb1ELb0ELb0ELb0ELb0ELb1ELb1ELb1ELb0ELb0EEENS1_21CollectiveEpilogueFwdINS6_IJSA_SB_SA_EEES9_NS_10bfloat16_tESF_Li256ELb0ELb1ELb0ELb1EEENS1_30DynamicPersistentTileSchedulerILi256ELi128ELb0ELb1ELb1EEEEEEEEEvNT_6ParamsE --------------------------
	.section	.nv.constant0._ZN7cutlass13device_kernelIN5flash11enable_sm90INS1_16FlashAttnFwdSm90INS1_25CollectiveMainloopFwdSm90ILi2EN4cute5tupleIJNS5_1CILi1EEES8_S8_EEENS6_IJNS7_ILi128EEESA_NS7_ILi192EEEEEELi192ENS_12float_e4m3_tEfNS_4arch4Sm90ELb0ELb1ELb1ELb0ELb0ELb0ELb0ELb1ELb1ELb1ELb0ELb0EEENS1_21CollectiveEpilogueFwdINS6_IJSA_SB_SA_EEES9_NS_10bfloat16_tESF_Li256ELb0ELb1ELb0ELb1EEENS1_30DynamicPersistentTileSchedulerILi256ELi128ELb0ELb1ELb1EEEEEEEEEvNT_6ParamsE,"a",@progbits
	.sectionflags	@""
	.align	4
.nv.constant0._ZN7cutlass13device_kernelIN5flash11enable_sm90INS1_16FlashAttnFwdSm90INS1_25CollectiveMainloopFwdSm90ILi2EN4cute5tupleIJNS5_1CILi1EEES8_S8_EEENS6_IJNS7_ILi128EEESA_NS7_ILi192EEEEEELi192ENS_12float_e4m3_tEfNS_4arch4Sm90ELb0ELb1ELb1ELb0ELb0ELb0ELb0ELb1ELb1ELb1ELb0ELb0EEENS1_21CollectiveEpilogueFwdINS6_IJSA_SB_SA_EEES9_NS_10bfloat16_tESF_Li256ELb0ELb1ELb0ELb1EEENS1_30DynamicPersistentTileSchedulerILi256ELi128ELb0ELb1ELb1EEEEEEEEEvNT_6ParamsE:
	.zero		3584


//--------------------- .nv.constant0._ZN7cutlass13device_kernelIN5flash11enable_sm90INS1_16FlashAttnFwdSm90INS1_25CollectiveMainloopFwdSm90ILi2EN4cute5tupleIJNS5_1CILi1EEES8_S8_EEENS6_IJNS7_ILi128EEESA_NS7_ILi192EEEEEELi192ENS_12float_e4m3_tEfNS_4arch4Sm90ELb0ELb1ELb1ELb1ELb0ELb0ELb0ELb1ELb1ELb1ELb0ELb0EEENS1_21CollectiveEpilogueFwdINS6_IJSA_SB_SA_EEES9_NS_10bfloat16_tESF_Li256ELb1ELb1ELb0ELb1EEENS1_36VarlenDynamicPersistentTileSchedulerILi128ELi128ELi256ELi128ELb0ELb1ELb1ELb1ELb0ELb1EEEEEEEEEvNT_6ParamsE --------------------------
	.section	.nv.constant0._ZN7cutlass13device_kernelIN5flash11enable_sm90INS1_16FlashAttnFwdSm90INS1_25CollectiveMainloopFwdSm90ILi2EN4cute5tupleIJNS5_1CILi1EEES8_S8_EEENS6_IJNS7_ILi128EEESA_NS7_ILi192EEEEEELi192ENS_12float_e4m3_tEfNS_4arch4Sm90ELb0ELb1ELb1ELb1ELb0ELb0ELb0ELb1ELb1ELb1ELb0ELb0EEENS1_21CollectiveEpilogueFwdINS6_IJSA_SB_SA_EEES9_NS_10bfloat16_tESF_Li256ELb1ELb1ELb0ELb1EEENS1_36VarlenDynamicPersistentTileSchedulerILi128ELi128ELi256ELi128ELb0ELb1ELb1ELb1ELb0ELb1EEEEEEEEEvNT_6ParamsE,"a",@progbits
	.sectionflags	@""
	.align	4
.nv.constant0._ZN7cutlass13device_kernelIN5flash11enable_sm90INS1_16FlashAttnFwdSm90INS1_25CollectiveMainloopFwdSm90ILi2EN4cute5tupleIJNS5_1CILi1EEES8_S8_EEENS6_IJNS7_ILi128EEESA_NS7_ILi192EEEEEELi192ENS_12float_e4m3_tEfNS_4arch4Sm90ELb0ELb1ELb1ELb1ELb0ELb0ELb0ELb1ELb1ELb1ELb0ELb0EEENS1_21CollectiveEpilogueFwdINS6_IJSA_SB_SA_EEES9_NS_10bfloat16_tESF_Li256ELb1ELb1ELb0ELb1EEENS1_36VarlenDynamicPersistentTileSchedulerILi128ELi128ELi256ELi128ELb0ELb1ELb1ELb1ELb0ELb1EEEEEEEEEvNT_6ParamsE:
	.zero		3584


//--------------------- .nv.constant0._ZN7cutlass13device_kernelIN5flash11enable_sm90INS1_16FlashAttnFwdSm90INS1_25CollectiveMainloopFwdSm90ILi2EN4cute5tupleIJNS5_1CILi1EEES8_S8_EEENS6_IJNS7_ILi128EEESA_NS7_ILi192EEEEEELi192ENS_12float_e4m3_tEfNS_4arch4Sm90ELb0ELb1ELb1ELb1ELb0ELb1ELb0ELb1ELb1ELb1ELb0ELb0EEENS1_21CollectiveEpilogueFwdINS6_IJSA_SB_SA_EEES9_NS_10bfloat16_tESF_Li256ELb1ELb1ELb0ELb1EEENS1_36VarlenDynamicPersistentTileSchedulerILi128ELi128ELi256ELi128ELb0ELb1ELb1ELb1ELb0ELb1EEEEEEEEEvNT_6ParamsE --------------------------
	.section	.nv.constant0._ZN7cutlass13device_kernelIN5flash11enable_sm90INS1_16FlashAttnFwdSm90INS1_25CollectiveMainloopFwdSm90ILi2EN4cute5tupleIJNS5_1CILi1EEES8_S8_EEENS6_IJNS7_ILi128EEESA_NS7_ILi192EEEEEELi192ENS_12float_e4m3_tEfNS_4arch4Sm90ELb0ELb1ELb1ELb1ELb0ELb1ELb0ELb1ELb1ELb1ELb0ELb0EEENS1_21CollectiveEpilogueFwdINS6_IJSA_SB_SA_EEES9_NS_10bfloat16_tESF_Li256ELb1ELb1ELb0ELb1EEENS1_36VarlenDynamicPersistentTileSchedulerILi128ELi128ELi256ELi128ELb0ELb1ELb1ELb1ELb0ELb1EEEEEEEEEvNT_6ParamsE,"a",@progbits
	.sectionflags	@""
	.align	4
.nv.constant0._ZN7cutlass13device_kernelIN5flash11enable_sm90INS1_16FlashAttnFwdSm90INS1_25CollectiveMainloopFwdSm90ILi2EN4cute5tupleIJNS5_1CILi1EEES8_S8_EEENS6_IJNS7_ILi128EEESA_NS7_ILi192EEEEEELi192ENS_12float_e4m3_tEfNS_4arch4Sm90ELb0ELb1ELb1ELb1ELb0ELb1ELb0ELb1ELb1ELb1ELb0ELb0EEENS1_21CollectiveEpilogueFwdINS6_IJSA_SB_SA_EEES9_NS_10bfloat16_tESF_Li256ELb1ELb1ELb0ELb1EEENS1_36VarlenDynamicPersistentTileSchedulerILi128ELi128ELi256ELi128ELb0ELb1ELb1ELb1ELb0ELb1EEEEEEEEEvNT_6ParamsE:
	.zero		3584


//--------------------- .nv.constant0._ZN7cutlass13device_kernelIN5flash11enable_sm90INS1_16FlashAttnFwdSm90INS1_25CollectiveMainloopFwdSm90ILi2EN4cute5tupleIJNS5_1CILi1EEES8_S8_EEENS6_IJNS7_ILi128EEENS7_ILi160EEENS7_ILi192EEEEEELi192ENS_12float_e4m3_tEfNS_4arch4Sm90ELb1ELb0ELb1ELb0ELb0ELb0ELb0ELb1ELb1ELb1ELb0ELb0EEENS1_21CollectiveEpilogueFwdINS6_IJSA_SC_SB_EEES9_NS_10bfloat16_tESG_Li256ELb0ELb1ELb0ELb1EEENS1_30DynamicPersistentTileSchedulerILi256ELi128ELb0ELb1ELb1EEEEEEEEEvNT_6ParamsE --------------------------
	.section	.nv.constant0._ZN7cutlass13device_kernelIN5flash11enable_sm90INS1_16FlashAttnFwdSm90INS1_25CollectiveMainloopFwdSm90ILi2EN4cute5tupleIJNS5_1CILi1EEES8_S8_EEENS6_IJNS7_ILi128EEENS7_ILi160EEENS7_ILi192EEEEEELi192ENS_12float_e4m3_tEfNS_4arch4Sm90ELb1ELb0ELb1ELb0ELb0ELb0ELb0ELb1ELb1ELb1ELb0ELb0EEENS1_21CollectiveEpilogueFwdINS6_IJSA_SC_SB_EEES9_NS_10bfloat16_tESG_Li256ELb0ELb1ELb0ELb1EEENS1_30DynamicPersistentTileSchedulerILi256ELi128ELb0ELb1ELb1EEEEEEEEEvNT_6ParamsE,"a",@progbits
	.sectionflags	@""
	.align	4
.nv.constant0._ZN7cutlass13device_kernelIN5flash11enable_sm90INS1_16FlashAttnFwdSm90INS1_25CollectiveMainloopFwdSm90ILi2EN4cute5tupleIJNS5_1CILi1EEES8_S8_EEENS6_IJNS7_ILi128EEENS7_ILi160EEENS7_ILi192EEEEEELi192ENS_12float_e4m3_tEfNS_4arch4Sm90ELb1ELb0ELb1ELb0ELb0ELb0ELb0ELb1ELb1ELb1ELb0ELb0EEENS1_21CollectiveEpilogueFwdINS6_IJSA_SC_SB_EEES9_NS_10bfloat16_tESG_Li256ELb0ELb1ELb0ELb1EEENS1_30DynamicPersistentTileSchedulerILi256ELi128ELb0ELb1ELb1EEEEEEEEEvNT_6ParamsE:
	.zero		3584


//--------------------- .nv.constant0._ZN7cutlass13device_kernelIN5flash11enable_sm90INS1_16FlashAttnFwdSm90INS1_25CollectiveMainloopFwdSm90ILi2EN4cute5tupleIJNS5_1CILi1EEES8_S8_EEENS6_IJNS7_ILi128EEENS7_ILi160EEENS7_ILi192EEEEEELi192ENS_12float_e4m3_tEfNS_4arch4Sm90ELb1ELb0ELb1ELb1ELb0ELb0ELb0ELb1ELb1ELb1ELb0ELb0EEENS1_21CollectiveEpilogueFwdINS6_IJSA_SC_SB_EEES9_NS_10bfloat16_tESG_Li256ELb1ELb1ELb0ELb1EEENS1_36VarlenDynamicPersistentTileSchedulerILi128ELi160ELi256ELi128ELb0ELb1ELb1ELb1ELb1ELb1EEEEEEEEEvNT_6ParamsE --------------------------
	.section	.nv.constant0._ZN7cutlass13device_kernelIN5flash11enable_sm90INS1_16FlashAttnFwdSm90INS1_25CollectiveMainloopFwdSm90ILi2EN4cute5tupleIJNS5_1CILi1EEES8_S8_EEENS6_IJNS7_ILi128EEENS7_ILi160EEENS7_ILi192EEEEEELi192ENS_12float_e4m3_tEfNS_4arch4Sm90ELb1ELb0ELb1ELb1ELb0ELb0ELb0ELb1ELb1ELb1ELb0ELb0EEENS1_21CollectiveEpilogueFwdINS6_IJSA_SC_SB_EEES9_NS_10bfloat16_tESG_Li256ELb1ELb1ELb0ELb1EEENS1_36VarlenDynamicPersistentTileSchedulerILi128ELi160ELi256ELi128ELb0ELb1ELb1ELb1ELb1ELb1EEEEEEEEEvNT_6ParamsE,"a",@progbits
	.sectionflags	@""
	.align	4
.nv.constant0._ZN7cutlass13device_kernelIN5flash11enable_sm90INS1_16FlashAttnFwdSm90INS1_25CollectiveMainloopFwdSm90ILi2EN4cute5tupleIJNS5_1CILi1EEES8_S8_EEENS6_IJNS7_ILi128EEENS7_ILi160EEENS7_ILi192EEEEEELi192ENS_12float_e4m3_tEfNS_4arch4Sm90ELb1ELb0ELb1ELb1ELb0ELb0ELb0ELb1ELb1ELb1ELb0ELb0EEENS1_21CollectiveEpilogueFwdINS6_IJSA_SC_SB_EEES9_NS_10bfloat16_tESG_Li256ELb1ELb1ELb0ELb1EEENS1_36VarlenDynamicPersistentTileSchedulerILi128ELi160ELi256ELi128ELb0ELb1ELb1ELb1ELb1ELb1EEEEEEEEEvNT_6ParamsE:
	.zero		3584


//--------------------- .nv.constant0._ZN7cutlass13device_kernelIN5flash11enable_sm90INS1_16FlashAttnFwdSm90INS1_25CollectiveMainloopFwdSm90ILi2EN4cute5tupleIJNS5_1CILi1EEES8_S8_EEENS6_IJNS7_ILi128EEENS7_ILi160EEENS7_ILi192EEEEEELi192ENS_12float_e4m3_tEfNS_4arch4Sm90ELb1ELb0ELb1ELb1ELb0ELb1ELb0ELb1ELb1ELb1ELb0ELb0EEENS1_21CollectiveEpilogueFwdINS6_IJSA_SC_SB_EEES9_NS_10bfloat16_tESG_Li256ELb1ELb1ELb0ELb1EEENS1_36VarlenDynamicPersistentTileSchedulerILi128ELi160ELi256ELi128ELb0ELb1ELb1ELb1ELb1ELb1EEEEEEEEEvNT_6ParamsE --------------------------
	.section	.nv.constant0._ZN7cutlass13device_kernelIN5flash11enable_sm90INS1_16FlashAttnFwdSm90INS1_25CollectiveMainloopFwdSm90ILi2EN4cute5tupleIJNS5_1CILi1EEES8_S8_EEENS6_IJNS7_ILi128EEENS7_ILi160EEENS7_ILi192EEEEEELi192ENS_12float_e4m3_tEfNS_4arch4Sm90ELb1ELb0ELb1ELb1ELb0ELb1ELb0ELb1ELb1ELb1ELb0ELb0EEENS1_21CollectiveEpilogueFwdINS6_IJSA_SC_SB_EEES9_NS_10bfloat16_tESG_Li256ELb1ELb1ELb0ELb1EEENS1_36VarlenDynamicPersistentTileSchedulerILi128ELi160ELi256ELi128ELb0ELb1ELb1ELb1ELb1ELb1EEEEEEEEEvNT_6ParamsE,"a",@progbits
	.sectionflags	@""
	.align	4
.nv.constant0._ZN7cutlass13device_kernelIN5flash11enable_sm90INS1_16FlashAttnFwdSm90INS1_25CollectiveMainloopFwdSm90ILi2EN4cute5tupleIJNS5_1CILi1EEES8_S8_EEENS6_IJNS7_ILi128EEENS7_ILi160EEENS7_ILi192EEEEEELi192ENS_12float_e4m3_tEfNS_4arch4Sm90ELb1ELb0ELb1ELb1ELb0ELb1ELb0ELb1ELb1ELb1ELb0ELb0EEENS1_21CollectiveEpilogueFwdINS6_IJSA_SC_SB_EEES9_NS_10bfloat16_tESG_Li256ELb1ELb1ELb0ELb1EEENS1_36VarlenDynamicPersistentTileSchedulerILi128ELi160ELi256ELi128ELb0ELb1ELb1ELb1ELb1ELb1EEEEEEEEEvNT_6ParamsE:
	.zero		3584


//--------------------- .nv.constant0._ZN7cutlass13device_kernelIN5flash11enable_sm90INS1_16FlashAttnFwdSm90INS1_25CollectiveMainloopFwdSm90ILi2EN4cute5tupleIJNS5_1CILi1EEES8_S8_EEENS6_IJNS7_ILi128EEENS7_ILi224EEESA_EEELi128ENS_12float_e4m3_tEfNS_4arch4Sm90ELb0ELb0ELb1ELb0ELb0ELb0ELb0ELb1ELb1ELb1ELb0ELb0EEENS1_21CollectiveEpilogueFwdINS6_IJSA_SA_SB_EEES9_NS_10bfloat16_tESF_Li256ELb0ELb1ELb0ELb1EEENS1_29StaticPersistentTileSchedulerILb0EEEEEEEEEvNT_6ParamsE --------------------------
	.section	.nv.constant0._ZN7cutlass13device_kernelIN5flash11enable_sm90INS1_16FlashAttnFwdSm90INS1_25CollectiveMainloopFwdSm90ILi2EN4cute5tupleIJNS5_1CILi1EEES8_S8_EEENS6_IJNS7_ILi128EEENS7_ILi224EEESA_EEELi128ENS_12float_e4m3_tEfNS_4arch4Sm90ELb0ELb0ELb1ELb0ELb0ELb0ELb0ELb1ELb1ELb1ELb0ELb0EEENS1_21CollectiveEpilogueFwdINS6_IJSA_SA_SB_EEES9_NS_10bfloat16_tESF_Li256ELb0ELb1ELb0ELb1EEENS1_29StaticPersistentTileSchedulerILb0EEEEEEEEEvNT_6ParamsE,"a",@progbits
	.sectionflags	@""
	.align	4
.nv.constant0._ZN7cutlass13device_kernelIN5flash11enable_sm90INS1_16FlashAttnFwdSm90INS1_25CollectiveMainloopFwdSm90ILi2EN4cute5tupleIJNS5_1CILi1EEES8_S8_EEENS6_IJNS7_ILi128EEENS7_ILi224EEESA_EEELi128ENS_12float_e4m3_tEfNS_4arch4Sm90ELb0ELb0ELb1ELb0ELb0ELb0ELb0ELb1ELb1ELb1ELb0ELb0EEENS1_21CollectiveEpilogueFwdINS6_IJSA_SA_SB_EEES9_NS_10bfloat16_tESF_Li256ELb0ELb1ELb0ELb1EEENS1_29StaticPersistentTileSchedulerILb0EEEEEEEEEvNT_6ParamsE:
	.zero		3456


//--------------------- .nv.constant0._ZN7cutlass13device_kernelIN5flash11enable_sm90INS1_16FlashAttnFwdSm90INS1_25CollectiveMainloopFwdSm90ILi2EN4cute5tupleIJNS5_1CILi1EEES8_S8_EEENS6_IJNS7_ILi128EEENS7_ILi224EEESA_EEELi128ENS_12float_e4m3_tEfNS_4arch4Sm90ELb0ELb0ELb1ELb1ELb0ELb0ELb0ELb1ELb1ELb1ELb0ELb0EEENS1_21CollectiveEpilogueFwdINS6_IJSA_SA_SB_EEES9_NS_10bfloat16_tESF_Li256ELb1ELb1ELb0ELb1EEENS1_36VarlenDynamicPersistentTileSchedulerILi128ELi224ELi256ELi128ELb0ELb1ELb1ELb0ELb1ELb1EEEEEEEEEvNT_6ParamsE --------------------------
	.section	.nv.constant0._ZN7cutlass13device_kernelIN5flash11enable_sm90INS1_16FlashAttnFwdSm90INS1_25CollectiveMainloopFwdSm90ILi2EN4cute5tupleIJNS5_1CILi1EEES8_S8_EEENS6_IJNS7_ILi128EEENS7_ILi224EEESA_EEELi128ENS_12float_e4m3_tEfNS_4arch4Sm90ELb0ELb0ELb1ELb1ELb0ELb0ELb0ELb1ELb1ELb1ELb0ELb0EEENS1_21CollectiveEpilogueFwdINS6_IJSA_SA_SB_EEES9_NS_10bfloat16_tESF_Li256ELb1ELb1ELb0ELb1EEENS1_36VarlenDynamicPersistentTileSchedulerILi128ELi224ELi256ELi128ELb0ELb1ELb1ELb0ELb1ELb1EEEEEEEEEvNT_6ParamsE,"a",@progbits
	.sectionflags	@""
	.align	4
.nv.constant0._ZN7cutlass13device_kernelIN5flash11enable_sm90INS1_16FlashAttnFwdSm90INS1_25CollectiveMainloopFwdSm90ILi2EN4cute5tupleIJNS5_1CILi1EEES8_S8_EEENS6_IJNS7_ILi128EEENS7_ILi224EEESA_EEELi128ENS_12float_e4m3_tEfNS_4arch4Sm90ELb0ELb0ELb1ELb1ELb0ELb0ELb0ELb1ELb1ELb1ELb0ELb0EEENS1_21CollectiveEpilogueFwdINS6_IJSA_SA_SB_EEES9_NS_10bfloat16_tESF_Li256ELb1ELb1ELb0ELb1EEENS1_36VarlenDynamicPersistentTileSchedulerILi128ELi224ELi256ELi128ELb0ELb1ELb1ELb0ELb1ELb1EEEEEEEEEvNT_6ParamsE:
	.zero		3584


//--------------------- .nv.constant0._ZN7cutlass13device_kernelIN5flash11enable_sm90INS1_16FlashAttnFwdSm90INS1_25CollectiveMainloopFwdSm90ILi2EN4cute5tupleIJNS5_1CILi1EEES8_S8_EEENS6_IJNS7_ILi128EEENS7_ILi224EEESA_EEELi128ENS_12float_e4m3_tEfNS_4arch4Sm90ELb0ELb0ELb1ELb1ELb0ELb1ELb0ELb1ELb1ELb1ELb0ELb0EEENS1_21CollectiveEpilogueFwdINS6_IJSA_SA_SB_EEES9_NS_10bfloat16_tESF_Li256ELb1ELb1ELb0ELb1EEENS1_36VarlenDynamicPersistentTileSchedulerILi128ELi224ELi256ELi128ELb0ELb1ELb1ELb0ELb1ELb1EEEEEEEEEvNT_6ParamsE --------------------------
	.section	.nv.constant0._ZN7cutlass13device_kernelIN5flash11enable_sm90INS1_16FlashAttnFwdSm90INS1_25CollectiveMainloopFwdSm90ILi2EN4cute5tupleIJNS5_1CILi1EEES8_S8_EEENS6_IJNS7_ILi128EEENS7_ILi224EEESA_EEELi128ENS_12float_e4m3_tEfNS_4arch4Sm90ELb0ELb0ELb1ELb1ELb0ELb1ELb0ELb1ELb1ELb1ELb0ELb0EEENS1_21CollectiveEpilogueFwdINS6_IJSA_SA_SB_EEES9_NS_10bfloat16_tESF_Li256ELb1ELb1ELb0ELb1EEENS1_36VarlenDynamicPersistentTileSchedulerILi128ELi224ELi256ELi128ELb0ELb1ELb1ELb0ELb1ELb1EEEEEEEEEvNT_6ParamsE,"a",@progbits
	.sectionflags	@""
	.align	4
.nv.constant0._ZN7cutlass13device_kernelIN5flash11enable_sm90INS1_16FlashAttnFwdSm90INS1_25CollectiveMainloopFwdSm90ILi2EN4cute5tupleIJNS5_1CILi1EEES8_S8_EEENS6_IJNS7_ILi128EEENS7_ILi224EEESA_EEELi128ENS_12float_e4m3_tEfNS_4arch4Sm90ELb0ELb0ELb1ELb1ELb0ELb1ELb0ELb1ELb1ELb1ELb0ELb0EEENS1_21CollectiveEpilogueFwdINS6_IJSA_SA_SB_EEES9_NS_10bfloat16_tESF_Li256ELb1ELb1ELb0ELb1EEENS1_36VarlenDynamicPersistentTileSchedulerILi128ELi224ELi256ELi128ELb0ELb1ELb1ELb0ELb1ELb1EEEEEEEEEvNT_6ParamsE:
	.zero		3584


//--------------------- .nv.constant0._ZN7cutlass13device_kernelIN5flash11enable_sm90INS1_16FlashAttnFwdSm90INS1_25CollectiveMainloopFwdSm90ILi2EN4cute5tupleIJNS5_1CILi1EEES8_S8_EEENS6_IJNS7_ILi128EEENS7_ILi192EEESA_EEELi128ENS_12float_e4m3_tEfNS_4arch4Sm90ELb0ELb1ELb1ELb0ELb0ELb0ELb0ELb1ELb1ELb1ELb0ELb0EEENS1_21CollectiveEpilogueFwdINS6_IJSA_SA_SB_EEES9_NS_10bfloat16_tESF_Li256ELb0ELb1ELb0ELb1EEENS1_30DynamicPersistentTileSchedulerILi256ELi128ELb0ELb1ELb1EEEEEEEEEvNT_6ParamsE --------------------------
	.section	.nv.constant0._ZN7cutlass13device_kernelIN5flash11enable_sm90INS1_16FlashAttnFwdSm90INS1_25CollectiveMainloopFwdSm90ILi2EN4cute5tupleIJNS5_1CILi1EEES8_S8_EEENS6_IJNS7_ILi128EEENS7_ILi192EEESA_EEELi128ENS_12float_e4m3_tEfNS_4arch4Sm90ELb0ELb1ELb1ELb0ELb0ELb0ELb0ELb1ELb1ELb1ELb0ELb0EEENS1_21CollectiveEpilogueFwdINS6_IJSA_SA_SB_EEES9_NS_10bfloat16_tESF_Li256ELb0ELb1ELb0ELb1EEENS1_30DynamicPersistentTileSchedulerILi256ELi128ELb0ELb1ELb1EEEEEEEEEvNT_6ParamsE,"a",@progbits
	.sectionflags	@""
	.align	4
.nv.constant0._ZN7cutlass13device_kernelIN5flash11enable_sm90INS1_16FlashAttnFwdSm90INS1_25CollectiveMainloopFwdSm90ILi2EN4cute5tupleIJNS5_1CILi1EEES8_S8_EEENS6_IJNS7_ILi128EEENS7_ILi192EEESA_EEELi128ENS_12float_e4m3_tEfNS_4arch4Sm90ELb0ELb1ELb1ELb0ELb0ELb0ELb0ELb1ELb1ELb1ELb0ELb0EEENS1_21CollectiveEpilogueFwdINS6_IJSA_SA_SB_EEES9_NS_10bfloat16_tESF_Li256ELb0ELb1ELb0ELb1EEENS1_30DynamicPersistentTileSchedulerILi256ELi128ELb0ELb1ELb1EEEEEEEEEvNT_6ParamsE:
	.zero		3584


//--------------------- .nv.constant0._ZN7cutlass13device_kernelIN5flash11enable_sm90INS1_16FlashAttnFwdSm90INS1_25CollectiveMainloopFwdSm90ILi2EN4cute5tupleIJNS5_1CILi1EEES8_S8_EEENS6_IJNS7_ILi128EEENS7_ILi192EEESA_EEELi128ENS_12float_e4m3_tEfNS_4arch4Sm90ELb0ELb1ELb1ELb1ELb0ELb0ELb0ELb1ELb1ELb1ELb0ELb0EEENS1_21CollectiveEpilogueFwdINS6_IJSA_SA_SB_EEES9_NS_10bfloat16_tESF_Li256ELb1ELb1ELb0ELb1EEENS1_36VarlenDynamicPersistentTileSchedulerILi128ELi192ELi256ELi128ELb0ELb1ELb1ELb1ELb0ELb1EEEEEEEEEvNT_6ParamsE --------------------------
	.section	.nv.constant0._ZN7cutlass13device_kernelIN5flash11enable_sm90INS1_16FlashAttnFwdSm90INS1_25CollectiveMainloopFwdSm90ILi2EN4cute5tupleIJNS5_1CILi1EEES8_S8_EEENS6_IJNS7_ILi128EEENS7_ILi192EEESA_EEELi128ENS_12float_e4m3_tEfNS_4arch4Sm90ELb0ELb1ELb1ELb1ELb0ELb0ELb0ELb1ELb1ELb1ELb0ELb0EEENS1_21CollectiveEpilogueFwdINS6_IJSA_SA_SB_EEES9_NS_10bfloat16_tESF_Li256ELb1ELb1ELb0ELb1EEENS1_36VarlenDynamicPersistentTileSchedulerILi128ELi192ELi256ELi128ELb0ELb1ELb1ELb1ELb0ELb1EEEEEEEEEvNT_6ParamsE,"a",@progbits
	.sectionflags	@""
	.align	4
.nv.constant0._ZN7cutlass13device_kernelIN5flash11enable_sm90INS1_16FlashAttnFwdSm90INS1_25CollectiveMainloopFwdSm90ILi2EN4cute5tupleIJNS5_1CILi1EEES8_S8_EEENS6_IJNS7_ILi128EEENS7_ILi192EEESA_EEELi128ENS_12float_e4m3_tEfNS_4arch4Sm90ELb0ELb1ELb1ELb1ELb0ELb0ELb0ELb1ELb1ELb1ELb0ELb0EEENS1_21CollectiveEpilogueFwdINS6_IJSA_SA_SB_EEES9_NS_10bfloat16_tESF_Li256ELb1ELb1ELb0ELb1EEENS1_36VarlenDynamicPersistentTileSchedulerILi128ELi192ELi256ELi128ELb0ELb1ELb1ELb1ELb0ELb1EEEEEEEEEvNT_6ParamsE:
	.zero		3584


//--------------------- .nv.constant0._ZN7cutlass13device_kernelIN5flash11enable_sm90INS1_16FlashAttnFwdSm90INS1_25CollectiveMainloopFwdSm90ILi2EN4cute5tupleIJNS5_1CILi1EEES8_S8_EEENS6_IJNS7_ILi128EEENS7_ILi192EEESA_EEELi128ENS_12float_e4m3_tEfNS_4arch4Sm90ELb0ELb1ELb1ELb1ELb0ELb1ELb0ELb1ELb1ELb1ELb0ELb0EEENS1_21CollectiveEpilogueFwdINS6_IJSA_SA_SB_EEES9_NS_10bfloat16_tESF_Li256ELb1ELb1ELb0ELb1EEENS1_36VarlenDynamicPersistentTileSchedulerILi128ELi192ELi256ELi128ELb0ELb1ELb1ELb1ELb0ELb1EEEEEEEEEvNT_6ParamsE --------------------------
	.section	.nv.constant0._ZN7cutlass13device_kernelIN5flash11enable_sm90INS1_16FlashAttnFwdSm90INS1_25CollectiveMainloopFwdSm90ILi2EN4cute5tupleIJNS5_1CILi1EEES8_S8_EEENS6_IJNS7_ILi128EEENS7_ILi192EEESA_EEELi128ENS_12float_e4m3_tEfNS_4arch4Sm90ELb0ELb1ELb1ELb1ELb0ELb1ELb0ELb1ELb1ELb1ELb0ELb0EEENS1_21CollectiveEpilogueFwdINS6_IJSA_SA_SB_EEES9_NS_10bfloat16_tESF_Li256ELb1ELb1ELb0ELb1EEENS1_36VarlenDynamicPersistentTileSchedulerILi128ELi192ELi256ELi128ELb0ELb1ELb1ELb1ELb0ELb1EEEEEEEEEvNT_6ParamsE,"a",@progbits
	.sectionflags	@""
	.align	4
.nv.constant0._ZN7cutlass13device_kernelIN5flash11enable_sm90INS1_16FlashAttnFwdSm90INS1_25CollectiveMainloopFwdSm90ILi2EN4cute5tupleIJNS5_1CILi1EEES8_S8_EEENS6_IJNS7_ILi128EEENS7_ILi192EEESA_EEELi128ENS_12float_e4m3_tEfNS_4arch4Sm90ELb0ELb1ELb1ELb1ELb0ELb1ELb0ELb1ELb1ELb1ELb0ELb0EEENS1_21CollectiveEpilogueFwdINS6_IJSA_SA_SB_EEES9_NS_10bfloat16_tESF_Li256ELb1ELb1ELb0ELb1EEENS1_36VarlenDynamicPersistentTileSchedulerILi128ELi192ELi256ELi128ELb0ELb1ELb1ELb1ELb0ELb1EEEEEEEEEvNT_6ParamsE:
	.zero		3584


//--------------------- .nv.constant0._ZN7cutlass13device_kernelIN5flash11enable_sm90INS1_16FlashAttnFwdSm90INS1_25CollectiveMainloopFwdSm90ILi2EN4cute5tupleIJNS5_1CILi1EEES8_S8_EEENS6_IJNS7_ILi128EEENS7_ILi224EEESA_EEELi128ENS_12float_e4m3_tEfNS_4arch4Sm90ELb1ELb0ELb1ELb0ELb0ELb0ELb0ELb1ELb1ELb1ELb0ELb0EEENS1_21CollectiveEpilogueFwdINS6_IJSA_SA_SB_EEES9_NS_10bfloat16_tESF_Li256ELb0ELb1ELb0ELb1EEENS1_30DynamicPersistentTileSchedulerILi256ELi128ELb0ELb1ELb1EEEEEEEEEvNT_6ParamsE --------------------------
	.section	.nv.constant0._ZN7cutlass13device_kernelIN5flash11enable_sm90INS1_16FlashAttnFwdSm90INS1_25CollectiveMainloopFwdSm90ILi2EN4cute5tupleIJNS5_1CILi1EEES8_S8_EEENS6_IJNS7_ILi128EEENS7_ILi224EEESA_EEELi128ENS_12float_e4m3_tEfNS_4arch4Sm90ELb1ELb0ELb1ELb0ELb0ELb0ELb0ELb1ELb1ELb1ELb0ELb0EEENS1_21CollectiveEpilogueFwdINS6_IJSA_SA_SB_EEES9_NS_10bfloat16_tESF_Li256ELb0ELb1ELb0ELb1EEENS1_30DynamicPersistentTileSchedulerILi256ELi128ELb0ELb1ELb1EEEEEEEEEvNT_6ParamsE,"a",@progbits
	.sectionflags	@""
	.align	4
.nv.constant0._ZN7cutlass13device_kernelIN5flash11enable_sm90INS1_16FlashAttnFwdSm90INS1_25CollectiveMainloopFwdSm90ILi2EN4cute5tupleIJNS5_1CILi1EEES8_S8_EEENS6_IJNS7_ILi128EEENS7_ILi224EEESA_EEELi128ENS_12float_e4m3_tEfNS_4arch4Sm90ELb1ELb0ELb1ELb0ELb0ELb0ELb0ELb1ELb1ELb1ELb0ELb0EEENS1_21CollectiveEpilogueFwdINS6_IJSA_SA_SB_EEES9_NS_10bfloat16_tESF_Li256ELb0ELb1ELb0ELb1EEENS1_30DynamicPersistentTileSchedulerILi256ELi128ELb0ELb1ELb1EEEEEEEEEvNT_6ParamsE:
	.zero		3584


//--------------------- .nv.constant0._ZN7cutlass13device_kernelIN5flash11enable_sm90INS1_16FlashAttnFwdSm90INS1_25CollectiveMainloopFwdSm90ILi2EN4cute5tupleIJNS5_1CILi1EEES8_S8_EEENS6_IJNS7_ILi128EEENS7_ILi224EEESA_EEELi128ENS_12float_e4m3_tEfNS_4arch4Sm90ELb1ELb0ELb1ELb1ELb0ELb0ELb0ELb1ELb1ELb1ELb0ELb0EEENS1_21CollectiveEpilogueFwdINS6_IJSA_SA_SB_EEES9_NS_10bfloat16_tESF_Li256ELb1ELb1ELb0ELb1EEENS1_36VarlenDynamicPersistentTileSchedulerILi128ELi224ELi256ELi128ELb0ELb1ELb1ELb1ELb1ELb1EEEEEEEEEvNT_6ParamsE --------------------------
	.section	.nv.constant0._ZN7cutlass13device_kernelIN5flash11enable_sm90INS1_16FlashAttnFwdSm90INS1_25CollectiveMainloopFwdSm90ILi2EN4cute5tupleIJNS5_1CILi1EEES8_S8_EEENS6_IJNS7_ILi128EEENS7_ILi224EEESA_EEELi128ENS_12float_e4m3_tEfNS_4arch4Sm90ELb1ELb0ELb1ELb1ELb0ELb0ELb0ELb1ELb1ELb1ELb0ELb0EEENS1_21CollectiveEpilogueFwdINS6_IJSA_SA_SB_EEES9_NS_10bfloat16_tESF_Li256ELb1ELb1ELb0ELb1EEENS1_36VarlenDynamicPersistentTileSchedulerILi128ELi224ELi256ELi128ELb0ELb1ELb1ELb1ELb1ELb1EEEEEEEEEvNT_6ParamsE,"a",@progbits
	.sectionflags	@""
	.align	4
.nv.constant0._ZN7cutlass13device_kernelIN5flash11enable_sm90INS1_16FlashAttnFwdSm90INS1_25CollectiveMainloopFwdSm90ILi2EN4cute5tupleIJNS5_1CILi1EEES8_S8_EEENS6_IJNS7_ILi128EEENS7_ILi224EEESA_EEELi128ENS_12float_e4m3_tEfNS_4arch4Sm90ELb1ELb0ELb1ELb1ELb0ELb0ELb0ELb1ELb1ELb1ELb0ELb0EEENS1_21CollectiveEpilogueFwdINS6_IJSA_SA_SB_EEES9_NS_10bfloat16_tESF_Li256ELb1ELb1ELb0ELb1EEENS1_36VarlenDynamicPersistentTileSchedulerILi128ELi224ELi256ELi128ELb0ELb1ELb1ELb1ELb1ELb1EEEEEEEEEvNT_6ParamsE:
	.zero		3584


//--------------------- .nv.constant0._ZN7cutlass13device_kernelIN5flash11enable_sm90INS1_16FlashAttnFwdSm90INS1_25CollectiveMainloopFwdSm90ILi2EN4cute5tupleIJNS5_1CILi1EEES8_S8_EEENS6_IJNS7_ILi128EEENS7_ILi224EEESA_EEELi128ENS_12float_e4m3_tEfNS_4arch4Sm90ELb1ELb0ELb1ELb1ELb0ELb1ELb0ELb1ELb1ELb1ELb0ELb0EEENS1_21CollectiveEpilogueFwdINS6_IJSA_SA_SB_EEES9_NS_10bfloat16_tESF_Li256ELb1ELb1ELb0ELb1EEENS1_36VarlenDynamicPersistentTileSchedulerILi128ELi224ELi256ELi128ELb0ELb1ELb1ELb1ELb1ELb1EEEEEEEEEvNT_6ParamsE --------------------------
	.section	.nv.constant0._ZN7cutlass13device_kernelIN5flash11enable_sm90INS1_16FlashAttnFwdSm90INS1_25CollectiveMainloopFwdSm90ILi2EN4cute5tupleIJNS5_1CILi1EEES8_S8_EEENS6_IJNS7_ILi128EEENS7_ILi224EEESA_EEELi128ENS_12float_e4m3_tEfNS_4arch4Sm90ELb1ELb0ELb1ELb1ELb0ELb1ELb0ELb1ELb1ELb1ELb0ELb0EEENS1_21CollectiveEpilogueFwdINS6_IJSA_SA_SB_EEES9_NS_10bfloat16_tESF_Li256ELb1ELb1ELb0ELb1EEENS1_36VarlenDynamicPersistentTileSchedulerILi128ELi224ELi256ELi128ELb0ELb1ELb1ELb1ELb1ELb1EEEEEEEEEvNT_6ParamsE,"a",@progbits
	.sectionflags	@""
	.align	4
.nv.constant0._ZN7cutlass13device_kernelIN5flash11enable_sm90INS1_16FlashAttnFwdSm90INS1_25CollectiveMainloopFwdSm90ILi2EN4cute5tupleIJNS5_1CILi1EEES8_S8_EEENS6_IJNS7_ILi128EEENS7_ILi224EEESA_EEELi128ENS_12float_e4m3_tEfNS_4arch4Sm90ELb1ELb0ELb1ELb1ELb0ELb1ELb0ELb1ELb1ELb1ELb0ELb0EEENS1_21CollectiveEpilogueFwdINS6_IJSA_SA_SB_EEES9_NS_10bfloat16_tESF_Li256ELb1ELb1ELb0ELb1EEENS1_36VarlenDynamicPersistentTileSchedulerILi128ELi224ELi256ELi128ELb0ELb1ELb1ELb1ELb1ELb1EEEEEEEEEvNT_6ParamsE:
	.zero		3584


//--------------------- .nv.constant0._ZN7cutlass13device_kernelIN5flash11enable_sm90INS1_16FlashAttnFwdSm90INS1_25CollectiveMainloopFwdSm90ILi2EN4cute5tupleIJNS5_1CILi1EEES8_S8_EEENS6_IJNS7_ILi192EEENS7_ILi128EEENS7_ILi96EEEEEELi96ENS_12float_e4m3_tEfNS_4arch4Sm90ELb0ELb0ELb1ELb0ELb0ELb0ELb0ELb1ELb1ELb1ELb0ELb0EEENS1_21CollectiveEpilogueFwdINS6_IJSA_SC_SB_EEES9_NS_10bfloat16_tESG_Li384ELb0ELb1ELb0ELb1EEENS1_29StaticPersistentTileSchedulerILb0EEEEEEEEEvNT_6ParamsE --------------------------
	.section	.nv.constant0._ZN7cutlass13device_kernelIN5flash11enable_sm90INS1_16FlashAttnFwdSm90INS1_25CollectiveMainloopFwdSm90ILi2EN4cute5tupleIJNS5_1CILi1EEES8_S8_EEENS6_IJNS7_ILi192EEENS7_ILi128EEENS7_ILi96EEEEEELi96ENS_12float_e4m3_tEfNS_4arch4Sm90ELb0ELb0ELb1ELb0ELb0ELb0ELb0ELb1ELb1ELb1ELb0ELb0EEENS1_21CollectiveEpilogueFwdINS6_IJSA_SC_SB_EEES9_NS_10bfloat16_tESG_Li384ELb0ELb1ELb0ELb1EEENS1_29StaticPersistentTileSchedulerILb0EEEEEEEEEvNT_6ParamsE,"a",@progbits
	.sectionflags	@""
	.align	4
.nv.constant0._ZN7cutlass13device_kernelIN5flash11enable_sm90INS1_16FlashAttnFwdSm90INS1_25CollectiveMainloopFwdSm90ILi2EN4cute5tupleIJNS5_1CILi1EEES8_S8_EEENS6_IJNS7_ILi192EEENS7_ILi128EEENS7_ILi96EEEEEELi96ENS_12float_e4m3_tEfNS_4arch4Sm90ELb0ELb0ELb1ELb0ELb0ELb0ELb0ELb1ELb1ELb1ELb0ELb0EEENS1_21CollectiveEpilogueFwdINS6_IJSA_SC_SB_EEES9_NS_10bfloat16_tESG_Li384ELb0ELb1ELb0ELb1EEENS1_29StaticPersistentTileSchedulerILb0EEEEEEEEEvNT_6ParamsE:
	.zero		3456


//--------------------- .nv.constant0._ZN7cutlass13device_kernelIN5flash11enable_sm90INS1_16FlashAttnFwdSm90INS1_25CollectiveMainloopFwdSm90ILi2EN4cute5tupleIJNS5_1CILi1EEES8_S8_EEENS6_IJNS7_ILi192EEENS7_ILi128EEENS7_ILi96EEEEEELi96ENS_12float_e4m3_tEfNS_4arch4Sm90ELb0ELb0ELb1ELb1ELb0ELb0ELb0ELb1ELb1ELb1ELb0ELb0EEENS1_21CollectiveEpilogueFwdINS6_IJSA_SC_SB_EEES9_NS_10bfloat16_tESG_Li384ELb1ELb1ELb0ELb1EEENS1_36VarlenDynamicPersistentTileSchedulerILi192ELi128ELi384ELi128ELb0ELb1ELb1ELb0ELb1ELb1EEEEEEEEEvNT_6ParamsE --------------------------
	.section	.nv.constant0._ZN7cutlass13device_kernelIN5flash11enable_sm90INS1_16FlashAttnFwdSm90INS1_25CollectiveMainloopFwdSm90ILi2EN4cute5tupleIJNS5_1CILi1EEES8_S8_EEENS6_IJNS7_ILi192EEENS7_ILi128EEENS7_ILi96EEEEEELi96ENS_12float_e4m3_tEfNS_4arch4Sm90ELb0ELb0ELb1ELb1ELb0ELb0ELb0ELb1ELb1ELb1ELb0ELb0EEENS1_21CollectiveEpilogueFwdINS6_IJSA_SC_SB_EEES9_NS_10bfloat16_tESG_Li384ELb1ELb1ELb0ELb1EEENS1_36VarlenDynamicPersistentTileSchedulerILi192ELi128ELi384ELi128ELb0ELb1ELb1ELb0ELb1ELb1EEEEEEEEEvNT_6ParamsE,"a",@progbits
	.sectionflags	@""
	.align	4
.nv.constant0._ZN7cutlass13device_kernelIN5flash11enable_sm90INS1_16FlashAttnFwdSm90INS1_25CollectiveMainloopFwdSm90ILi2EN4cute5tupleIJNS5_1CILi1EEES8_S8_EEENS6_IJNS7_ILi192EEENS7_ILi128EEENS7_ILi96EEEEEELi96ENS_12float_e4m3_tEfNS_4arch4Sm90ELb0ELb0ELb1ELb1ELb0ELb0ELb0ELb1ELb1ELb1ELb0ELb0EEENS1_21CollectiveEpilogueFwdINS6_IJSA_SC_SB_EEES9_NS_10bfloat16_tESG_Li384ELb1ELb1ELb0ELb1EEENS1_36VarlenDynamicPersistentTileSchedulerILi192ELi128ELi384ELi128ELb0ELb1ELb1ELb0ELb1ELb1EEEEEEEEEvNT_6ParamsE:
	.zero		3584


//--------------------- .nv.constant0._ZN7cutlass13device_kernelIN5flash11enable_sm90INS1_16FlashAttnFwdSm90INS1_25CollectiveMainloopFwdSm90ILi2EN4cute5tupleIJNS5_1CILi1EEES8_S8_EEENS6_IJNS7_ILi192EEENS7_ILi128EEENS7_ILi96EEEEEELi96ENS_12float_e4m3_tEfNS_4arch4Sm90ELb0ELb0ELb1ELb1ELb0ELb1ELb0ELb1ELb1ELb1ELb0ELb0EEENS1_21CollectiveEpilogueFwdINS6_IJSA_SC_SB_EEES9_NS_10bfloat16_tESG_Li384ELb1ELb1ELb0ELb1EEENS1_36VarlenDynamicPersistentTileSchedulerILi192ELi128ELi384ELi128ELb0ELb1ELb1ELb0ELb1ELb1EEEEEEEEEvNT_6ParamsE --------------------------
	.section	.nv.constant0._ZN7cutlass13device_kernelIN5flash11enable_sm90INS1_16FlashAttnFwdSm90INS1_25CollectiveMainloopFwdSm90ILi2EN4cute5tupleIJNS5_1CILi1EEES8_S8_EEENS6_IJNS7_ILi192EEENS7_ILi128EEENS7_ILi96EEEEEELi96ENS_12float_e4m3_tEfNS_4arch4Sm90ELb0ELb0ELb1ELb1ELb0ELb1ELb0ELb1ELb1ELb1ELb0ELb0EEENS1_21CollectiveEpilogueFwdINS6_IJSA_SC_SB_EEES9_NS_10bfloat16_tESG_Li384ELb1ELb1ELb0ELb1EEENS1_36VarlenDynamicPersistentTileSchedulerILi192ELi128ELi384ELi128ELb0ELb1ELb1ELb0ELb1ELb1EEEEEEEEEvNT_6ParamsE,"a",@progbits
	.sectionflags	@""
	.align	4
.nv.constant0._ZN7cutlass13device_kernelIN5flash11enable_sm90INS1_16FlashAttnFwdSm90INS1_25CollectiveMainloopFwdSm90ILi2EN4cute5tupleIJNS5_1CILi1EEES8_S8_EEENS6_IJNS7_ILi192EEENS7_ILi128EEENS7_ILi96EEEEEELi96ENS_12float_e4m3_tEfNS_4arch4Sm90ELb0ELb0ELb1ELb1ELb0ELb1ELb0ELb1ELb1ELb1ELb0ELb0EEENS1_21CollectiveEpilogueFwdINS6_IJSA_SC_SB_EEES9_NS_10bfloat16_tESG_Li384ELb1ELb1ELb0ELb1EEENS1_36VarlenDynamicPersistentTileSchedulerILi192ELi128ELi384ELi128ELb0ELb1ELb1ELb0ELb1ELb1EEEEEEEEEvNT_6ParamsE:
	.zero		3584


//--------------------- .nv.constant0._ZN7cutlass13device_kernelIN5flash11enable_sm90INS1_16FlashAttnFwdSm90INS1_25CollectiveMainloopFwdSm90ILi2EN4cute5tupleIJNS5_1CILi1EEES8_S8_EEENS6_IJNS7_ILi192EEENS7_ILi128EEENS7_ILi96EEEEEELi96ENS_12float_e4m3_tEfNS_4arch4Sm90ELb0ELb1ELb1ELb0ELb0ELb0ELb0ELb1ELb1ELb1ELb0ELb0EEENS1_21CollectiveEpilogueFwdINS6_IJSA_SC_SB_EEES9_NS_10bfloat16_tESG_Li384ELb0ELb1ELb0ELb1EEENS1_30DynamicPersistentTileSchedulerILi384ELi128ELb0ELb1ELb1EEEEEEEEEvNT_6ParamsE --------------------------
	.section	.nv.constant0._ZN7cutlass13device_kernelIN5flash11enable_sm90INS1_16FlashAttnFwdSm90INS1_25CollectiveMainloopFwdSm90ILi2EN4cute5tupleIJNS5_1CILi1EEES8_S8_EEENS6_IJNS7_ILi192EEENS7_ILi128EEENS7_ILi96EEEEEELi96ENS_12float_e4m3_tEfNS_4arch4Sm90ELb0ELb1ELb1ELb0ELb0ELb0ELb0ELb1ELb1ELb1ELb0ELb0EEENS1_21CollectiveEpilogueFwdINS6_IJSA_SC_SB_EEES9_NS_10bfloat16_tESG_Li384ELb0ELb1ELb0ELb1EEENS1_30DynamicPersistentTileSchedulerILi384ELi128ELb0ELb1ELb1EEEEEEEEEvNT_6ParamsE,"a",@progbits
	.sectionflags	@""
	.align	4
.nv.constant0._ZN7cutlass13device_kernelIN5flash11enable_sm90INS1_16FlashAttnFwdSm90INS1_25CollectiveMainloopFwdSm90ILi2EN4cute5tupleIJNS5_1CILi1EEES8_S8_EEENS6_IJNS7_ILi192EEENS7_ILi128EEENS7_ILi96EEEEEELi96ENS_12float_e4m3_tEfNS_4arch4Sm90ELb0ELb1ELb1ELb0ELb0ELb0ELb0ELb1ELb1ELb1ELb0ELb0EEENS1_21CollectiveEpilogueFwdINS6_IJSA_SC_SB_EEES9_NS_10bfloat16_tESG_Li384ELb0ELb1ELb0ELb1EEENS1_30DynamicPersistentTileSchedulerILi384ELi128ELb0ELb1ELb1EEEEEEEEEvNT_6ParamsE:
	.zero		3584


//--------------------- .nv.constant0._ZN7cutlass13device_kernelIN5flash11enable_sm90INS1_16FlashAttnFwdSm90INS1_25CollectiveMainloopFwdSm90ILi2EN4cute5tupleIJNS5_1CILi1EEES8_S8_EEENS6_IJNS7_ILi192EEENS7_ILi128EEENS7_ILi96EEEEEELi96ENS_12float_e4m3_tEfNS_4arch4Sm90ELb0ELb1ELb1ELb1ELb0ELb0ELb0ELb1ELb1ELb1ELb0ELb0EEENS1_21CollectiveEpilogueFwdINS6_IJSA_SC_SB_EEES9_NS_10bfloat16_tESG_Li384ELb1ELb1ELb0ELb1EEENS1_36VarlenDynamicPersistentTileSchedulerILi192ELi128ELi384ELi128ELb0ELb1ELb1ELb1ELb0ELb1EEEEEEEEEvNT_6ParamsE --------------------------
	.section	.nv.constant0._ZN7cutlass13device_kernelIN5flash11enable_sm90INS1_16FlashAttnFwdSm90INS1_25CollectiveMainloopFwdSm90ILi2EN4cute5tupleIJNS5_1CILi1EEES8_S8_EEENS6_IJNS7_ILi192EEENS7_ILi128EEENS7_ILi96EEEEEELi96ENS_12float_e4m3_tEfNS_4arch4Sm90ELb0ELb1ELb1ELb1ELb0ELb0ELb0ELb1ELb1ELb1ELb0ELb0EEENS1_21CollectiveEpilogueFwdINS6_IJSA_SC_SB_EEES9_NS_10bfloat16_tESG_Li384ELb1ELb1ELb0ELb1EEENS1_36VarlenDynamicPersistentTileSchedulerILi192ELi128ELi384ELi128ELb0ELb1ELb1ELb1ELb0ELb1EEEEEEEEEvNT_6ParamsE,"a",@progbits
	.sectionflags	@""
	.align	4
.nv.constant0._ZN7cutlass13device_kernelIN5flash11enable_sm90INS1_16FlashAttnFwdSm90INS1_25CollectiveMainloopFwdSm90ILi2EN4cute5tupleIJNS5_1CILi1EEES8_S8_EEENS6_IJNS7_ILi192EEENS7_ILi128EEENS7_ILi96EEEEEELi96ENS_12float_e4m3_tEfNS_4arch4Sm90ELb0ELb1ELb1ELb1ELb0ELb0ELb0ELb1ELb1ELb1ELb0ELb0EEENS1_21CollectiveEpilogueFwdINS6_IJSA_SC_SB_EEES9_NS_10bfloat16_tESG_Li384ELb1ELb1ELb0ELb1EEENS1_36VarlenDynamicPersistentTileSchedulerILi192ELi128ELi384ELi128ELb0ELb1ELb1ELb1ELb0ELb1EEEEEEEEEvNT_6ParamsE:
	.zero		3584


//--------------------- .nv.constant0._ZN7cutlass13device_kernelIN5flash11enable_sm90INS1_16FlashAttnFwdSm90INS1_25CollectiveMainloopFwdSm90ILi2EN4cute5tupleIJNS5_1CILi1EEES8_S8_EEENS6_IJNS7_ILi192EEENS7_ILi128EEENS7_ILi96EEEEEELi96ENS_12float_e4m3_tEfNS_4arch4Sm90ELb0ELb1ELb1ELb1ELb0ELb1ELb0ELb1ELb1ELb1ELb0ELb0EEENS1_21CollectiveEpilogueFwdINS6_IJSA_SC_SB_EEES9_NS_10bfloat16_tESG_Li384ELb1ELb1ELb0ELb1EEENS1_36VarlenDynamicPersistentTileSchedulerILi192ELi128ELi384ELi128ELb0ELb1ELb1ELb1ELb0ELb1EEEEEEEEEvNT_6ParamsE --------------------------
	.section	.nv.constant0._ZN7cutlass13device_kernelIN5flash11enable_sm90INS1_16FlashAttnFwdSm90INS1_25CollectiveMainloopFwdSm90ILi2EN4cute5tupleIJNS5_1CILi1EEES8_S8_EEENS6_IJNS7_ILi192EEENS7_ILi128EEENS7_ILi96EEEEEELi96ENS_12float_e4m3_tEfNS_4arch4Sm90ELb0ELb1ELb1ELb1ELb0ELb1ELb0ELb1ELb1ELb1ELb0ELb0EEENS1_21CollectiveEpilogueFwdINS6_IJSA_SC_SB_EEES9_NS_10bfloat16_tESG_Li384ELb1ELb1ELb0ELb1EEENS1_36VarlenDynamicPersistentTileSchedulerILi192ELi128ELi384ELi128ELb0ELb1ELb1ELb1ELb0ELb1EEEEEEEEEvNT_6ParamsE,"a",@progbits
	.sectionflags	@""
	.align	4
.nv.constant0._ZN7cutlass13device_kernelIN5flash11enable_sm90INS1_16FlashAttnFwdSm90INS1_25CollectiveMainloopFwdSm90ILi2EN4cute5tupleIJNS5_1CILi1EEES8_S8_EEENS6_IJNS7_ILi192EEENS7_ILi128EEENS7_ILi96EEEEEELi96ENS_12float_e4m3_tEfNS_4arch4Sm90ELb0ELb1ELb1ELb1ELb0ELb1ELb0ELb1ELb1ELb1ELb0ELb0EEENS1_21CollectiveEpilogueFwdINS6_IJSA_SC_SB_EEES9_NS_10bfloat16_tESG_Li384ELb1ELb1ELb0ELb1EEENS1_36VarlenDynamicPersistentTileSchedulerILi192ELi128ELi384ELi128ELb0ELb1ELb1ELb1ELb0ELb1EEEEEEEEEvNT_6ParamsE:
	.zero		3584


//--------------------- .nv.constant0._ZN7cutlass13device_kernelIN5flash11enable_sm90INS1_16FlashAttnFwdSm90INS1_25CollectiveMainloopFwdSm90ILi2EN4cute5tupleIJNS5_1CILi1EEES8_S8_EEENS6_IJNS7_ILi192EEENS7_ILi128EEENS7_ILi96EEEEEELi96ENS_12float_e4m3_tEfNS_4arch4Sm90ELb1ELb0ELb1ELb0ELb0ELb0ELb0ELb1ELb1ELb1ELb0ELb0EEENS1_21CollectiveEpilogueFwdINS6_IJSA_SC_SB_EEES9_NS_10bfloat16_tESG_Li384ELb0ELb1ELb0ELb1EEENS1_30DynamicPersistentTileSchedulerILi384ELi128ELb0ELb1ELb1EEEEEEEEEvNT_6ParamsE --------------------------
	.section	.nv.constant0._ZN7cutlass13device_kernelIN5flash11enable_sm90INS1_16FlashAttnFwdSm90INS1_25CollectiveMainloopFwdSm90ILi2EN4cute5tupleIJNS5_1CILi1EEES8_S8_EEENS6_IJNS7_ILi192EEENS7_ILi128EEENS7_ILi96EEEEEELi96ENS_12float_e4m3_tEfNS_4arch4Sm90ELb1ELb0ELb1ELb0ELb0ELb0ELb0ELb1ELb1ELb1ELb0ELb0EEENS1_21CollectiveEpilogueFwdINS6_IJSA_SC_SB_EEES9_NS_10bfloat16_tESG_Li384ELb0ELb1ELb0ELb1EEENS1_30DynamicPersistentTileSchedulerILi384ELi128ELb0ELb1ELb1EEEEEEEEEvNT_6ParamsE,"a",@progbits
	.sectionflags	@""
	.align	4
.nv.constant0._ZN7cutlass13device_kernelIN5flash11enable_sm90INS1_16FlashAttnFwdSm90INS1_25CollectiveMainloopFwdSm90ILi2EN4cute5tupleIJNS5_1CILi1EEES8_S8_EEENS6_IJNS7_ILi192EEENS7_ILi128EEENS7_ILi96EEEEEELi96ENS_12float_e4m3_tEfNS_4arch4Sm90ELb1ELb0ELb1ELb0ELb0ELb0ELb0ELb1ELb1ELb1ELb0ELb0EEENS1_21CollectiveEpilogueFwdINS6_IJSA_SC_SB_EEES9_NS_10bfloat16_tESG_Li384ELb0ELb1ELb0ELb1EEENS1_30DynamicPersistentTileSchedulerILi384ELi128ELb0ELb1ELb1EEEEEEEEEvNT_6ParamsE:
	.zero		3584


//--------------------- .nv.constant0._ZN7cutlass13device_kernelIN5flash11enable_sm90INS1_16FlashAttnFwdSm90INS1_25CollectiveMainloopFwdSm90ILi2EN4cute5tupleIJNS5_1CILi1EEES8_S8_EEENS6_IJNS7_ILi192EEENS7_ILi128EEENS7_ILi96EEEEEELi96ENS_12float_e4m3_tEfNS_4arch4Sm90ELb1ELb0ELb1ELb1ELb0ELb0ELb0ELb1ELb1ELb1ELb0ELb0EEENS1_21CollectiveEpilogueFwdINS6_IJSA_SC_SB_EEES9_NS_10bfloat16_tESG_Li384ELb1ELb1ELb0ELb1EEENS1_36VarlenDynamicPersistentTileSchedulerILi192ELi128ELi384ELi128ELb0ELb1ELb1ELb1ELb1ELb1EEEEEEEEEvNT_6ParamsE --------------------------
	.section	.nv.constant0._ZN7cutlass13device_kernelIN5flash11enable_sm90INS1_16FlashAttnFwdSm90INS1_25CollectiveMainloopFwdSm90ILi2EN4cute5tupleIJNS5_1CILi1EEES8_S8_EEENS6_IJNS7_ILi192EEENS7_ILi128EEENS7_ILi96EEEEEELi96ENS_12float_e4m3_tEfNS_4arch4Sm90ELb1ELb0ELb1ELb1ELb0ELb0ELb0ELb1ELb1ELb1ELb0ELb0EEENS1_21CollectiveEpilogueFwdINS6_IJSA_SC_SB_EEES9_NS_10bfloat16_tESG_Li384ELb1ELb1ELb0ELb1EEENS1_36VarlenDynamicPersistentTileSchedulerILi192ELi128ELi384ELi128ELb0ELb1ELb1ELb1ELb1ELb1EEEEEEEEEvNT_6ParamsE,"a",@progbits
	.sectionflags	@""
	.align	4
.nv.constant0._ZN7cutlass13device_kernelIN5flash11enable_sm90INS1_16FlashAttnFwdSm90INS1_25CollectiveMainloopFwdSm90ILi2EN4cute5tupleIJNS5_1CILi1EEES8_S8_EEENS6_IJNS7_ILi192EEENS7_ILi128EEENS7_ILi96EEEEEELi96ENS_12float_e4m3_tEfNS_4arch4Sm90ELb1ELb0ELb1ELb1ELb0ELb0ELb0ELb1ELb1ELb1ELb0ELb0EEENS1_21CollectiveEpilogueFwdINS6_IJSA_SC_SB_EEES9_NS_10bfloat16_tESG_Li384ELb1ELb1ELb0ELb1EEENS1_36VarlenDynamicPersistentTileSchedulerILi192ELi128ELi384ELi128ELb0ELb1ELb1ELb1ELb1ELb1EEEEEEEEEvNT_6ParamsE:
	.zero		3584


//--------------------- .nv.constant0._ZN7cutlass13device_kernelIN5flash11enable_sm90INS1_16FlashAttnFwdSm90INS1_25CollectiveMainloopFwdSm90ILi2EN4cute5tupleIJNS5_1CILi1EEES8_S8_EEENS6_IJNS7_ILi192EEENS7_ILi128EEENS7_ILi96EEEEEELi96ENS_12float_e4m3_tEfNS_4arch4Sm90ELb1ELb0ELb1ELb1ELb0ELb1ELb0ELb1ELb1ELb1ELb0ELb0EEENS1_21CollectiveEpilogueFwdINS6_IJSA_SC_SB_EEES9_NS_10bfloat16_tESG_Li384ELb1ELb1ELb0ELb1EEENS1_36VarlenDynamicPersistentTileSchedulerILi192ELi128ELi384ELi128ELb0ELb1ELb1ELb1ELb1ELb1EEEEEEEEEvNT_6ParamsE --------------------------
	.section	.nv.constant0._ZN7cutlass13device_kernelIN5flash11enable_sm90INS1_16FlashAttnFwdSm90INS1_25CollectiveMainloopFwdSm90ILi2EN4cute5tupleIJNS5_1CILi1EEES8_S8_EEENS6_IJNS7_ILi192EEENS7_ILi128EEENS7_ILi96EEEEEELi96ENS_12float_e4m3_tEfNS_4arch4Sm90ELb1ELb0ELb1ELb1ELb0ELb1ELb0ELb1ELb1ELb1ELb0ELb0EEENS1_21CollectiveEpilogueFwdINS6_IJSA_SC_SB_EEES9_NS_10bfloat16_tESG_Li384ELb1ELb1ELb0ELb1EEENS1_36VarlenDynamicPersistentTileSchedulerILi192ELi128ELi384ELi128ELb0ELb1ELb1ELb1ELb1ELb1EEEEEEEEEvNT_6ParamsE,"a",@progbits
	.sectionflags	@""
	.align	4
.nv.constant0._ZN7cutlass13device_kernelIN5flash11enable_sm90INS1_16FlashAttnFwdSm90INS1_25CollectiveMainloopFwdSm90ILi2EN4cute5tupleIJNS5_1CILi1EEES8_S8_EEENS6_IJNS7_ILi192EEENS7_ILi128EEENS7_ILi96EEEEEELi96ENS_12float_e4m3_tEfNS_4arch4Sm90ELb1ELb0ELb1ELb1ELb0ELb1ELb0ELb1ELb1ELb1ELb0ELb0EEENS1_21CollectiveEpilogueFwdINS6_IJSA_SC_SB_EEES9_NS_10bfloat16_tESG_Li384ELb1ELb1ELb0ELb1EEENS1_36VarlenDynamicPersistentTileSchedulerILi192ELi128ELi384ELi128ELb0ELb1ELb1ELb1ELb1ELb1EEEEEEEEEvNT_6ParamsE:
	.zero		3584


//--------------------- .nv.constant0._ZN7cutlass13device_kernelIN5flash11enable_sm90INS1_16FlashAttnFwdSm90INS1_25CollectiveMainloopFwdSm90ILi2EN4cute5tupleIJNS5_1CILi1EEES8_S8_EEENS6_IJNS7_ILi192EEENS7_ILi160EEENS7_ILi64EEEEEELi64ENS_12float_e4m3_tEfNS_4arch4Sm90ELb0ELb0ELb1ELb0ELb0ELb0ELb0ELb1ELb1ELb1ELb0ELb0EEENS1_21CollectiveEpilogueFwdINS6_IJSA_SC_SB_EEES9_NS_10bfloat16_tESG_Li384ELb0ELb1ELb0ELb1EEENS1_29StaticPersistentTileSchedulerILb0EEEEEEEEEvNT_6ParamsE --------------------------
	.section	.nv.constant0._ZN7cutlass13device_kernelIN5flash11enable_sm90INS1_16FlashAttnFwdSm90INS1_25CollectiveMainloopFwdSm90ILi2EN4cute5tupleIJNS5_1CILi1EEES8_S8_EEENS6_IJNS7_ILi192EEENS7_ILi160EEENS7_ILi64EEEEEELi64ENS_12float_e4m3_tEfNS_4arch4Sm90ELb0ELb0ELb1ELb0ELb0ELb0ELb0ELb1ELb1ELb1ELb0ELb0EEENS1_21CollectiveEpilogueFwdINS6_IJSA_SC_SB_EEES9_NS_10bfloat16_tESG_Li384ELb0ELb1ELb0ELb1EEENS1_29StaticPersistentTileSchedulerILb0EEEEEEEEEvNT_6ParamsE,"a",@progbits
	.sectionflags	@""
	.align	4
.nv.constant0._ZN7cutlass13device_kernelIN5flash11enable_sm90INS1_16FlashAttnFwdSm90INS1_25CollectiveMainloopFwdSm90ILi2EN4cute5tupleIJNS5_1CILi1EEES8_S8_EEENS6_IJNS7_ILi192EEENS7_ILi160EEENS7_ILi64EEEEEELi64ENS_12float_e4m3_tEfNS_4arch4Sm90ELb0ELb0ELb1ELb0ELb0ELb0ELb0ELb1ELb1ELb1ELb0ELb0EEENS1_21CollectiveEpilogueFwdINS6_IJSA_SC_SB_EEES9_NS_10bfloat16_tESG_Li384ELb0ELb1ELb0ELb1EEENS1_29StaticPersistentTileSchedulerILb0EEEEEEEEEvNT_6ParamsE:
	.zero		3456


//--------------------- .nv.constant0._ZN7cutlass13device_kernelIN5flash11enable_sm90INS1_16FlashAttnFwdSm90INS1_25CollectiveMainloopFwdSm90ILi2EN4cute5tupleIJNS5_1CILi1EEES8_S8_EEENS6_IJNS7_ILi192EEENS7_ILi160EEENS7_ILi64EEEEEELi64ENS_12float_e4m3_tEfNS_4arch4Sm90ELb0ELb0ELb1ELb1ELb0ELb0ELb0ELb1ELb1ELb1ELb0ELb0EEENS1_21CollectiveEpilogueFwdINS6_IJSA_SC_SB_EEES9_NS_10bfloat16_tESG_Li384ELb1ELb1ELb0ELb1EEENS1_36VarlenDynamicPersistentTileSchedulerILi192ELi160ELi384ELi128ELb0ELb1ELb1ELb0ELb1ELb1EEEEEEEEEvNT_6ParamsE --------------------------
	.section	.nv.constant0._ZN7cutlass13device_kernelIN5flash11enable_sm90INS1_16FlashAttnFwdSm90INS1_25CollectiveMainloopFwdSm90ILi2EN4cute5tupleIJNS5_1CILi1EEES8_S8_EEENS6_IJNS7_ILi192EEENS7_ILi160EEENS7_ILi64EEEEEELi64ENS_12float_e4m3_tEfNS_4arch4Sm90ELb0ELb0ELb1ELb1ELb0ELb0ELb0ELb1ELb1ELb1ELb0ELb0EEENS1_21CollectiveEpilogueFwdINS6_IJSA_SC_SB_EEES9_NS_10bfloat16_tESG_Li384ELb1ELb1ELb0ELb1EEENS1_36VarlenDynamicPersistentTileSchedulerILi192ELi160ELi384ELi128ELb0ELb1ELb1ELb0ELb1ELb1EEEEEEEEEvNT_6ParamsE,"a",@progbits
	.sectionflags	@""
	.align	4
.nv.constant0._ZN7cutlass13device_kernelIN5flash11enable_sm90INS1_16FlashAttnFwdSm90INS1_25CollectiveMainloopFwdSm90ILi2EN4cute5tupleIJNS5_1CILi1EEES8_S8_EEENS6_IJNS7_ILi192EEENS7_ILi160EEENS7_ILi64EEEEEELi64ENS_12float_e4m3_tEfNS_4arch4Sm90ELb0ELb0ELb1ELb1ELb0ELb0ELb0ELb1ELb1ELb1ELb0ELb0EEENS1_21CollectiveEpilogueFwdINS6_IJSA_SC_SB_EEES9_NS_10bfloat16_tESG_Li384ELb1ELb1ELb0ELb1EEENS1_36VarlenDynamicPersistentTileSchedulerILi192ELi160ELi384ELi128ELb0ELb1ELb1ELb0ELb1ELb1EEEEEEEEEvNT_6ParamsE:
	.zero		3584


//--------------------- .nv.constant0._ZN7cutlass13device_kernelIN5flash11enable_sm90INS1_16FlashAttnFwdSm90INS1_25CollectiveMainloopFwdSm90ILi2EN4cute5tupleIJNS5_1CILi1EEES8_S8_EEENS6_IJNS7_ILi192EEENS7_ILi160EEENS7_ILi64EEEEEELi64ENS_12float_e4m3_tEfNS_4arch4Sm90ELb0ELb0ELb1ELb1ELb0ELb1ELb0ELb1ELb1ELb1ELb0ELb0EEENS1_21CollectiveEpilogueFwdINS6_IJSA_SC_SB_EEES9_NS_10bfloat16_tESG_Li384ELb1ELb1ELb0ELb1EEENS1_36VarlenDynamicPersistentTileSchedulerILi192ELi160ELi384ELi128ELb0ELb1ELb1ELb0ELb1ELb1EEEEEEEEEvNT_6ParamsE --------------------------
	.section	.nv.constant0._ZN7cutlass13device_kernelIN5flash11enable_sm90INS1_16FlashAttnFwdSm90INS1_25CollectiveMainloopFwdSm90ILi2EN4cute5tupleIJNS5_1CILi1EEES8_S8_EEENS6_IJNS7_ILi192EEENS7_ILi160EEENS7_ILi64EEEEEELi64ENS_12float_e4m3_tEfNS_4arch4Sm90ELb0ELb0ELb1ELb1ELb0ELb1ELb0ELb1ELb1ELb1ELb0ELb0EEENS1_21CollectiveEpilogueFwdINS6_IJSA_SC_SB_EEES9_NS_10bfloat16_tESG_Li384ELb1ELb1ELb0ELb1EEENS1_36VarlenDynamicPersistentTileSchedulerILi192ELi160ELi384ELi128ELb0ELb1ELb1ELb0ELb1ELb1EEEEEEEEEvNT_6ParamsE,"a",@progbits
	.sectionflags	@""
	.align	4
.nv.constant0._ZN7cutlass13device_kernelIN5flash11enable_sm90INS1_16FlashAttnFwdSm90INS1_25CollectiveMainloopFwdSm90ILi2EN4cute5tupleIJNS5_1CILi1EEES8_S8_EEENS6_IJNS7_ILi192EEENS7_ILi160EEENS7_ILi64EEEEEELi64ENS_12float_e4m3_tEfNS_4arch4Sm90ELb0ELb0ELb1ELb1ELb0ELb1ELb0ELb1ELb1ELb1ELb0ELb0EEENS1_21CollectiveEpilogueFwdINS6_IJSA_SC_SB_EEES9_NS_10bfloat16_tESG_Li384ELb1ELb1ELb0ELb1EEENS1_36VarlenDynamicPersistentTileSchedulerILi192ELi160ELi384ELi128ELb0ELb1ELb1ELb0ELb1ELb1EEEEEEEEEvNT_6ParamsE:
	.zero		3584


//--------------------- .nv.constant0._ZN7cutlass13device_kernelIN5flash11enable_sm90INS1_16FlashAttnFwdSm90INS1_25CollectiveMainloopFwdSm90ILi2EN4cute5tupleIJNS5_1CILi1EEES8_S8_EEENS6_IJNS7_ILi192EEENS7_ILi160EEENS7_ILi64EEEEEELi64ENS_12float_e4m3_tEfNS_4arch4Sm90ELb0ELb1ELb1ELb0ELb0ELb0ELb0ELb1ELb1ELb1ELb0ELb0EEENS1_21CollectiveEpilogueFwdINS6_IJSA_SC_SB_EEES9_NS_10bfloat16_tESG_Li384ELb0ELb1ELb0ELb1EEENS1_30DynamicPersistentTileSchedulerILi384ELi128ELb0ELb1ELb1EEEEEEEEEvNT_6ParamsE --------------------------
	.section	.nv.constant0._ZN7cutlass13device_kernelIN5flash11enable_sm90INS1_16FlashAttnFwdSm90INS1_25CollectiveMainloopFwdSm90ILi2EN4cute5tupleIJNS5_1CILi1EEES8_S8_EEENS6_IJNS7_ILi192EEENS7_ILi160EEENS7_ILi64EEEEEELi64ENS_12float_e4m3_tEfNS_4arch4Sm90ELb0ELb1ELb1ELb0ELb0ELb0ELb0ELb1ELb1ELb1ELb0ELb0EEENS1_21CollectiveEpilogueFwdINS6_IJSA_SC_SB_EEES9_NS_10bfloat16_tESG_Li384ELb0ELb1ELb0ELb1EEENS1_30DynamicPersistentTileSchedulerILi384ELi128ELb0ELb1ELb1EEEEEEEEEvNT_6ParamsE,"a",@progbits
	.sectionflags	@""
	.align	4
.nv.constant0._ZN7cutlass13device_kernelIN5flash11enable_sm90INS1_16FlashAttnFwdSm90INS1_25CollectiveMainloopFwdSm90ILi2EN4cute5tupleIJNS5_1CILi1EEES8_S8_EEENS6_IJNS7_ILi192EEENS7_ILi160EEENS7_ILi64EEEEEELi64ENS_12float_e4m3_tEfNS_4arch4Sm90ELb0ELb1ELb1ELb0ELb0ELb0ELb0ELb1ELb1ELb1ELb0ELb0EEENS1_21CollectiveEpilogueFwdINS6_IJSA_SC_SB_EEES9_NS_10bfloat16_tESG_Li384ELb0ELb1ELb0ELb1EEENS1_30DynamicPersistentTileSchedulerILi384ELi128ELb0ELb1ELb1EEEEEEEEEvNT_6ParamsE:
	.zero		3584


//--------------------- .nv.constant0._ZN7cutlass13device_kernelIN5flash11enable_sm90INS1_16FlashAttnFwdSm90INS1_25CollectiveMainloopFwdSm90ILi2EN4cute5tupleIJNS5_1CILi1EEES8_S8_EEENS6_IJNS7_ILi192EEENS7_ILi160EEENS7_ILi64EEEEEELi64ENS_12float_e4m3_tEfNS_4arch4Sm90ELb0ELb1ELb1ELb1ELb0ELb0ELb0ELb1ELb1ELb1ELb0ELb0EEENS1_21CollectiveEpilogueFwdINS6_IJSA_SC_SB_EEES9_NS_10bfloat16_tESG_Li384ELb1ELb1ELb0ELb1EEENS1_36VarlenDynamicPersistentTileSchedulerILi192ELi160ELi384ELi128ELb0ELb1ELb1ELb1ELb0ELb1EEEEEEEEEvNT_6ParamsE --------------------------
	.section	.nv.constant0._ZN7cutlass13device_kernelIN5flash11enable_sm90INS1_16FlashAttnFwdSm90INS1_25CollectiveMainloopFwdSm90ILi2EN4cute5tupleIJNS5_1CILi1EEES8_S8_EEENS6_IJNS7_ILi192EEENS7_ILi160EEENS7_ILi64EEEEEELi64ENS_12float_e4m3_tEfNS_4arch4Sm90ELb0ELb1ELb1ELb1ELb0ELb0ELb0ELb1ELb1ELb1ELb0ELb0EEENS1_21CollectiveEpilogueFwdINS6_IJSA_SC_SB_EEES9_NS_10bfloat16_tESG_Li384ELb1ELb1ELb0ELb1EEENS1_36VarlenDynamicPersistentTileSchedulerILi192ELi160ELi384ELi128ELb0ELb1ELb1ELb1ELb0ELb1EEEEEEEEEvNT_6ParamsE,"a",@progbits
	.sectionflags	@""
	.align	4
.nv.constant0._ZN7cutlass13device_kernelIN5flash11enable_sm90INS1_16FlashAttnFwdSm90INS1_25CollectiveMainloopFwdSm90ILi2EN4cute5tupleIJNS5_1CILi1EEES8_S8_EEENS6_IJNS7_ILi192EEENS7_ILi160EEENS7_ILi64EEEEEELi64ENS_12float_e4m3_tEfNS_4arch4Sm90ELb0ELb1ELb1ELb1ELb0ELb0ELb0ELb1ELb1ELb1ELb0ELb0EEENS1_21CollectiveEpilogueFwdINS6_IJSA_SC_SB_EEES9_NS_10bfloat16_tESG_Li384ELb1ELb1ELb0ELb1EEENS1_36VarlenDynamicPersistentTileSchedulerILi192ELi160ELi384ELi128ELb0ELb1ELb1ELb1ELb0ELb1EEEEEEEEEvNT_6ParamsE:
	.zero		3584


//--------------------- .nv.constant0._ZN7cutlass13device_kernelIN5flash11enable_sm90INS1_16FlashAttnFwdSm90INS1_25CollectiveMainloopFwdSm90ILi2EN4cute5tupleIJNS5_1CILi1EEES8_S8_EEENS6_IJNS7_ILi192EEENS7_ILi160EEENS7_ILi64EEEEEELi64ENS_12float_e4m3_tEfNS_4arch4Sm90ELb0ELb1ELb1ELb1ELb0ELb1ELb0ELb1ELb1ELb1ELb0ELb0EEENS1_21CollectiveEpilogueFwdINS6_IJSA_SC_SB_EEES9_NS_10bfloat16_tESG_Li384ELb1ELb1ELb0ELb1EEENS1_36VarlenDynamicPersistentTileSchedulerILi192ELi160ELi384ELi128ELb0ELb1ELb1ELb1ELb0ELb1EEEEEEEEEvNT_6ParamsE --------------------------
	.section	.nv.constant0._ZN7cutlass13device_kernelIN5flash11enable_sm90INS1_16FlashAttnFwdSm90INS1_25CollectiveMainloopFwdSm90ILi2EN4cute5tupleIJNS5_1CILi1EEES8_S8_EEENS6_IJNS7_ILi192EEENS7_ILi160EEENS7_ILi64EEEEEELi64ENS_12float_e4m3_tEfNS_4arch4Sm90ELb0ELb1ELb1ELb1ELb0ELb1ELb0ELb1ELb1ELb1ELb0ELb0EEENS1_21CollectiveEpilogueFwdINS6_IJSA_SC_SB_EEES9_NS_10bfloat16_tESG_Li384ELb1ELb1ELb0ELb1EEENS1_36VarlenDynamicPersistentTileSchedulerILi192ELi160ELi384ELi128ELb0ELb1ELb1ELb1ELb0ELb1EEEEEEEEEvNT_6ParamsE,"a",@progbits
	.sectionflags	@""
	.align	4
.nv.constant0._ZN7cutlass13device_kernelIN5flash11enable_sm90INS1_16FlashAttnFwdSm90INS1_25CollectiveMainloopFwdSm90ILi2EN4cute5tupleIJNS5_1CILi1EEES8_S8_EEENS6_IJNS7_ILi192EEENS7_ILi160EEENS7_ILi64EEEEEELi64ENS_12float_e4m3_tEfNS_4arch4Sm90ELb0ELb1ELb1ELb1ELb0ELb1ELb0ELb1ELb1ELb1ELb0ELb0EEENS1_21CollectiveEpilogueFwdINS6_IJSA_SC_SB_EEES9_NS_10bfloat16_tESG_Li384ELb1ELb1ELb0ELb1EEENS1_36VarlenDynamicPersistentTileSchedulerILi192ELi160ELi384ELi128ELb0ELb1ELb1ELb1ELb0ELb1EEEEEEEEEvNT_6ParamsE:
	.zero		3584


//--------------------- .nv.constant0._ZN7cutlass13device_kernelIN5flash11enable_sm90INS1_16FlashAttnFwdSm90INS1_25CollectiveMainloopFwdSm90ILi2EN4cute5tupleIJNS5_1CILi1EEES8_S8_EEENS6_IJNS7_ILi192EEENS7_ILi160EEENS7_ILi64EEEEEELi64ENS_12float_e4m3_tEfNS_4arch4Sm90ELb1ELb0ELb1ELb0ELb0ELb0ELb0ELb1ELb1ELb1ELb0ELb0EEENS1_21CollectiveEpilogueFwdINS6_IJSA_SC_SB_EEES9_NS_10bfloat16_tESG_Li384ELb0ELb1ELb0ELb1EEENS1_30DynamicPersistentTileSchedulerILi384ELi128ELb0ELb1ELb1EEEEEEEEEvNT_6ParamsE --------------------------
	.section	.nv.constant0._ZN7cutlass13device_kernelIN5flash11enable_sm90INS1_16FlashAttnFwdSm90INS1_25CollectiveMainloopFwdSm90ILi2EN4cute5tupleIJNS5_1CILi1EEES8_S8_EEENS6_IJNS7_ILi192EEENS7_ILi160EEENS7_ILi64EEEEEELi64ENS_12float_e4m3_tEfNS_4arch4Sm90ELb1ELb0ELb1ELb0ELb0ELb0ELb0ELb1ELb1ELb1ELb0ELb0EEENS1_21CollectiveEpilogueFwdINS6_IJSA_SC_SB_EEES9_NS_10bfloat16_tESG_Li384ELb0ELb1ELb0ELb1EEENS1_30DynamicPersistentTileSchedulerILi384ELi128ELb0ELb1ELb1EEEEEEEEEvNT_6ParamsE,"a",@progbits
	.sectionflags	@""
	.align	4
.nv.constant0._ZN7cutlass13device_kernelIN5flash11enable_sm90INS1_16FlashAttnFwdSm90INS1_25CollectiveMainloopFwdSm90ILi2EN4cute5tupleIJNS5_1CILi1EEES8_S8_EEENS6_IJNS7_ILi192EEENS7_ILi160EEENS7_ILi64EEEEEELi64ENS_12float_e4m3_tEfNS_4arch4Sm90ELb1ELb0ELb1ELb0ELb0ELb0ELb0ELb1ELb1ELb1ELb0ELb0EEENS1_21CollectiveEpilogueFwdINS6_IJSA_SC_SB_EEES9_NS_10bfloat16_tESG_Li384ELb0ELb1ELb0ELb1EEENS1_30DynamicPersistentTileSchedulerILi384ELi128ELb0ELb1ELb1EEEEEEEEEvNT_6ParamsE:
	.zero		3584


//--------------------- .nv.constant0._ZN7cutlass13device_kernelIN5flash11enable_sm90INS1_16FlashAttnFwdSm90INS1_25CollectiveMainloopFwdSm90ILi2EN4cute5tupleIJNS5_1CILi1EEES8_S8_EEENS6_IJNS7_ILi192EEENS7_ILi160EEENS7_ILi64EEEEEELi64ENS_12float_e4m3_tEfNS_4arch4Sm90ELb1ELb0ELb1ELb1ELb0ELb0ELb0ELb1ELb1ELb1ELb0ELb0EEENS1_21CollectiveEpilogueFwdINS6_IJSA_SC_SB_EEES9_NS_10bfloat16_tESG_Li384ELb1ELb1ELb0ELb1EEENS1_36VarlenDynamicPersistentTileSchedulerILi192ELi160ELi384ELi128ELb0ELb1ELb1ELb1ELb1ELb1EEEEEEEEEvNT_6ParamsE --------------------------
	.section	.nv.constant0._ZN7cutlass13device_kernelIN5flash11enable_sm90INS1_16FlashAttnFwdSm90INS1_25CollectiveMainloopFwdSm90ILi2EN4cute5tupleIJNS5_1CILi1EEES8_S8_EEENS6_IJNS7_ILi192EEENS7_ILi160EEENS7_ILi64EEEEEELi64ENS_12float_e4m3_tEfNS_4arch4Sm90ELb1ELb0ELb1ELb1ELb0ELb0ELb0ELb1ELb1ELb1ELb0ELb0EEENS1_21CollectiveEpilogueFwdINS6_IJSA_SC_SB_EEES9_NS_10bfloat16_tESG_Li384ELb1ELb1ELb0ELb1EEENS1_36VarlenDynamicPersistentTileSchedulerILi192ELi160ELi384ELi128ELb0ELb1ELb1ELb1ELb1ELb1EEEEEEEEEvNT_6ParamsE,"a",@progbits
	.sectionflags	@""
	.align	4
.nv.constant0._ZN7cutlass13device_kernelIN5flash11enable_sm90INS1_16FlashAttnFwdSm90INS1_25CollectiveMainloopFwdSm90ILi2EN4cute5tupleIJNS5_1CILi1EEES8_S8_EEENS6_IJNS7_ILi192EEENS7_ILi160EEENS7_ILi64EEEEEELi64ENS_12float_e4m3_tEfNS_4arch4Sm90ELb1ELb0ELb1ELb1ELb0ELb0ELb0ELb1ELb1ELb1ELb0ELb0EEENS1_21CollectiveEpilogueFwdINS6_IJSA_SC_SB_EEES9_NS_10bfloat16_tESG_Li384ELb1ELb1ELb0ELb1EEENS1_36VarlenDynamicPersistentTileSchedulerILi192ELi160ELi384ELi128ELb0ELb1ELb1ELb1ELb1ELb1EEEEEEEEEvNT_6ParamsE:
	.zero		3584


//--------------------- .nv.constant0._ZN7cutlass13device_kernelIN5flash11enable_sm90INS1_16FlashAttnFwdSm90INS1_25CollectiveMainloopFwdSm90ILi2EN4cute5tupleIJNS5_1CILi1EEES8_S8_EEENS6_IJNS7_ILi192EEENS7_ILi160EEENS7_ILi64EEEEEELi64ENS_12float_e4m3_tEfNS_4arch4Sm90ELb1ELb0ELb1ELb1ELb0ELb1ELb0ELb1ELb1ELb1ELb0ELb0EEENS1_21CollectiveEpilogueFwdINS6_IJSA_SC_SB_EEES9_NS_10bfloat16_tESG_Li384ELb1ELb1ELb0ELb1EEENS1_36VarlenDynamicPersistentTileSchedulerILi192ELi160ELi384ELi128ELb0ELb1ELb1ELb1ELb1ELb1EEEEEEEEEvNT_6ParamsE --------------------------
	.section	.nv.constant0._ZN7cutlass13device_kernelIN5flash11enable_sm90INS1_16FlashAttnFwdSm90INS1_25CollectiveMainloopFwdSm90ILi2EN4cute5tupleIJNS5_1CILi1EEES8_S8_EEENS6_IJNS7_ILi192EEENS7_ILi160EEENS7_ILi64EEEEEELi64ENS_12float_e4m3_tEfNS_4arch4Sm90ELb1ELb0ELb1ELb1ELb0ELb1ELb0ELb1ELb1ELb1ELb0ELb0EEENS1_21CollectiveEpilogueFwdINS6_IJSA_SC_SB_EEES9_NS_10bfloat16_tESG_Li384ELb1ELb1ELb0ELb1EEENS1_36VarlenDynamicPersistentTileSchedulerILi192ELi160ELi384ELi128ELb0ELb1ELb1ELb1ELb1ELb1EEEEEEEEEvNT_6ParamsE,"a",@progbits
	.sectionflags	@""
	.align	4
.nv.constant0._ZN7cutlass13device_kernelIN5flash11enable_sm90INS1_16FlashAttnFwdSm90INS1_25CollectiveMainloopFwdSm90ILi2EN4cute5tupleIJNS5_1CILi1EEES8_S8_EEENS6_IJNS7_ILi192EEENS7_ILi160EEENS7_ILi64EEEEEELi64ENS_12float_e4m3_tEfNS_4arch4Sm90ELb1ELb0ELb1ELb1ELb0ELb1ELb0ELb1ELb1ELb1ELb0ELb0EEENS1_21CollectiveEpilogueFwdINS6_IJSA_SC_SB_EEES9_NS_10bfloat16_tESG_Li384ELb1ELb1ELb0ELb1EEENS1_36VarlenDynamicPersistentTileSchedulerILi192ELi160ELi384ELi128ELb0ELb1ELb1ELb1ELb1ELb1EEEEEEEEEvNT_6ParamsE:
	.zero		3584


//--------------------- SYMBOLS --------------------------

	.type		.nv.reservedSmem.offset0,@object
	.size		.nv.reservedSmem.offset0,0x4
